//
// Generated by NVIDIA NVVM Compiler
//
// Compiler Build ID: CL-36424714
// Cuda compilation tools, release 13.0, V13.0.88
// Based on NVVM 20.0.0
//

.version 9.0
.target sm_100
.address_size 64

	// .globl	_ZN3cub18CUB_300001_SM_10006detail11EmptyKernelIvEEvv
// _ZZN3cub18CUB_300001_SM_10006detail6reduce28DeviceReduceSingleTileKernelINS2_10policy_hubIfjN4cuda3std3__44plusIfEEE10Policy1000EN6thrust24THRUST_300001_SM_1000_NS6detail15normal_iteratorINSD_10device_ptrIfEEEEPfjS9_ff6squareIfEEEvT0_T1_T2_T3_T4_T6_E12temp_storage has been demoted
// _ZZN3cub18CUB_300001_SM_10006detail6reduce18DeviceReduceKernelINS2_10policy_hubIfjN4cuda3std3__44plusIfEEE10Policy1000EN6thrust24THRUST_300001_SM_1000_NS6detail15normal_iteratorINSD_10device_ptrIfEEEEjS9_f6squareIfEEEvT0_PT3_T1_NS0_13GridEvenShareISO_EET2_T4_E12temp_storage has been demoted
// _ZZN3cub18CUB_300001_SM_10006detail6reduce28DeviceReduceSingleTileKernelINS2_10policy_hubIfjN4cuda3std3__44plusIfEEE10Policy1000EPfSC_iS9_ffNS7_10__identityEEEvT0_T1_T2_T3_T4_T6_E12temp_storage has been demoted
// _ZZN3cub18CUB_300001_SM_10006detail6reduce28DeviceReduceSingleTileKernelINS2_10policy_hubIfyN4cuda3std3__44plusIfEEE10Policy1000EN6thrust24THRUST_300001_SM_1000_NS6detail15normal_iteratorINSD_10device_ptrIfEEEEPfyS9_ff6squareIfEEEvT0_T1_T2_T3_T4_T6_E12temp_storage has been demoted
// _ZZN3cub18CUB_300001_SM_10006detail6reduce18DeviceReduceKernelINS2_10policy_hubIfyN4cuda3std3__44plusIfEEE10Policy1000EN6thrust24THRUST_300001_SM_1000_NS6detail15normal_iteratorINSD_10device_ptrIfEEEEyS9_f6squareIfEEEvT0_PT3_T1_NS0_13GridEvenShareISO_EET2_T4_E12temp_storage has been demoted
// _ZZN3cub18CUB_300001_SM_10006detail6reduce28DeviceReduceSingleTileKernelINS2_10policy_hubIfyN4cuda3std3__44plusIfEEE10Policy1000EPfSC_iS9_ffNS7_10__identityEEEvT0_T1_T2_T3_T4_T6_E12temp_storage has been demoted
.global .align 1 .b8 _ZN34_INTERNAL_9e28a7b8_4_k_cu_38afa8ed4cuda3std3__45__cpo5beginE[1];
.global .align 1 .b8 _ZN34_INTERNAL_9e28a7b8_4_k_cu_38afa8ed4cuda3std3__45__cpo3endE[1];
.global .align 1 .b8 _ZN34_INTERNAL_9e28a7b8_4_k_cu_38afa8ed4cuda3std3__45__cpo6cbeginE[1];
.global .align 1 .b8 _ZN34_INTERNAL_9e28a7b8_4_k_cu_38afa8ed4cuda3std3__45__cpo4cendE[1];
.global .align 1 .b8 _ZN34_INTERNAL_9e28a7b8_4_k_cu_38afa8ed4cuda3std3__45__cpo6rbeginE[1];
.global .align 1 .b8 _ZN34_INTERNAL_9e28a7b8_4_k_cu_38afa8ed4cuda3std3__45__cpo4rendE[1];
.global .align 1 .b8 _ZN34_INTERNAL_9e28a7b8_4_k_cu_38afa8ed4cuda3std3__45__cpo7crbeginE[1];
.global .align 1 .b8 _ZN34_INTERNAL_9e28a7b8_4_k_cu_38afa8ed4cuda3std3__45__cpo5crendE[1];
.global .align 1 .b8 _ZN34_INTERNAL_9e28a7b8_4_k_cu_38afa8ed4cuda3std3__436_GLOBAL__N__9e28a7b8_4_k_cu_38afa8ed6ignoreE[1];
.global .align 1 .b8 _ZN34_INTERNAL_9e28a7b8_4_k_cu_38afa8ed4cuda3std3__419piecewise_constructE[1];
.global .align 1 .b8 _ZN34_INTERNAL_9e28a7b8_4_k_cu_38afa8ed4cuda3std3__48in_placeE[1];
.global .align 1 .b8 _ZN34_INTERNAL_9e28a7b8_4_k_cu_38afa8ed4cuda3std3__420unreachable_sentinelE[1];
.global .align 1 .b8 _ZN34_INTERNAL_9e28a7b8_4_k_cu_38afa8ed4cuda3std3__47nulloptE[1];
.global .align 1 .b8 _ZN34_INTERNAL_9e28a7b8_4_k_cu_38afa8ed4cuda3std3__48unexpectE[1];
.global .align 1 .b8 _ZN34_INTERNAL_9e28a7b8_4_k_cu_38afa8ed4cuda3std6ranges3__45__cpo4swapE[1];
.global .align 1 .b8 _ZN34_INTERNAL_9e28a7b8_4_k_cu_38afa8ed4cuda3std6ranges3__45__cpo9iter_moveE[1];
.global .align 1 .b8 _ZN34_INTERNAL_9e28a7b8_4_k_cu_38afa8ed4cuda3std6ranges3__45__cpo5beginE[1];
.global .align 1 .b8 _ZN34_INTERNAL_9e28a7b8_4_k_cu_38afa8ed4cuda3std6ranges3__45__cpo3endE[1];
.global .align 1 .b8 _ZN34_INTERNAL_9e28a7b8_4_k_cu_38afa8ed4cuda3std6ranges3__45__cpo6cbeginE[1];
.global .align 1 .b8 _ZN34_INTERNAL_9e28a7b8_4_k_cu_38afa8ed4cuda3std6ranges3__45__cpo4cendE[1];
.global .align 1 .b8 _ZN34_INTERNAL_9e28a7b8_4_k_cu_38afa8ed4cuda3std6ranges3__45__cpo7advanceE[1];
.global .align 1 .b8 _ZN34_INTERNAL_9e28a7b8_4_k_cu_38afa8ed4cuda3std6ranges3__45__cpo9iter_swapE[1];
.global .align 1 .b8 _ZN34_INTERNAL_9e28a7b8_4_k_cu_38afa8ed4cuda3std6ranges3__45__cpo4nextE[1];
.global .align 1 .b8 _ZN34_INTERNAL_9e28a7b8_4_k_cu_38afa8ed4cuda3std6ranges3__45__cpo4prevE[1];
.global .align 1 .b8 _ZN34_INTERNAL_9e28a7b8_4_k_cu_38afa8ed4cuda3std6ranges3__45__cpo4dataE[1];
.global .align 1 .b8 _ZN34_INTERNAL_9e28a7b8_4_k_cu_38afa8ed4cuda3std6ranges3__45__cpo5cdataE[1];
.global .align 1 .b8 _ZN34_INTERNAL_9e28a7b8_4_k_cu_38afa8ed4cuda3std6ranges3__45__cpo4sizeE[1];
.global .align 1 .b8 _ZN34_INTERNAL_9e28a7b8_4_k_cu_38afa8ed4cuda3std6ranges3__45__cpo5ssizeE[1];
.global .align 1 .b8 _ZN34_INTERNAL_9e28a7b8_4_k_cu_38afa8ed4cuda3std6ranges3__45__cpo8distanceE[1];
.global .align 1 .b8 _ZN34_INTERNAL_9e28a7b8_4_k_cu_38afa8ed6thrust24THRUST_300001_SM_1000_NS8cuda_cub3parE[1];
.global .align 1 .b8 _ZN34_INTERNAL_9e28a7b8_4_k_cu_38afa8ed6thrust24THRUST_300001_SM_1000_NS8cuda_cub10par_nosyncE[1];
.global .align 1 .b8 _ZN34_INTERNAL_9e28a7b8_4_k_cu_38afa8ed6thrust24THRUST_300001_SM_1000_NS6system6detail10sequential3seqE[1];
.global .align 1 .b8 _ZN34_INTERNAL_9e28a7b8_4_k_cu_38afa8ed6thrust24THRUST_300001_SM_1000_NS6system3cpp3parE[1];
.global .align 1 .b8 _ZN34_INTERNAL_9e28a7b8_4_k_cu_38afa8ed6thrust24THRUST_300001_SM_1000_NS12placeholders2_1E[1];
.global .align 1 .b8 _ZN34_INTERNAL_9e28a7b8_4_k_cu_38afa8ed6thrust24THRUST_300001_SM_1000_NS12placeholders2_2E[1];
.global .align 1 .b8 _ZN34_INTERNAL_9e28a7b8_4_k_cu_38afa8ed6thrust24THRUST_300001_SM_1000_NS12placeholders2_3E[1];
.global .align 1 .b8 _ZN34_INTERNAL_9e28a7b8_4_k_cu_38afa8ed6thrust24THRUST_300001_SM_1000_NS12placeholders2_4E[1];
.global .align 1 .b8 _ZN34_INTERNAL_9e28a7b8_4_k_cu_38afa8ed6thrust24THRUST_300001_SM_1000_NS12placeholders2_5E[1];
.global .align 1 .b8 _ZN34_INTERNAL_9e28a7b8_4_k_cu_38afa8ed6thrust24THRUST_300001_SM_1000_NS12placeholders2_6E[1];
.global .align 1 .b8 _ZN34_INTERNAL_9e28a7b8_4_k_cu_38afa8ed6thrust24THRUST_300001_SM_1000_NS12placeholders2_7E[1];
.global .align 1 .b8 _ZN34_INTERNAL_9e28a7b8_4_k_cu_38afa8ed6thrust24THRUST_300001_SM_1000_NS12placeholders2_8E[1];
.global .align 1 .b8 _ZN34_INTERNAL_9e28a7b8_4_k_cu_38afa8ed6thrust24THRUST_300001_SM_1000_NS12placeholders2_9E[1];
.global .align 1 .b8 _ZN34_INTERNAL_9e28a7b8_4_k_cu_38afa8ed6thrust24THRUST_300001_SM_1000_NS12placeholders3_10E[1];
.global .align 1 .b8 _ZN34_INTERNAL_9e28a7b8_4_k_cu_38afa8ed6thrust24THRUST_300001_SM_1000_NS3seqE[1];
.global .align 1 .b8 _ZN34_INTERNAL_9e28a7b8_4_k_cu_38afa8ed6thrust24THRUST_300001_SM_1000_NS6deviceE[1];

.visible .entry _ZN3cub18CUB_300001_SM_10006detail11EmptyKernelIvEEvv()
{


	ret;

}
	// .globl	_ZN3cub18CUB_300001_SM_10006detail8for_each13static_kernelINS2_12policy_hub_t12policy_500_tEmN6thrust24THRUST_300001_SM_1000_NS8cuda_cub20__uninitialized_fill7functorINS7_10device_ptrIfEEfEEEEvT0_T1_
.visible .entry _ZN3cub18CUB_300001_SM_10006detail8for_each13static_kernelINS2_12policy_hub_t12policy_500_tEmN6thrust24THRUST_300001_SM_1000_NS8cuda_cub20__uninitialized_fill7functorINS7_10device_ptrIfEEfEEEEvT0_T1_(
	.param .u64 _ZN3cub18CUB_300001_SM_10006detail8for_each13static_kernelINS2_12policy_hub_t12policy_500_tEmN6thrust24THRUST_300001_SM_1000_NS8cuda_cub20__uninitialized_fill7functorINS7_10device_ptrIfEEfEEEEvT0_T1__param_0,
	.param .align 8 .b8 _ZN3cub18CUB_300001_SM_10006detail8for_each13static_kernelINS2_12policy_hub_t12policy_500_tEmN6thrust24THRUST_300001_SM_1000_NS8cuda_cub20__uninitialized_fill7functorINS7_10device_ptrIfEEfEEEEvT0_T1__param_1[16]
)
.maxntid 256
{
	.reg .pred 	%p<4>;
	.reg .b16 	%rs<5>;
	.reg .b32 	%r<10>;
	.reg .b32 	%f<3>;
	.reg .b64 	%rd<16>;

	ld.param.f32 	%f2, [_ZN3cub18CUB_300001_SM_10006detail8for_each13static_kernelINS2_12policy_hub_t12policy_500_tEmN6thrust24THRUST_300001_SM_1000_NS8cuda_cub20__uninitialized_fill7functorINS7_10device_ptrIfEEfEEEEvT0_T1__param_1+8];
	ld.param.u64 	%rd4, [_ZN3cub18CUB_300001_SM_10006detail8for_each13static_kernelINS2_12policy_hub_t12policy_500_tEmN6thrust24THRUST_300001_SM_1000_NS8cuda_cub20__uninitialized_fill7functorINS7_10device_ptrIfEEfEEEEvT0_T1__param_1];
	ld.param.u64 	%rd5, [_ZN3cub18CUB_300001_SM_10006detail8for_each13static_kernelINS2_12policy_hub_t12policy_500_tEmN6thrust24THRUST_300001_SM_1000_NS8cuda_cub20__uninitialized_fill7functorINS7_10device_ptrIfEEfEEEEvT0_T1__param_0];
	mov.u32 	%r7, %ctaid.x;
	mul.wide.u32 	%rd1, %r7, 512;
	sub.s64 	%rd2, %rd5, %rd1;
	setp.lt.u64 	%p1, %rd2, 512;
	@%p1 bra 	$L__BB1_2;
	mov.u32 	%r9, %tid.x;
	cvta.to.global.u64 	%rd11, %rd4;
	cvt.u64.u32 	%rd12, %r9;
	add.s64 	%rd13, %rd1, %rd12;
	shl.b64 	%rd14, %rd13, 2;
	add.s64 	%rd15, %rd11, %rd14;
	st.global.f32 	[%rd15], %f2;
	st.global.f32 	[%rd15+1024], %f2;
	bra.uni 	$L__BB1_6;
$L__BB1_2:
	cvta.to.global.u64 	%rd6, %rd4;
	mov.u32 	%r1, %tid.x;
	cvt.u64.u32 	%rd7, %r1;
	setp.le.u64 	%p2, %rd2, %rd7;
	add.s64 	%rd8, %rd1, %rd7;
	shl.b64 	%rd9, %rd8, 2;
	add.s64 	%rd3, %rd6, %rd9;
	@%p2 bra 	$L__BB1_4;
	st.global.f32 	[%rd3], %f2;
$L__BB1_4:
	add.s32 	%r8, %r1, 256;
	cvt.u64.u32 	%rd10, %r8;
	setp.le.u64 	%p3, %rd2, %rd10;
	@%p3 bra 	$L__BB1_6;
	st.global.f32 	[%rd3+1024], %f2;
$L__BB1_6:
	ret;

}
	// .globl	_ZN3cub18CUB_300001_SM_10006detail8for_each13static_kernelINS2_12policy_hub_t12policy_500_tElN6thrust24THRUST_300001_SM_1000_NS8cuda_cub10__tabulate7functorINS7_6detail15normal_iteratorINS7_10device_ptrIfEEEENS7_6system6detail7generic6detail22compute_sequence_valueIfvEElEEEEvT0_T1_
.visible .entry _ZN3cub18CUB_300001_SM_10006detail8for_each13static_kernelINS2_12policy_hub_t12policy_500_tElN6thrust24THRUST_300001_SM_1000_NS8cuda_cub10__tabulate7functorINS7_6detail15normal_iteratorINS7_10device_ptrIfEEEENS7_6system6detail7generic6detail22compute_sequence_valueIfvEElEEEEvT0_T1_(
	.param .u64 _ZN3cub18CUB_300001_SM_10006detail8for_each13static_kernelINS2_12policy_hub_t12policy_500_tElN6thrust24THRUST_300001_SM_1000_NS8cuda_cub10__tabulate7functorINS7_6detail15normal_iteratorINS7_10device_ptrIfEEEENS7_6system6detail7generic6detail22compute_sequence_valueIfvEElEEEEvT0_T1__param_0,
	.param .align 8 .b8 _ZN3cub18CUB_300001_SM_10006detail8for_each13static_kernelINS2_12policy_hub_t12policy_500_tElN6thrust24THRUST_300001_SM_1000_NS8cuda_cub10__tabulate7functorINS7_6detail15normal_iteratorINS7_10device_ptrIfEEEENS7_6system6detail7generic6detail22compute_sequence_valueIfvEElEEEEvT0_T1__param_1[16]
)
.maxntid 256
{
	.reg .pred 	%p<4>;
	.reg .b32 	%r<6>;
	.reg .b32 	%f<13>;
	.reg .b64 	%rd<21>;

	ld.param.u64 	%rd7, [_ZN3cub18CUB_300001_SM_10006detail8for_each13static_kernelINS2_12policy_hub_t12policy_500_tElN6thrust24THRUST_300001_SM_1000_NS8cuda_cub10__tabulate7functorINS7_6detail15normal_iteratorINS7_10device_ptrIfEEEENS7_6system6detail7generic6detail22compute_sequence_valueIfvEElEEEEvT0_T1__param_1];
	ld.param.u64 	%rd8, [_ZN3cub18CUB_300001_SM_10006detail8for_each13static_kernelINS2_12policy_hub_t12policy_500_tElN6thrust24THRUST_300001_SM_1000_NS8cuda_cub10__tabulate7functorINS7_6detail15normal_iteratorINS7_10device_ptrIfEEEENS7_6system6detail7generic6detail22compute_sequence_valueIfvEElEEEEvT0_T1__param_0];
	ld.param.v2.f32 	{%f3, %f4}, [_ZN3cub18CUB_300001_SM_10006detail8for_each13static_kernelINS2_12policy_hub_t12policy_500_tElN6thrust24THRUST_300001_SM_1000_NS8cuda_cub10__tabulate7functorINS7_6detail15normal_iteratorINS7_10device_ptrIfEEEENS7_6system6detail7generic6detail22compute_sequence_valueIfvEElEEEEvT0_T1__param_1+8];
	mov.u32 	%r1, %ctaid.x;
	mul.wide.u32 	%rd1, %r1, 512;
	sub.s64 	%rd2, %rd8, %rd1;
	setp.lt.s64 	%p1, %rd2, 512;
	@%p1 bra 	$L__BB2_2;
	mov.u32 	%r5, %tid.x;
	cvta.to.global.u64 	%rd15, %rd7;
	cvt.u64.u32 	%rd16, %r5;
	add.s64 	%rd17, %rd1, %rd16;
	cvt.rn.f32.u64 	%f9, %rd17;
	fma.rn.f32 	%f10, %f4, %f9, %f3;
	shl.b64 	%rd18, %rd17, 2;
	add.s64 	%rd19, %rd15, %rd18;
	st.global.f32 	[%rd19], %f10;
	add.s64 	%rd20, %rd17, 256;
	cvt.rn.f32.u64 	%f11, %rd20;
	fma.rn.f32 	%f12, %f4, %f11, %f3;
	st.global.f32 	[%rd19+1024], %f12;
	bra.uni 	$L__BB2_6;
$L__BB2_2:
	cvta.to.global.u64 	%rd3, %rd7;
	mov.u32 	%r2, %tid.x;
	cvt.s64.s32 	%rd4, %rd2;
	cvt.u64.u32 	%rd5, %r2;
	setp.le.s64 	%p2, %rd4, %rd5;
	@%p2 bra 	$L__BB2_4;
	add.s64 	%rd9, %rd1, %rd5;
	cvt.rn.f32.u64 	%f5, %rd9;
	fma.rn.f32 	%f6, %f4, %f5, %f3;
	shl.b64 	%rd10, %rd9, 2;
	add.s64 	%rd11, %rd3, %rd10;
	st.global.f32 	[%rd11], %f6;
$L__BB2_4:
	cvt.u32.u64 	%r3, %rd5;
	add.s32 	%r4, %r3, 256;
	cvt.u64.u32 	%rd6, %r4;
	setp.le.s64 	%p3, %rd4, %rd6;
	@%p3 bra 	$L__BB2_6;
	add.s64 	%rd12, %rd1, %rd6;
	shl.b64 	%rd13, %rd12, 2;
	cvt.rn.f32.u64 	%f7, %rd12;
	fma.rn.f32 	%f8, %f4, %f7, %f3;
	add.s64 	%rd14, %rd13, %rd3;
	st.global.f32 	[%rd14], %f8;
$L__BB2_6:
	ret;

}
	// .globl	_ZN3cub18CUB_300001_SM_10006detail6reduce28DeviceReduceSingleTileKernelINS2_10policy_hubIfjN4cuda3std3__44plusIfEEE10Policy1000EN6thrust24THRUST_300001_SM_1000_NS6detail15normal_iteratorINSD_10device_ptrIfEEEEPfjS9_ff6squareIfEEEvT0_T1_T2_T3_T4_T6_
.visible .entry _ZN3cub18CUB_300001_SM_10006detail6reduce28DeviceReduceSingleTileKernelINS2_10policy_hubIfjN4cuda3std3__44plusIfEEE10Policy1000EN6thrust24THRUST_300001_SM_1000_NS6detail15normal_iteratorINSD_10device_ptrIfEEEEPfjS9_ff6squareIfEEEvT0_T1_T2_T3_T4_T6_(
	.param .align 8 .b8 _ZN3cub18CUB_300001_SM_10006detail6reduce28DeviceReduceSingleTileKernelINS2_10policy_hubIfjN4cuda3std3__44plusIfEEE10Policy1000EN6thrust24THRUST_300001_SM_1000_NS6detail15normal_iteratorINSD_10device_ptrIfEEEEPfjS9_ff6squareIfEEEvT0_T1_T2_T3_T4_T6__param_0[8],
	.param .u64 .ptr .align 1 _ZN3cub18CUB_300001_SM_10006detail6reduce28DeviceReduceSingleTileKernelINS2_10policy_hubIfjN4cuda3std3__44plusIfEEE10Policy1000EN6thrust24THRUST_300001_SM_1000_NS6detail15normal_iteratorINSD_10device_ptrIfEEEEPfjS9_ff6squareIfEEEvT0_T1_T2_T3_T4_T6__param_1,
	.param .u32 _ZN3cub18CUB_300001_SM_10006detail6reduce28DeviceReduceSingleTileKernelINS2_10policy_hubIfjN4cuda3std3__44plusIfEEE10Policy1000EN6thrust24THRUST_300001_SM_1000_NS6detail15normal_iteratorINSD_10device_ptrIfEEEEPfjS9_ff6squareIfEEEvT0_T1_T2_T3_T4_T6__param_2,
	.param .align 1 .b8 _ZN3cub18CUB_300001_SM_10006detail6reduce28DeviceReduceSingleTileKernelINS2_10policy_hubIfjN4cuda3std3__44plusIfEEE10Policy1000EN6thrust24THRUST_300001_SM_1000_NS6detail15normal_iteratorINSD_10device_ptrIfEEEEPfjS9_ff6squareIfEEEvT0_T1_T2_T3_T4_T6__param_3[1],
	.param .f32 _ZN3cub18CUB_300001_SM_10006detail6reduce28DeviceReduceSingleTileKernelINS2_10policy_hubIfjN4cuda3std3__44plusIfEEE10Policy1000EN6thrust24THRUST_300001_SM_1000_NS6detail15normal_iteratorINSD_10device_ptrIfEEEEPfjS9_ff6squareIfEEEvT0_T1_T2_T3_T4_T6__param_4,
	.param .align 1 .b8 _ZN3cub18CUB_300001_SM_10006detail6reduce28DeviceReduceSingleTileKernelINS2_10policy_hubIfjN4cuda3std3__44plusIfEEE10Policy1000EN6thrust24THRUST_300001_SM_1000_NS6detail15normal_iteratorINSD_10device_ptrIfEEEEPfjS9_ff6squareIfEEEvT0_T1_T2_T3_T4_T6__param_5[1]
)
.maxntid 512
.minnctapersm 1
{
	.reg .pred 	%p<67>;
	.reg .b32 	%r<211>;
	.reg .b32 	%f<400>;
	.reg .b64 	%rd<84>;
	// demoted variable
	.shared .align 4 .b8 _ZZN3cub18CUB_300001_SM_10006detail6reduce28DeviceReduceSingleTileKernelINS2_10policy_hubIfjN4cuda3std3__44plusIfEEE10Policy1000EN6thrust24THRUST_300001_SM_1000_NS6detail15normal_iteratorINSD_10device_ptrIfEEEEPfjS9_ff6squareIfEEEvT0_T1_T2_T3_T4_T6_E12temp_storage[84];
	ld.param.u64 	%rd9, [_ZN3cub18CUB_300001_SM_10006detail6reduce28DeviceReduceSingleTileKernelINS2_10policy_hubIfjN4cuda3std3__44plusIfEEE10Policy1000EN6thrust24THRUST_300001_SM_1000_NS6detail15normal_iteratorINSD_10device_ptrIfEEEEPfjS9_ff6squareIfEEEvT0_T1_T2_T3_T4_T6__param_0];
	ld.param.u64 	%rd10, [_ZN3cub18CUB_300001_SM_10006detail6reduce28DeviceReduceSingleTileKernelINS2_10policy_hubIfjN4cuda3std3__44plusIfEEE10Policy1000EN6thrust24THRUST_300001_SM_1000_NS6detail15normal_iteratorINSD_10device_ptrIfEEEEPfjS9_ff6squareIfEEEvT0_T1_T2_T3_T4_T6__param_1];
	ld.param.u32 	%r51, [_ZN3cub18CUB_300001_SM_10006detail6reduce28DeviceReduceSingleTileKernelINS2_10policy_hubIfjN4cuda3std3__44plusIfEEE10Policy1000EN6thrust24THRUST_300001_SM_1000_NS6detail15normal_iteratorINSD_10device_ptrIfEEEEPfjS9_ff6squareIfEEEvT0_T1_T2_T3_T4_T6__param_2];
	ld.param.f32 	%f42, [_ZN3cub18CUB_300001_SM_10006detail6reduce28DeviceReduceSingleTileKernelINS2_10policy_hubIfjN4cuda3std3__44plusIfEEE10Policy1000EN6thrust24THRUST_300001_SM_1000_NS6detail15normal_iteratorINSD_10device_ptrIfEEEEPfjS9_ff6squareIfEEEvT0_T1_T2_T3_T4_T6__param_4];
	cvta.to.global.u64 	%rd1, %rd10;
	setp.ne.s32 	%p1, %r51, 0;
	@%p1 bra 	$L__BB3_3;
	mov.u32 	%r193, %tid.x;
	setp.ne.s32 	%p66, %r193, 0;
	@%p66 bra 	$L__BB3_52;
	st.global.f32 	[%rd1], %f42;
	bra.uni 	$L__BB3_52;
$L__BB3_3:
	cvta.to.global.u64 	%rd2, %rd9;
	setp.gt.u32 	%p2, %r51, 8191;
	@%p2 bra 	$L__BB3_28;
	mov.u32 	%r1, %tid.x;
	setp.ge.u32 	%p24, %r1, %r51;
	mov.f32 	%f387, 0f00000000;
	mov.u32 	%r197, %r1;
	@%p24 bra 	$L__BB3_6;
	mul.wide.u32 	%rd73, %r1, 4;
	add.s64 	%rd74, %rd2, %rd73;
	ld.global.f32 	%f219, [%rd74];
	mul.f32 	%f387, %f219, %f219;
	add.s32 	%r197, %r1, 512;
$L__BB3_6:
	setp.ge.u32 	%p25, %r197, %r51;
	@%p25 bra 	$L__BB3_19;
	not.b32 	%r120, %r197;
	add.s32 	%r121, %r51, %r120;
	shr.u32 	%r122, %r121, 9;
	add.s32 	%r4, %r122, 1;
	and.b32  	%r5, %r4, 15;
	setp.lt.u32 	%p26, %r121, 7680;
	@%p26 bra 	$L__BB3_10;
	and.b32  	%r123, %r4, 16777200;
	neg.s32 	%r195, %r123;
	mul.wide.u32 	%rd75, %r197, 4;
	add.s64 	%rd76, %rd75, %rd2;
	add.s64 	%rd82, %rd76, 16384;
$L__BB3_9:
	.pragma "nounroll";
	ld.global.f32 	%f221, [%rd82+-16384];
	fma.rn.f32 	%f222, %f221, %f221, %f387;
	ld.global.f32 	%f223, [%rd82+-14336];
	fma.rn.f32 	%f224, %f223, %f223, %f222;
	ld.global.f32 	%f225, [%rd82+-12288];
	fma.rn.f32 	%f226, %f225, %f225, %f224;
	ld.global.f32 	%f227, [%rd82+-10240];
	fma.rn.f32 	%f228, %f227, %f227, %f226;
	ld.global.f32 	%f229, [%rd82+-8192];
	fma.rn.f32 	%f230, %f229, %f229, %f228;
	ld.global.f32 	%f231, [%rd82+-6144];
	fma.rn.f32 	%f232, %f231, %f231, %f230;
	ld.global.f32 	%f233, [%rd82+-4096];
	fma.rn.f32 	%f234, %f233, %f233, %f232;
	ld.global.f32 	%f235, [%rd82+-2048];
	fma.rn.f32 	%f236, %f235, %f235, %f234;
	ld.global.f32 	%f237, [%rd82];
	fma.rn.f32 	%f238, %f237, %f237, %f236;
	ld.global.f32 	%f239, [%rd82+2048];
	fma.rn.f32 	%f240, %f239, %f239, %f238;
	ld.global.f32 	%f241, [%rd82+4096];
	fma.rn.f32 	%f242, %f241, %f241, %f240;
	ld.global.f32 	%f243, [%rd82+6144];
	fma.rn.f32 	%f244, %f243, %f243, %f242;
	ld.global.f32 	%f245, [%rd82+8192];
	fma.rn.f32 	%f246, %f245, %f245, %f244;
	ld.global.f32 	%f247, [%rd82+10240];
	fma.rn.f32 	%f248, %f247, %f247, %f246;
	ld.global.f32 	%f249, [%rd82+12288];
	fma.rn.f32 	%f250, %f249, %f249, %f248;
	ld.global.f32 	%f251, [%rd82+14336];
	fma.rn.f32 	%f387, %f251, %f251, %f250;
	add.s32 	%r197, %r197, 8192;
	add.s32 	%r195, %r195, 16;
	add.s64 	%rd82, %rd82, 32768;
	setp.ne.s32 	%p27, %r195, 0;
	@%p27 bra 	$L__BB3_9;
$L__BB3_10:
	setp.eq.s32 	%p28, %r5, 0;
	@%p28 bra 	$L__BB3_19;
	and.b32  	%r12, %r4, 7;
	setp.lt.u32 	%p29, %r5, 8;
	@%p29 bra 	$L__BB3_13;
	mul.wide.u32 	%rd77, %r197, 4;
	add.s64 	%rd78, %rd2, %rd77;
	ld.global.f32 	%f253, [%rd78];
	fma.rn.f32 	%f254, %f253, %f253, %f387;
	ld.global.f32 	%f255, [%rd78+2048];
	fma.rn.f32 	%f256, %f255, %f255, %f254;
	ld.global.f32 	%f257, [%rd78+4096];
	fma.rn.f32 	%f258, %f257, %f257, %f256;
	ld.global.f32 	%f259, [%rd78+6144];
	fma.rn.f32 	%f260, %f259, %f259, %f258;
	ld.global.f32 	%f261, [%rd78+8192];
	fma.rn.f32 	%f262, %f261, %f261, %f260;
	ld.global.f32 	%f263, [%rd78+10240];
	fma.rn.f32 	%f264, %f263, %f263, %f262;
	ld.global.f32 	%f265, [%rd78+12288];
	fma.rn.f32 	%f266, %f265, %f265, %f264;
	ld.global.f32 	%f267, [%rd78+14336];
	fma.rn.f32 	%f387, %f267, %f267, %f266;
	add.s32 	%r197, %r197, 4096;
$L__BB3_13:
	setp.eq.s32 	%p30, %r12, 0;
	@%p30 bra 	$L__BB3_19;
	and.b32  	%r15, %r4, 3;
	setp.lt.u32 	%p31, %r12, 4;
	@%p31 bra 	$L__BB3_16;
	mul.wide.u32 	%rd79, %r197, 4;
	add.s64 	%rd80, %rd2, %rd79;
	ld.global.f32 	%f269, [%rd80];
	fma.rn.f32 	%f270, %f269, %f269, %f387;
	ld.global.f32 	%f271, [%rd80+2048];
	fma.rn.f32 	%f272, %f271, %f271, %f270;
	ld.global.f32 	%f273, [%rd80+4096];
	fma.rn.f32 	%f274, %f273, %f273, %f272;
	ld.global.f32 	%f275, [%rd80+6144];
	fma.rn.f32 	%f387, %f275, %f275, %f274;
	add.s32 	%r197, %r197, 2048;
$L__BB3_16:
	setp.eq.s32 	%p32, %r15, 0;
	@%p32 bra 	$L__BB3_19;
	mul.wide.u32 	%rd81, %r197, 4;
	add.s64 	%rd83, %rd2, %rd81;
	neg.s32 	%r200, %r15;
$L__BB3_18:
	.pragma "nounroll";
	ld.global.f32 	%f276, [%rd83];
	fma.rn.f32 	%f387, %f276, %f276, %f387;
	add.s64 	%rd83, %rd83, 2048;
	add.s32 	%r200, %r200, 1;
	setp.ne.s32 	%p33, %r200, 0;
	@%p33 bra 	$L__BB3_18;
$L__BB3_19:
	setp.lt.u32 	%p34, %r51, 512;
	@%p34 bra 	$L__BB3_24;
	// begin inline asm
	mov.u32 %r162, %laneid;
	// end inline asm
	mov.b32 	%r164, %f387;
	mov.b32 	%r165, 1;
	mov.b32 	%r186, 31;
	mov.b32 	%r187, -1;
	// begin inline asm
	shfl.sync.down.b32 %r163, %r164, %r165, %r186, %r187;
	// end inline asm
	setp.gt.s32 	%p58, %r162, 30;
	mov.b32 	%f335, %r163;
	add.f32 	%f336, %f387, %f335;
	selp.f32 	%f337, %f387, %f336, %p58;
	mov.b32 	%r169, %f337;
	mov.b32 	%r170, 2;
	// begin inline asm
	shfl.sync.down.b32 %r168, %r169, %r170, %r186, %r187;
	// end inline asm
	setp.gt.s32 	%p59, %r162, 29;
	mov.b32 	%f338, %r168;
	add.f32 	%f339, %f337, %f338;
	selp.f32 	%f340, %f337, %f339, %p59;
	mov.b32 	%r174, %f340;
	mov.b32 	%r175, 4;
	// begin inline asm
	shfl.sync.down.b32 %r173, %r174, %r175, %r186, %r187;
	// end inline asm
	setp.gt.s32 	%p60, %r162, 27;
	mov.b32 	%f341, %r173;
	add.f32 	%f342, %f340, %f341;
	selp.f32 	%f343, %f340, %f342, %p60;
	mov.b32 	%r179, %f343;
	mov.b32 	%r180, 8;
	// begin inline asm
	shfl.sync.down.b32 %r178, %r179, %r180, %r186, %r187;
	// end inline asm
	setp.gt.s32 	%p61, %r162, 23;
	mov.b32 	%f344, %r178;
	add.f32 	%f345, %f343, %f344;
	selp.f32 	%f346, %f343, %f345, %p61;
	mov.b32 	%r184, %f346;
	mov.b32 	%r185, 16;
	// begin inline asm
	shfl.sync.down.b32 %r183, %r184, %r185, %r186, %r187;
	// end inline asm
	setp.gt.s32 	%p62, %r162, 15;
	mov.b32 	%f347, %r183;
	add.f32 	%f16, %f346, %f347;
	selp.f32 	%f399, %f346, %f16, %p62;
	setp.ne.s32 	%p63, %r162, 0;
	@%p63 bra 	$L__BB3_22;
	shr.u32 	%r188, %r1, 3;
	and.b32  	%r189, %r188, 124;
	mov.u32 	%r190, _ZZN3cub18CUB_300001_SM_10006detail6reduce28DeviceReduceSingleTileKernelINS2_10policy_hubIfjN4cuda3std3__44plusIfEEE10Policy1000EN6thrust24THRUST_300001_SM_1000_NS6detail15normal_iteratorINSD_10device_ptrIfEEEEPfjS9_ff6squareIfEEEvT0_T1_T2_T3_T4_T6_E12temp_storage;
	add.s32 	%r191, %r190, %r189;
	st.shared.f32 	[%r191+16], %f16;
$L__BB3_22:
	bar.sync 	0;
	setp.ne.s32 	%p64, %r1, 0;
	@%p64 bra 	$L__BB3_50;
	ld.shared.f32 	%f348, [_ZZN3cub18CUB_300001_SM_10006detail6reduce28DeviceReduceSingleTileKernelINS2_10policy_hubIfjN4cuda3std3__44plusIfEEE10Policy1000EN6thrust24THRUST_300001_SM_1000_NS6detail15normal_iteratorINSD_10device_ptrIfEEEEPfjS9_ff6squareIfEEEvT0_T1_T2_T3_T4_T6_E12temp_storage+20];
	add.f32 	%f349, %f399, %f348;
	ld.shared.f32 	%f350, [_ZZN3cub18CUB_300001_SM_10006detail6reduce28DeviceReduceSingleTileKernelINS2_10policy_hubIfjN4cuda3std3__44plusIfEEE10Policy1000EN6thrust24THRUST_300001_SM_1000_NS6detail15normal_iteratorINSD_10device_ptrIfEEEEPfjS9_ff6squareIfEEEvT0_T1_T2_T3_T4_T6_E12temp_storage+24];
	add.f32 	%f351, %f349, %f350;
	ld.shared.f32 	%f352, [_ZZN3cub18CUB_300001_SM_10006detail6reduce28DeviceReduceSingleTileKernelINS2_10policy_hubIfjN4cuda3std3__44plusIfEEE10Policy1000EN6thrust24THRUST_300001_SM_1000_NS6detail15normal_iteratorINSD_10device_ptrIfEEEEPfjS9_ff6squareIfEEEvT0_T1_T2_T3_T4_T6_E12temp_storage+28];
	add.f32 	%f353, %f351, %f352;
	ld.shared.f32 	%f354, [_ZZN3cub18CUB_300001_SM_10006detail6reduce28DeviceReduceSingleTileKernelINS2_10policy_hubIfjN4cuda3std3__44plusIfEEE10Policy1000EN6thrust24THRUST_300001_SM_1000_NS6detail15normal_iteratorINSD_10device_ptrIfEEEEPfjS9_ff6squareIfEEEvT0_T1_T2_T3_T4_T6_E12temp_storage+32];
	add.f32 	%f355, %f353, %f354;
	ld.shared.f32 	%f356, [_ZZN3cub18CUB_300001_SM_10006detail6reduce28DeviceReduceSingleTileKernelINS2_10policy_hubIfjN4cuda3std3__44plusIfEEE10Policy1000EN6thrust24THRUST_300001_SM_1000_NS6detail15normal_iteratorINSD_10device_ptrIfEEEEPfjS9_ff6squareIfEEEvT0_T1_T2_T3_T4_T6_E12temp_storage+36];
	add.f32 	%f357, %f355, %f356;
	ld.shared.f32 	%f358, [_ZZN3cub18CUB_300001_SM_10006detail6reduce28DeviceReduceSingleTileKernelINS2_10policy_hubIfjN4cuda3std3__44plusIfEEE10Policy1000EN6thrust24THRUST_300001_SM_1000_NS6detail15normal_iteratorINSD_10device_ptrIfEEEEPfjS9_ff6squareIfEEEvT0_T1_T2_T3_T4_T6_E12temp_storage+40];
	add.f32 	%f359, %f357, %f358;
	ld.shared.f32 	%f360, [_ZZN3cub18CUB_300001_SM_10006detail6reduce28DeviceReduceSingleTileKernelINS2_10policy_hubIfjN4cuda3std3__44plusIfEEE10Policy1000EN6thrust24THRUST_300001_SM_1000_NS6detail15normal_iteratorINSD_10device_ptrIfEEEEPfjS9_ff6squareIfEEEvT0_T1_T2_T3_T4_T6_E12temp_storage+44];
	add.f32 	%f361, %f359, %f360;
	ld.shared.f32 	%f362, [_ZZN3cub18CUB_300001_SM_10006detail6reduce28DeviceReduceSingleTileKernelINS2_10policy_hubIfjN4cuda3std3__44plusIfEEE10Policy1000EN6thrust24THRUST_300001_SM_1000_NS6detail15normal_iteratorINSD_10device_ptrIfEEEEPfjS9_ff6squareIfEEEvT0_T1_T2_T3_T4_T6_E12temp_storage+48];
	add.f32 	%f363, %f361, %f362;
	ld.shared.f32 	%f364, [_ZZN3cub18CUB_300001_SM_10006detail6reduce28DeviceReduceSingleTileKernelINS2_10policy_hubIfjN4cuda3std3__44plusIfEEE10Policy1000EN6thrust24THRUST_300001_SM_1000_NS6detail15normal_iteratorINSD_10device_ptrIfEEEEPfjS9_ff6squareIfEEEvT0_T1_T2_T3_T4_T6_E12temp_storage+52];
	add.f32 	%f365, %f363, %f364;
	ld.shared.f32 	%f366, [_ZZN3cub18CUB_300001_SM_10006detail6reduce28DeviceReduceSingleTileKernelINS2_10policy_hubIfjN4cuda3std3__44plusIfEEE10Policy1000EN6thrust24THRUST_300001_SM_1000_NS6detail15normal_iteratorINSD_10device_ptrIfEEEEPfjS9_ff6squareIfEEEvT0_T1_T2_T3_T4_T6_E12temp_storage+56];
	add.f32 	%f367, %f365, %f366;
	ld.shared.f32 	%f368, [_ZZN3cub18CUB_300001_SM_10006detail6reduce28DeviceReduceSingleTileKernelINS2_10policy_hubIfjN4cuda3std3__44plusIfEEE10Policy1000EN6thrust24THRUST_300001_SM_1000_NS6detail15normal_iteratorINSD_10device_ptrIfEEEEPfjS9_ff6squareIfEEEvT0_T1_T2_T3_T4_T6_E12temp_storage+60];
	add.f32 	%f369, %f367, %f368;
	ld.shared.f32 	%f370, [_ZZN3cub18CUB_300001_SM_10006detail6reduce28DeviceReduceSingleTileKernelINS2_10policy_hubIfjN4cuda3std3__44plusIfEEE10Policy1000EN6thrust24THRUST_300001_SM_1000_NS6detail15normal_iteratorINSD_10device_ptrIfEEEEPfjS9_ff6squareIfEEEvT0_T1_T2_T3_T4_T6_E12temp_storage+64];
	add.f32 	%f371, %f369, %f370;
	ld.shared.f32 	%f372, [_ZZN3cub18CUB_300001_SM_10006detail6reduce28DeviceReduceSingleTileKernelINS2_10policy_hubIfjN4cuda3std3__44plusIfEEE10Policy1000EN6thrust24THRUST_300001_SM_1000_NS6detail15normal_iteratorINSD_10device_ptrIfEEEEPfjS9_ff6squareIfEEEvT0_T1_T2_T3_T4_T6_E12temp_storage+68];
	add.f32 	%f373, %f371, %f372;
	ld.shared.f32 	%f374, [_ZZN3cub18CUB_300001_SM_10006detail6reduce28DeviceReduceSingleTileKernelINS2_10policy_hubIfjN4cuda3std3__44plusIfEEE10Policy1000EN6thrust24THRUST_300001_SM_1000_NS6detail15normal_iteratorINSD_10device_ptrIfEEEEPfjS9_ff6squareIfEEEvT0_T1_T2_T3_T4_T6_E12temp_storage+72];
	add.f32 	%f375, %f373, %f374;
	ld.shared.f32 	%f376, [_ZZN3cub18CUB_300001_SM_10006detail6reduce28DeviceReduceSingleTileKernelINS2_10policy_hubIfjN4cuda3std3__44plusIfEEE10Policy1000EN6thrust24THRUST_300001_SM_1000_NS6detail15normal_iteratorINSD_10device_ptrIfEEEEPfjS9_ff6squareIfEEEvT0_T1_T2_T3_T4_T6_E12temp_storage+76];
	add.f32 	%f399, %f375, %f376;
	bra.uni 	$L__BB3_50;
$L__BB3_24:
	// begin inline asm
	mov.u32 %r124, %laneid;
	// end inline asm
	and.b32  	%r150, %r1, 992;
	add.s32 	%r151, %r150, 32;
	setp.gt.u32 	%p35, %r151, %r51;
	not.b32 	%r152, %r150;
	add.s32 	%r153, %r51, %r152;
	selp.b32 	%r148, %r153, 31, %p35;
	mov.b32 	%r126, %f387;
	mov.b32 	%r127, 1;
	mov.b32 	%r149, -1;
	// begin inline asm
	shfl.sync.down.b32 %r125, %r126, %r127, %r148, %r149;
	// end inline asm
	setp.lt.s32 	%p36, %r124, %r148;
	mov.b32 	%f277, %r125;
	add.f32 	%f278, %f387, %f277;
	selp.f32 	%f279, %f278, %f387, %p36;
	mov.b32 	%r131, %f279;
	mov.b32 	%r132, 2;
	// begin inline asm
	shfl.sync.down.b32 %r130, %r131, %r132, %r148, %r149;
	// end inline asm
	add.s32 	%r154, %r124, 2;
	setp.gt.s32 	%p37, %r154, %r148;
	mov.b32 	%f280, %r130;
	add.f32 	%f281, %f279, %f280;
	selp.f32 	%f282, %f279, %f281, %p37;
	mov.b32 	%r136, %f282;
	mov.b32 	%r137, 4;
	// begin inline asm
	shfl.sync.down.b32 %r135, %r136, %r137, %r148, %r149;
	// end inline asm
	add.s32 	%r155, %r124, 4;
	setp.gt.s32 	%p38, %r155, %r148;
	mov.b32 	%f283, %r135;
	add.f32 	%f284, %f282, %f283;
	selp.f32 	%f285, %f282, %f284, %p38;
	mov.b32 	%r141, %f285;
	mov.b32 	%r142, 8;
	// begin inline asm
	shfl.sync.down.b32 %r140, %r141, %r142, %r148, %r149;
	// end inline asm
	add.s32 	%r156, %r124, 8;
	setp.gt.s32 	%p39, %r156, %r148;
	mov.b32 	%f286, %r140;
	add.f32 	%f287, %f285, %f286;
	selp.f32 	%f288, %f285, %f287, %p39;
	mov.b32 	%r146, %f288;
	mov.b32 	%r147, 16;
	// begin inline asm
	shfl.sync.down.b32 %r145, %r146, %r147, %r148, %r149;
	// end inline asm
	add.s32 	%r157, %r124, 16;
	setp.gt.s32 	%p40, %r157, %r148;
	mov.b32 	%f289, %r145;
	add.f32 	%f290, %f288, %f289;
	selp.f32 	%f399, %f288, %f290, %p40;
	setp.ne.s32 	%p41, %r124, 0;
	@%p41 bra 	$L__BB3_26;
	shr.u32 	%r158, %r1, 3;
	and.b32  	%r159, %r158, 124;
	mov.u32 	%r160, _ZZN3cub18CUB_300001_SM_10006detail6reduce28DeviceReduceSingleTileKernelINS2_10policy_hubIfjN4cuda3std3__44plusIfEEE10Policy1000EN6thrust24THRUST_300001_SM_1000_NS6detail15normal_iteratorINSD_10device_ptrIfEEEEPfjS9_ff6squareIfEEEvT0_T1_T2_T3_T4_T6_E12temp_storage;
	add.s32 	%r161, %r160, %r159;
	st.shared.f32 	[%r161+16], %f399;
$L__BB3_26:
	bar.sync 	0;
	setp.ne.s32 	%p42, %r1, 0;
	@%p42 bra 	$L__BB3_50;
	setp.gt.u32 	%p43, %r51, 32;
	ld.shared.f32 	%f291, [_ZZN3cub18CUB_300001_SM_10006detail6reduce28DeviceReduceSingleTileKernelINS2_10policy_hubIfjN4cuda3std3__44plusIfEEE10Policy1000EN6thrust24THRUST_300001_SM_1000_NS6detail15normal_iteratorINSD_10device_ptrIfEEEEPfjS9_ff6squareIfEEEvT0_T1_T2_T3_T4_T6_E12temp_storage+20];
	add.f32 	%f292, %f399, %f291;
	selp.f32 	%f293, %f292, %f399, %p43;
	setp.gt.u32 	%p44, %r51, 64;
	ld.shared.f32 	%f294, [_ZZN3cub18CUB_300001_SM_10006detail6reduce28DeviceReduceSingleTileKernelINS2_10policy_hubIfjN4cuda3std3__44plusIfEEE10Policy1000EN6thrust24THRUST_300001_SM_1000_NS6detail15normal_iteratorINSD_10device_ptrIfEEEEPfjS9_ff6squareIfEEEvT0_T1_T2_T3_T4_T6_E12temp_storage+24];
	add.f32 	%f295, %f294, %f293;
	selp.f32 	%f296, %f295, %f293, %p44;
	setp.gt.u32 	%p45, %r51, 96;
	ld.shared.f32 	%f297, [_ZZN3cub18CUB_300001_SM_10006detail6reduce28DeviceReduceSingleTileKernelINS2_10policy_hubIfjN4cuda3std3__44plusIfEEE10Policy1000EN6thrust24THRUST_300001_SM_1000_NS6detail15normal_iteratorINSD_10device_ptrIfEEEEPfjS9_ff6squareIfEEEvT0_T1_T2_T3_T4_T6_E12temp_storage+28];
	add.f32 	%f298, %f297, %f296;
	selp.f32 	%f299, %f298, %f296, %p45;
	setp.gt.u32 	%p46, %r51, 128;
	ld.shared.f32 	%f300, [_ZZN3cub18CUB_300001_SM_10006detail6reduce28DeviceReduceSingleTileKernelINS2_10policy_hubIfjN4cuda3std3__44plusIfEEE10Policy1000EN6thrust24THRUST_300001_SM_1000_NS6detail15normal_iteratorINSD_10device_ptrIfEEEEPfjS9_ff6squareIfEEEvT0_T1_T2_T3_T4_T6_E12temp_storage+32];
	add.f32 	%f301, %f300, %f299;
	selp.f32 	%f302, %f301, %f299, %p46;
	setp.gt.u32 	%p47, %r51, 160;
	ld.shared.f32 	%f303, [_ZZN3cub18CUB_300001_SM_10006detail6reduce28DeviceReduceSingleTileKernelINS2_10policy_hubIfjN4cuda3std3__44plusIfEEE10Policy1000EN6thrust24THRUST_300001_SM_1000_NS6detail15normal_iteratorINSD_10device_ptrIfEEEEPfjS9_ff6squareIfEEEvT0_T1_T2_T3_T4_T6_E12temp_storage+36];
	add.f32 	%f304, %f303, %f302;
	selp.f32 	%f305, %f304, %f302, %p47;
	setp.gt.u32 	%p48, %r51, 192;
	ld.shared.f32 	%f306, [_ZZN3cub18CUB_300001_SM_10006detail6reduce28DeviceReduceSingleTileKernelINS2_10policy_hubIfjN4cuda3std3__44plusIfEEE10Policy1000EN6thrust24THRUST_300001_SM_1000_NS6detail15normal_iteratorINSD_10device_ptrIfEEEEPfjS9_ff6squareIfEEEvT0_T1_T2_T3_T4_T6_E12temp_storage+40];
	add.f32 	%f307, %f306, %f305;
	selp.f32 	%f308, %f307, %f305, %p48;
	setp.gt.u32 	%p49, %r51, 224;
	ld.shared.f32 	%f309, [_ZZN3cub18CUB_300001_SM_10006detail6reduce28DeviceReduceSingleTileKernelINS2_10policy_hubIfjN4cuda3std3__44plusIfEEE10Policy1000EN6thrust24THRUST_300001_SM_1000_NS6detail15normal_iteratorINSD_10device_ptrIfEEEEPfjS9_ff6squareIfEEEvT0_T1_T2_T3_T4_T6_E12temp_storage+44];
	add.f32 	%f310, %f309, %f308;
	selp.f32 	%f311, %f310, %f308, %p49;
	setp.gt.u32 	%p50, %r51, 256;
	ld.shared.f32 	%f312, [_ZZN3cub18CUB_300001_SM_10006detail6reduce28DeviceReduceSingleTileKernelINS2_10policy_hubIfjN4cuda3std3__44plusIfEEE10Policy1000EN6thrust24THRUST_300001_SM_1000_NS6detail15normal_iteratorINSD_10device_ptrIfEEEEPfjS9_ff6squareIfEEEvT0_T1_T2_T3_T4_T6_E12temp_storage+48];
	add.f32 	%f313, %f312, %f311;
	selp.f32 	%f314, %f313, %f311, %p50;
	setp.gt.u32 	%p51, %r51, 288;
	ld.shared.f32 	%f315, [_ZZN3cub18CUB_300001_SM_10006detail6reduce28DeviceReduceSingleTileKernelINS2_10policy_hubIfjN4cuda3std3__44plusIfEEE10Policy1000EN6thrust24THRUST_300001_SM_1000_NS6detail15normal_iteratorINSD_10device_ptrIfEEEEPfjS9_ff6squareIfEEEvT0_T1_T2_T3_T4_T6_E12temp_storage+52];
	add.f32 	%f316, %f315, %f314;
	selp.f32 	%f317, %f316, %f314, %p51;
	setp.gt.u32 	%p52, %r51, 320;
	ld.shared.f32 	%f318, [_ZZN3cub18CUB_300001_SM_10006detail6reduce28DeviceReduceSingleTileKernelINS2_10policy_hubIfjN4cuda3std3__44plusIfEEE10Policy1000EN6thrust24THRUST_300001_SM_1000_NS6detail15normal_iteratorINSD_10device_ptrIfEEEEPfjS9_ff6squareIfEEEvT0_T1_T2_T3_T4_T6_E12temp_storage+56];
	add.f32 	%f319, %f318, %f317;
	selp.f32 	%f320, %f319, %f317, %p52;
	setp.gt.u32 	%p53, %r51, 352;
	ld.shared.f32 	%f321, [_ZZN3cub18CUB_300001_SM_10006detail6reduce28DeviceReduceSingleTileKernelINS2_10policy_hubIfjN4cuda3std3__44plusIfEEE10Policy1000EN6thrust24THRUST_300001_SM_1000_NS6detail15normal_iteratorINSD_10device_ptrIfEEEEPfjS9_ff6squareIfEEEvT0_T1_T2_T3_T4_T6_E12temp_storage+60];
	add.f32 	%f322, %f321, %f320;
	selp.f32 	%f323, %f322, %f320, %p53;
	setp.gt.u32 	%p54, %r51, 384;
	ld.shared.f32 	%f324, [_ZZN3cub18CUB_300001_SM_10006detail6reduce28DeviceReduceSingleTileKernelINS2_10policy_hubIfjN4cuda3std3__44plusIfEEE10Policy1000EN6thrust24THRUST_300001_SM_1000_NS6detail15normal_iteratorINSD_10device_ptrIfEEEEPfjS9_ff6squareIfEEEvT0_T1_T2_T3_T4_T6_E12temp_storage+64];
	add.f32 	%f325, %f324, %f323;
	selp.f32 	%f326, %f325, %f323, %p54;
	setp.gt.u32 	%p55, %r51, 416;
	ld.shared.f32 	%f327, [_ZZN3cub18CUB_300001_SM_10006detail6reduce28DeviceReduceSingleTileKernelINS2_10policy_hubIfjN4cuda3std3__44plusIfEEE10Policy1000EN6thrust24THRUST_300001_SM_1000_NS6detail15normal_iteratorINSD_10device_ptrIfEEEEPfjS9_ff6squareIfEEEvT0_T1_T2_T3_T4_T6_E12temp_storage+68];
	add.f32 	%f328, %f327, %f326;
	selp.f32 	%f329, %f328, %f326, %p55;
	setp.gt.u32 	%p56, %r51, 448;
	ld.shared.f32 	%f330, [_ZZN3cub18CUB_300001_SM_10006detail6reduce28DeviceReduceSingleTileKernelINS2_10policy_hubIfjN4cuda3std3__44plusIfEEE10Policy1000EN6thrust24THRUST_300001_SM_1000_NS6detail15normal_iteratorINSD_10device_ptrIfEEEEPfjS9_ff6squareIfEEEvT0_T1_T2_T3_T4_T6_E12temp_storage+72];
	add.f32 	%f331, %f330, %f329;
	selp.f32 	%f332, %f331, %f329, %p56;
	setp.gt.u32 	%p57, %r51, 480;
	ld.shared.f32 	%f333, [_ZZN3cub18CUB_300001_SM_10006detail6reduce28DeviceReduceSingleTileKernelINS2_10policy_hubIfjN4cuda3std3__44plusIfEEE10Policy1000EN6thrust24THRUST_300001_SM_1000_NS6detail15normal_iteratorINSD_10device_ptrIfEEEEPfjS9_ff6squareIfEEEvT0_T1_T2_T3_T4_T6_E12temp_storage+76];
	add.f32 	%f334, %f333, %f332;
	selp.f32 	%f399, %f334, %f332, %p57;
	bra.uni 	$L__BB3_50;
$L__BB3_28:
	mov.u32 	%r21, %tid.x;
	mul.wide.u32 	%rd11, %r21, 4;
	add.s64 	%rd12, %rd2, %rd11;
	ld.global.f32 	%f43, [%rd12];
	ld.global.f32 	%f44, [%rd12+2048];
	mul.f32 	%f45, %f44, %f44;
	ld.global.f32 	%f46, [%rd12+4096];
	ld.global.f32 	%f47, [%rd12+6144];
	mul.f32 	%f48, %f47, %f47;
	ld.global.f32 	%f49, [%rd12+8192];
	ld.global.f32 	%f50, [%rd12+10240];
	mul.f32 	%f51, %f50, %f50;
	ld.global.f32 	%f52, [%rd12+12288];
	ld.global.f32 	%f53, [%rd12+14336];
	mul.f32 	%f54, %f53, %f53;
	ld.global.f32 	%f55, [%rd12+16384];
	ld.global.f32 	%f56, [%rd12+18432];
	mul.f32 	%f57, %f56, %f56;
	ld.global.f32 	%f58, [%rd12+20480];
	ld.global.f32 	%f59, [%rd12+22528];
	mul.f32 	%f60, %f59, %f59;
	ld.global.f32 	%f61, [%rd12+24576];
	ld.global.f32 	%f62, [%rd12+26624];
	mul.f32 	%f63, %f62, %f62;
	ld.global.f32 	%f64, [%rd12+28672];
	ld.global.f32 	%f65, [%rd12+30720];
	mul.f32 	%f66, %f65, %f65;
	fma.rn.f32 	%f67, %f43, %f43, %f45;
	fma.rn.f32 	%f68, %f46, %f46, %f48;
	fma.rn.f32 	%f69, %f49, %f49, %f51;
	fma.rn.f32 	%f70, %f52, %f52, %f54;
	fma.rn.f32 	%f71, %f55, %f55, %f57;
	fma.rn.f32 	%f72, %f58, %f58, %f60;
	fma.rn.f32 	%f73, %f61, %f61, %f63;
	fma.rn.f32 	%f74, %f64, %f64, %f66;
	add.f32 	%f75, %f67, %f68;
	add.f32 	%f76, %f69, %f70;
	add.f32 	%f77, %f71, %f72;
	add.f32 	%f78, %f73, %f74;
	add.f32 	%f79, %f75, %f76;
	add.f32 	%f80, %f77, %f78;
	add.f32 	%f398, %f79, %f80;
	add.s32 	%r22, %r51, -8192;
	setp.lt.u32 	%p3, %r22, 8192;
	mov.b32 	%r202, 8192;
	@%p3 bra 	$L__BB3_32;
	mov.b32 	%r202, 8192;
$L__BB3_30:
	add.s32 	%r54, %r21, %r202;
	mul.wide.u32 	%rd13, %r54, 4;
	add.s64 	%rd14, %rd2, %rd13;
	ld.global.f32 	%f81, [%rd14];
	ld.global.f32 	%f82, [%rd14+2048];
	ld.global.f32 	%f83, [%rd14+4096];
	mul.f32 	%f84, %f83, %f83;
	ld.global.f32 	%f85, [%rd14+6144];
	ld.global.f32 	%f86, [%rd14+8192];
	mul.f32 	%f87, %f86, %f86;
	ld.global.f32 	%f88, [%rd14+10240];
	ld.global.f32 	%f89, [%rd14+12288];
	mul.f32 	%f90, %f89, %f89;
	ld.global.f32 	%f91, [%rd14+14336];
	ld.global.f32 	%f92, [%rd14+16384];
	mul.f32 	%f93, %f92, %f92;
	ld.global.f32 	%f94, [%rd14+18432];
	ld.global.f32 	%f95, [%rd14+20480];
	mul.f32 	%f96, %f95, %f95;
	ld.global.f32 	%f97, [%rd14+22528];
	ld.global.f32 	%f98, [%rd14+24576];
	mul.f32 	%f99, %f98, %f98;
	ld.global.f32 	%f100, [%rd14+26624];
	ld.global.f32 	%f101, [%rd14+28672];
	mul.f32 	%f102, %f101, %f101;
	ld.global.f32 	%f103, [%rd14+30720];
	fma.rn.f32 	%f104, %f81, %f81, %f398;
	fma.rn.f32 	%f105, %f82, %f82, %f84;
	fma.rn.f32 	%f106, %f85, %f85, %f87;
	fma.rn.f32 	%f107, %f88, %f88, %f90;
	fma.rn.f32 	%f108, %f91, %f91, %f93;
	fma.rn.f32 	%f109, %f94, %f94, %f96;
	fma.rn.f32 	%f110, %f97, %f97, %f99;
	fma.rn.f32 	%f111, %f100, %f100, %f102;
	add.f32 	%f112, %f104, %f105;
	add.f32 	%f113, %f106, %f107;
	add.f32 	%f114, %f108, %f109;
	add.f32 	%f115, %f110, %f111;
	add.f32 	%f116, %f112, %f113;
	add.f32 	%f117, %f114, %f115;
	add.f32 	%f118, %f116, %f117;
	fma.rn.f32 	%f398, %f103, %f103, %f118;
	sub.s32 	%r55, %r51, %r202;
	setp.lt.u32 	%p4, %r55, 8192;
	@%p4 bra 	$L__BB3_46;
	add.s32 	%r202, %r202, 8192;
	setp.le.u32 	%p5, %r202, %r22;
	@%p5 bra 	$L__BB3_30;
$L__BB3_32:
	setp.le.u32 	%p6, %r51, %r202;
	sub.s32 	%r56, %r51, %r202;
	setp.ge.s32 	%p7, %r21, %r56;
	or.pred  	%p8, %p6, %p7;
	@%p8 bra 	$L__BB3_46;
	not.b32 	%r58, %r21;
	add.s32 	%r59, %r51, %r58;
	sub.s32 	%r60, %r59, %r202;
	shr.u32 	%r61, %r60, 9;
	add.s32 	%r26, %r61, 1;
	and.b32  	%r27, %r26, 15;
	setp.lt.u32 	%p9, %r60, 7680;
	mov.u32 	%r207, %r21;
	@%p9 bra 	$L__BB3_37;
	or.b32  	%r205, %r21, 4096;
	add.s32 	%r204, %r21, %r202;
	and.b32  	%r62, %r26, 16777200;
	neg.s32 	%r203, %r62;
$L__BB3_35:
	.pragma "nounroll";
	mul.wide.u32 	%rd15, %r204, 4;
	add.s64 	%rd16, %rd2, %rd15;
	ld.global.f32 	%f120, [%rd16];
	fma.rn.f32 	%f121, %f120, %f120, %f398;
	add.s32 	%r63, %r204, 512;
	mul.wide.u32 	%rd17, %r63, 4;
	add.s64 	%rd18, %rd2, %rd17;
	ld.global.f32 	%f122, [%rd18];
	fma.rn.f32 	%f123, %f122, %f122, %f121;
	add.s32 	%r64, %r204, 1024;
	mul.wide.u32 	%rd19, %r64, 4;
	add.s64 	%rd20, %rd2, %rd19;
	ld.global.f32 	%f124, [%rd20];
	fma.rn.f32 	%f125, %f124, %f124, %f123;
	add.s32 	%r65, %r204, 1536;
	mul.wide.u32 	%rd21, %r65, 4;
	add.s64 	%rd22, %rd2, %rd21;
	ld.global.f32 	%f126, [%rd22];
	fma.rn.f32 	%f127, %f126, %f126, %f125;
	add.s32 	%r66, %r204, 2048;
	mul.wide.u32 	%rd23, %r66, 4;
	add.s64 	%rd24, %rd2, %rd23;
	ld.global.f32 	%f128, [%rd24];
	fma.rn.f32 	%f129, %f128, %f128, %f127;
	add.s32 	%r67, %r204, 2560;
	mul.wide.u32 	%rd25, %r67, 4;
	add.s64 	%rd26, %rd2, %rd25;
	ld.global.f32 	%f130, [%rd26];
	fma.rn.f32 	%f131, %f130, %f130, %f129;
	add.s32 	%r68, %r204, 3072;
	mul.wide.u32 	%rd27, %r68, 4;
	add.s64 	%rd28, %rd2, %rd27;
	ld.global.f32 	%f132, [%rd28];
	fma.rn.f32 	%f133, %f132, %f132, %f131;
	add.s32 	%r69, %r204, 3584;
	mul.wide.u32 	%rd29, %r69, 4;
	add.s64 	%rd30, %rd2, %rd29;
	ld.global.f32 	%f134, [%rd30];
	fma.rn.f32 	%f135, %f134, %f134, %f133;
	add.s32 	%r70, %r204, 4096;
	mul.wide.u32 	%rd31, %r70, 4;
	add.s64 	%rd32, %rd2, %rd31;
	ld.global.f32 	%f136, [%rd32];
	fma.rn.f32 	%f137, %f136, %f136, %f135;
	add.s32 	%r71, %r204, 4608;
	mul.wide.u32 	%rd33, %r71, 4;
	add.s64 	%rd34, %rd2, %rd33;
	ld.global.f32 	%f138, [%rd34];
	fma.rn.f32 	%f139, %f138, %f138, %f137;
	add.s32 	%r72, %r204, 5120;
	mul.wide.u32 	%rd35, %r72, 4;
	add.s64 	%rd36, %rd2, %rd35;
	ld.global.f32 	%f140, [%rd36];
	fma.rn.f32 	%f141, %f140, %f140, %f139;
	add.s32 	%r73, %r204, 5632;
	mul.wide.u32 	%rd37, %r73, 4;
	add.s64 	%rd38, %rd2, %rd37;
	ld.global.f32 	%f142, [%rd38];
	fma.rn.f32 	%f143, %f142, %f142, %f141;
	add.s32 	%r74, %r204, 6144;
	mul.wide.u32 	%rd39, %r74, 4;
	add.s64 	%rd40, %rd2, %rd39;
	ld.global.f32 	%f144, [%rd40];
	fma.rn.f32 	%f145, %f144, %f144, %f143;
	add.s32 	%r75, %r204, 6656;
	mul.wide.u32 	%rd41, %r75, 4;
	add.s64 	%rd42, %rd2, %rd41;
	ld.global.f32 	%f146, [%rd42];
	fma.rn.f32 	%f147, %f146, %f146, %f145;
	add.s32 	%r76, %r204, 7168;
	mul.wide.u32 	%rd43, %r76, 4;
	add.s64 	%rd44, %rd2, %rd43;
	ld.global.f32 	%f148, [%rd44];
	fma.rn.f32 	%f149, %f148, %f148, %f147;
	add.s32 	%r77, %r204, 7680;
	mul.wide.u32 	%rd45, %r77, 4;
	add.s64 	%rd46, %rd2, %rd45;
	ld.global.f32 	%f150, [%rd46];
	fma.rn.f32 	%f398, %f150, %f150, %f149;
	add.s32 	%r205, %r205, 8192;
	add.s32 	%r204, %r204, 8192;
	add.s32 	%r203, %r203, 16;
	setp.ne.s32 	%p10, %r203, 0;
	@%p10 bra 	$L__BB3_35;
	add.s32 	%r207, %r205, -4096;
$L__BB3_37:
	setp.eq.s32 	%p11, %r27, 0;
	@%p11 bra 	$L__BB3_46;
	and.b32  	%r39, %r26, 7;
	setp.lt.u32 	%p12, %r27, 8;
	@%p12 bra 	$L__BB3_40;
	add.s32 	%r78, %r207, %r202;
	mul.wide.u32 	%rd47, %r78, 4;
	add.s64 	%rd48, %rd2, %rd47;
	ld.global.f32 	%f152, [%rd48];
	fma.rn.f32 	%f153, %f152, %f152, %f398;
	add.s32 	%r79, %r78, 512;
	mul.wide.u32 	%rd49, %r79, 4;
	add.s64 	%rd50, %rd2, %rd49;
	ld.global.f32 	%f154, [%rd50];
	fma.rn.f32 	%f155, %f154, %f154, %f153;
	add.s32 	%r80, %r78, 1024;
	mul.wide.u32 	%rd51, %r80, 4;
	add.s64 	%rd52, %rd2, %rd51;
	ld.global.f32 	%f156, [%rd52];
	fma.rn.f32 	%f157, %f156, %f156, %f155;
	add.s32 	%r81, %r78, 1536;
	mul.wide.u32 	%rd53, %r81, 4;
	add.s64 	%rd54, %rd2, %rd53;
	ld.global.f32 	%f158, [%rd54];
	fma.rn.f32 	%f159, %f158, %f158, %f157;
	add.s32 	%r82, %r78, 2048;
	mul.wide.u32 	%rd55, %r82, 4;
	add.s64 	%rd56, %rd2, %rd55;
	ld.global.f32 	%f160, [%rd56];
	fma.rn.f32 	%f161, %f160, %f160, %f159;
	add.s32 	%r83, %r78, 2560;
	mul.wide.u32 	%rd57, %r83, 4;
	add.s64 	%rd58, %rd2, %rd57;
	ld.global.f32 	%f162, [%rd58];
	fma.rn.f32 	%f163, %f162, %f162, %f161;
	add.s32 	%r84, %r78, 3072;
	mul.wide.u32 	%rd59, %r84, 4;
	add.s64 	%rd60, %rd2, %rd59;
	ld.global.f32 	%f164, [%rd60];
	fma.rn.f32 	%f165, %f164, %f164, %f163;
	add.s32 	%r85, %r78, 3584;
	mul.wide.u32 	%rd61, %r85, 4;
	add.s64 	%rd62, %rd2, %rd61;
	ld.global.f32 	%f166, [%rd62];
	fma.rn.f32 	%f398, %f166, %f166, %f165;
	add.s32 	%r207, %r207, 4096;
$L__BB3_40:
	setp.eq.s32 	%p13, %r39, 0;
	@%p13 bra 	$L__BB3_46;
	and.b32  	%r42, %r26, 3;
	setp.lt.u32 	%p14, %r39, 4;
	@%p14 bra 	$L__BB3_43;
	add.s32 	%r86, %r207, %r202;
	mul.wide.u32 	%rd63, %r86, 4;
	add.s64 	%rd64, %rd2, %rd63;
	ld.global.f32 	%f168, [%rd64];
	fma.rn.f32 	%f169, %f168, %f168, %f398;
	add.s32 	%r87, %r86, 512;
	mul.wide.u32 	%rd65, %r87, 4;
	add.s64 	%rd66, %rd2, %rd65;
	ld.global.f32 	%f170, [%rd66];
	fma.rn.f32 	%f171, %f170, %f170, %f169;
	add.s32 	%r88, %r86, 1024;
	mul.wide.u32 	%rd67, %r88, 4;
	add.s64 	%rd68, %rd2, %rd67;
	ld.global.f32 	%f172, [%rd68];
	fma.rn.f32 	%f173, %f172, %f172, %f171;
	add.s32 	%r89, %r86, 1536;
	mul.wide.u32 	%rd69, %r89, 4;
	add.s64 	%rd70, %rd2, %rd69;
	ld.global.f32 	%f174, [%rd70];
	fma.rn.f32 	%f398, %f174, %f174, %f173;
	add.s32 	%r207, %r207, 2048;
$L__BB3_43:
	setp.eq.s32 	%p15, %r42, 0;
	@%p15 bra 	$L__BB3_46;
	add.s32 	%r210, %r207, %r202;
	neg.s32 	%r209, %r42;
$L__BB3_45:
	.pragma "nounroll";
	mul.wide.u32 	%rd71, %r210, 4;
	add.s64 	%rd72, %rd2, %rd71;
	ld.global.f32 	%f175, [%rd72];
	fma.rn.f32 	%f398, %f175, %f175, %f398;
	add.s32 	%r210, %r210, 512;
	add.s32 	%r209, %r209, 1;
	setp.ne.s32 	%p16, %r209, 0;
	@%p16 bra 	$L__BB3_45;
$L__BB3_46:
	// begin inline asm
	mov.u32 %r90, %laneid;
	// end inline asm
	mov.b32 	%r92, %f398;
	mov.b32 	%r93, 1;
	mov.b32 	%r114, 31;
	mov.b32 	%r115, -1;
	// begin inline asm
	shfl.sync.down.b32 %r91, %r92, %r93, %r114, %r115;
	// end inline asm
	setp.gt.s32 	%p17, %r90, 30;
	mov.b32 	%f176, %r91;
	add.f32 	%f177, %f398, %f176;
	selp.f32 	%f178, %f398, %f177, %p17;
	mov.b32 	%r97, %f178;
	mov.b32 	%r98, 2;
	// begin inline asm
	shfl.sync.down.b32 %r96, %r97, %r98, %r114, %r115;
	// end inline asm
	setp.gt.s32 	%p18, %r90, 29;
	mov.b32 	%f179, %r96;
	add.f32 	%f180, %f178, %f179;
	selp.f32 	%f181, %f178, %f180, %p18;
	mov.b32 	%r102, %f181;
	mov.b32 	%r103, 4;
	// begin inline asm
	shfl.sync.down.b32 %r101, %r102, %r103, %r114, %r115;
	// end inline asm
	setp.gt.s32 	%p19, %r90, 27;
	mov.b32 	%f182, %r101;
	add.f32 	%f183, %f181, %f182;
	selp.f32 	%f184, %f181, %f183, %p19;
	mov.b32 	%r107, %f184;
	mov.b32 	%r108, 8;
	// begin inline asm
	shfl.sync.down.b32 %r106, %r107, %r108, %r114, %r115;
	// end inline asm
	setp.gt.s32 	%p20, %r90, 23;
	mov.b32 	%f185, %r106;
	add.f32 	%f186, %f184, %f185;
	selp.f32 	%f187, %f184, %f186, %p20;
	mov.b32 	%r112, %f187;
	mov.b32 	%r113, 16;
	// begin inline asm
	shfl.sync.down.b32 %r111, %r112, %r113, %r114, %r115;
	// end inline asm
	setp.gt.s32 	%p21, %r90, 15;
	mov.b32 	%f188, %r111;
	add.f32 	%f38, %f187, %f188;
	selp.f32 	%f399, %f187, %f38, %p21;
	setp.ne.s32 	%p22, %r90, 0;
	@%p22 bra 	$L__BB3_48;
	shr.u32 	%r116, %r21, 3;
	and.b32  	%r117, %r116, 124;
	mov.u32 	%r118, _ZZN3cub18CUB_300001_SM_10006detail6reduce28DeviceReduceSingleTileKernelINS2_10policy_hubIfjN4cuda3std3__44plusIfEEE10Policy1000EN6thrust24THRUST_300001_SM_1000_NS6detail15normal_iteratorINSD_10device_ptrIfEEEEPfjS9_ff6squareIfEEEvT0_T1_T2_T3_T4_T6_E12temp_storage;
	add.s32 	%r119, %r118, %r117;
	st.shared.f32 	[%r119+16], %f38;
$L__BB3_48:
	bar.sync 	0;
	setp.ne.s32 	%p23, %r21, 0;
	@%p23 bra 	$L__BB3_50;
	ld.shared.f32 	%f189, [_ZZN3cub18CUB_300001_SM_10006detail6reduce28DeviceReduceSingleTileKernelINS2_10policy_hubIfjN4cuda3std3__44plusIfEEE10Policy1000EN6thrust24THRUST_300001_SM_1000_NS6detail15normal_iteratorINSD_10device_ptrIfEEEEPfjS9_ff6squareIfEEEvT0_T1_T2_T3_T4_T6_E12temp_storage+20];
	add.f32 	%f190, %f399, %f189;
	ld.shared.f32 	%f191, [_ZZN3cub18CUB_300001_SM_10006detail6reduce28DeviceReduceSingleTileKernelINS2_10policy_hubIfjN4cuda3std3__44plusIfEEE10Policy1000EN6thrust24THRUST_300001_SM_1000_NS6detail15normal_iteratorINSD_10device_ptrIfEEEEPfjS9_ff6squareIfEEEvT0_T1_T2_T3_T4_T6_E12temp_storage+24];
	add.f32 	%f192, %f190, %f191;
	ld.shared.f32 	%f193, [_ZZN3cub18CUB_300001_SM_10006detail6reduce28DeviceReduceSingleTileKernelINS2_10policy_hubIfjN4cuda3std3__44plusIfEEE10Policy1000EN6thrust24THRUST_300001_SM_1000_NS6detail15normal_iteratorINSD_10device_ptrIfEEEEPfjS9_ff6squareIfEEEvT0_T1_T2_T3_T4_T6_E12temp_storage+28];
	add.f32 	%f194, %f192, %f193;
	ld.shared.f32 	%f195, [_ZZN3cub18CUB_300001_SM_10006detail6reduce28DeviceReduceSingleTileKernelINS2_10policy_hubIfjN4cuda3std3__44plusIfEEE10Policy1000EN6thrust24THRUST_300001_SM_1000_NS6detail15normal_iteratorINSD_10device_ptrIfEEEEPfjS9_ff6squareIfEEEvT0_T1_T2_T3_T4_T6_E12temp_storage+32];
	add.f32 	%f196, %f194, %f195;
	ld.shared.f32 	%f197, [_ZZN3cub18CUB_300001_SM_10006detail6reduce28DeviceReduceSingleTileKernelINS2_10policy_hubIfjN4cuda3std3__44plusIfEEE10Policy1000EN6thrust24THRUST_300001_SM_1000_NS6detail15normal_iteratorINSD_10device_ptrIfEEEEPfjS9_ff6squareIfEEEvT0_T1_T2_T3_T4_T6_E12temp_storage+36];
	add.f32 	%f198, %f196, %f197;
	ld.shared.f32 	%f199, [_ZZN3cub18CUB_300001_SM_10006detail6reduce28DeviceReduceSingleTileKernelINS2_10policy_hubIfjN4cuda3std3__44plusIfEEE10Policy1000EN6thrust24THRUST_300001_SM_1000_NS6detail15normal_iteratorINSD_10device_ptrIfEEEEPfjS9_ff6squareIfEEEvT0_T1_T2_T3_T4_T6_E12temp_storage+40];
	add.f32 	%f200, %f198, %f199;
	ld.shared.f32 	%f201, [_ZZN3cub18CUB_300001_SM_10006detail6reduce28DeviceReduceSingleTileKernelINS2_10policy_hubIfjN4cuda3std3__44plusIfEEE10Policy1000EN6thrust24THRUST_300001_SM_1000_NS6detail15normal_iteratorINSD_10device_ptrIfEEEEPfjS9_ff6squareIfEEEvT0_T1_T2_T3_T4_T6_E12temp_storage+44];
	add.f32 	%f202, %f200, %f201;
	ld.shared.f32 	%f203, [_ZZN3cub18CUB_300001_SM_10006detail6reduce28DeviceReduceSingleTileKernelINS2_10policy_hubIfjN4cuda3std3__44plusIfEEE10Policy1000EN6thrust24THRUST_300001_SM_1000_NS6detail15normal_iteratorINSD_10device_ptrIfEEEEPfjS9_ff6squareIfEEEvT0_T1_T2_T3_T4_T6_E12temp_storage+48];
	add.f32 	%f204, %f202, %f203;
	ld.shared.f32 	%f205, [_ZZN3cub18CUB_300001_SM_10006detail6reduce28DeviceReduceSingleTileKernelINS2_10policy_hubIfjN4cuda3std3__44plusIfEEE10Policy1000EN6thrust24THRUST_300001_SM_1000_NS6detail15normal_iteratorINSD_10device_ptrIfEEEEPfjS9_ff6squareIfEEEvT0_T1_T2_T3_T4_T6_E12temp_storage+52];
	add.f32 	%f206, %f204, %f205;
	ld.shared.f32 	%f207, [_ZZN3cub18CUB_300001_SM_10006detail6reduce28DeviceReduceSingleTileKernelINS2_10policy_hubIfjN4cuda3std3__44plusIfEEE10Policy1000EN6thrust24THRUST_300001_SM_1000_NS6detail15normal_iteratorINSD_10device_ptrIfEEEEPfjS9_ff6squareIfEEEvT0_T1_T2_T3_T4_T6_E12temp_storage+56];
	add.f32 	%f208, %f206, %f207;
	ld.shared.f32 	%f209, [_ZZN3cub18CUB_300001_SM_10006detail6reduce28DeviceReduceSingleTileKernelINS2_10policy_hubIfjN4cuda3std3__44plusIfEEE10Policy1000EN6thrust24THRUST_300001_SM_1000_NS6detail15normal_iteratorINSD_10device_ptrIfEEEEPfjS9_ff6squareIfEEEvT0_T1_T2_T3_T4_T6_E12temp_storage+60];
	add.f32 	%f210, %f208, %f209;
	ld.shared.f32 	%f211, [_ZZN3cub18CUB_300001_SM_10006detail6reduce28DeviceReduceSingleTileKernelINS2_10policy_hubIfjN4cuda3std3__44plusIfEEE10Policy1000EN6thrust24THRUST_300001_SM_1000_NS6detail15normal_iteratorINSD_10device_ptrIfEEEEPfjS9_ff6squareIfEEEvT0_T1_T2_T3_T4_T6_E12temp_storage+64];
	add.f32 	%f212, %f210, %f211;
	ld.shared.f32 	%f213, [_ZZN3cub18CUB_300001_SM_10006detail6reduce28DeviceReduceSingleTileKernelINS2_10policy_hubIfjN4cuda3std3__44plusIfEEE10Policy1000EN6thrust24THRUST_300001_SM_1000_NS6detail15normal_iteratorINSD_10device_ptrIfEEEEPfjS9_ff6squareIfEEEvT0_T1_T2_T3_T4_T6_E12temp_storage+68];
	add.f32 	%f214, %f212, %f213;
	ld.shared.f32 	%f215, [_ZZN3cub18CUB_300001_SM_10006detail6reduce28DeviceReduceSingleTileKernelINS2_10policy_hubIfjN4cuda3std3__44plusIfEEE10Policy1000EN6thrust24THRUST_300001_SM_1000_NS6detail15normal_iteratorINSD_10device_ptrIfEEEEPfjS9_ff6squareIfEEEvT0_T1_T2_T3_T4_T6_E12temp_storage+72];
	add.f32 	%f216, %f214, %f215;
	ld.shared.f32 	%f217, [_ZZN3cub18CUB_300001_SM_10006detail6reduce28DeviceReduceSingleTileKernelINS2_10policy_hubIfjN4cuda3std3__44plusIfEEE10Policy1000EN6thrust24THRUST_300001_SM_1000_NS6detail15normal_iteratorINSD_10device_ptrIfEEEEPfjS9_ff6squareIfEEEvT0_T1_T2_T3_T4_T6_E12temp_storage+76];
	add.f32 	%f399, %f216, %f217;
$L__BB3_50:
	mov.u32 	%r192, %tid.x;
	setp.ne.s32 	%p65, %r192, 0;
	@%p65 bra 	$L__BB3_52;
	add.f32 	%f377, %f42, %f399;
	st.global.f32 	[%rd1], %f377;
$L__BB3_52:
	ret;

}
	// .globl	_ZN3cub18CUB_300001_SM_10006detail6reduce18DeviceReduceKernelINS2_10policy_hubIfjN4cuda3std3__44plusIfEEE10Policy1000EN6thrust24THRUST_300001_SM_1000_NS6detail15normal_iteratorINSD_10device_ptrIfEEEEjS9_f6squareIfEEEvT0_PT3_T1_NS0_13GridEvenShareISO_EET2_T4_
.visible .entry _ZN3cub18CUB_300001_SM_10006detail6reduce18DeviceReduceKernelINS2_10policy_hubIfjN4cuda3std3__44plusIfEEE10Policy1000EN6thrust24THRUST_300001_SM_1000_NS6detail15normal_iteratorINSD_10device_ptrIfEEEEjS9_f6squareIfEEEvT0_PT3_T1_NS0_13GridEvenShareISO_EET2_T4_(
	.param .align 8 .b8 _ZN3cub18CUB_300001_SM_10006detail6reduce18DeviceReduceKernelINS2_10policy_hubIfjN4cuda3std3__44plusIfEEE10Policy1000EN6thrust24THRUST_300001_SM_1000_NS6detail15normal_iteratorINSD_10device_ptrIfEEEEjS9_f6squareIfEEEvT0_PT3_T1_NS0_13GridEvenShareISO_EET2_T4__param_0[8],
	.param .u64 .ptr .align 1 _ZN3cub18CUB_300001_SM_10006detail6reduce18DeviceReduceKernelINS2_10policy_hubIfjN4cuda3std3__44plusIfEEE10Policy1000EN6thrust24THRUST_300001_SM_1000_NS6detail15normal_iteratorINSD_10device_ptrIfEEEEjS9_f6squareIfEEEvT0_PT3_T1_NS0_13GridEvenShareISO_EET2_T4__param_1,
	.param .u32 _ZN3cub18CUB_300001_SM_10006detail6reduce18DeviceReduceKernelINS2_10policy_hubIfjN4cuda3std3__44plusIfEEE10Policy1000EN6thrust24THRUST_300001_SM_1000_NS6detail15normal_iteratorINSD_10device_ptrIfEEEEjS9_f6squareIfEEEvT0_PT3_T1_NS0_13GridEvenShareISO_EET2_T4__param_2,
	.param .align 4 .b8 _ZN3cub18CUB_300001_SM_10006detail6reduce18DeviceReduceKernelINS2_10policy_hubIfjN4cuda3std3__44plusIfEEE10Policy1000EN6thrust24THRUST_300001_SM_1000_NS6detail15normal_iteratorINSD_10device_ptrIfEEEEjS9_f6squareIfEEEvT0_PT3_T1_NS0_13GridEvenShareISO_EET2_T4__param_3[40],
	.param .align 1 .b8 _ZN3cub18CUB_300001_SM_10006detail6reduce18DeviceReduceKernelINS2_10policy_hubIfjN4cuda3std3__44plusIfEEE10Policy1000EN6thrust24THRUST_300001_SM_1000_NS6detail15normal_iteratorINSD_10device_ptrIfEEEEjS9_f6squareIfEEEvT0_PT3_T1_NS0_13GridEvenShareISO_EET2_T4__param_4[1],
	.param .align 1 .b8 _ZN3cub18CUB_300001_SM_10006detail6reduce18DeviceReduceKernelINS2_10policy_hubIfjN4cuda3std3__44plusIfEEE10Policy1000EN6thrust24THRUST_300001_SM_1000_NS6detail15normal_iteratorINSD_10device_ptrIfEEEEjS9_f6squareIfEEEvT0_PT3_T1_NS0_13GridEvenShareISO_EET2_T4__param_5[1]
)
.maxntid 512
{
	.reg .pred 	%p<65>;
	.reg .b16 	%rs<4>;
	.reg .b32 	%r<277>;
	.reg .b32 	%f<396>;
	.reg .b64 	%rd<129>;
	// demoted variable
	.shared .align 4 .b8 _ZZN3cub18CUB_300001_SM_10006detail6reduce18DeviceReduceKernelINS2_10policy_hubIfjN4cuda3std3__44plusIfEEE10Policy1000EN6thrust24THRUST_300001_SM_1000_NS6detail15normal_iteratorINSD_10device_ptrIfEEEEjS9_f6squareIfEEEvT0_PT3_T1_NS0_13GridEvenShareISO_EET2_T4_E12temp_storage[84];
	ld.param.u32 	%r1, [_ZN3cub18CUB_300001_SM_10006detail6reduce18DeviceReduceKernelINS2_10policy_hubIfjN4cuda3std3__44plusIfEEE10Policy1000EN6thrust24THRUST_300001_SM_1000_NS6detail15normal_iteratorINSD_10device_ptrIfEEEEjS9_f6squareIfEEEvT0_PT3_T1_NS0_13GridEvenShareISO_EET2_T4__param_3+20];
	ld.param.u32 	%r2, [_ZN3cub18CUB_300001_SM_10006detail6reduce18DeviceReduceKernelINS2_10policy_hubIfjN4cuda3std3__44plusIfEEE10Policy1000EN6thrust24THRUST_300001_SM_1000_NS6detail15normal_iteratorINSD_10device_ptrIfEEEEjS9_f6squareIfEEEvT0_PT3_T1_NS0_13GridEvenShareISO_EET2_T4__param_3+24];
	ld.param.u64 	%rd3, [_ZN3cub18CUB_300001_SM_10006detail6reduce18DeviceReduceKernelINS2_10policy_hubIfjN4cuda3std3__44plusIfEEE10Policy1000EN6thrust24THRUST_300001_SM_1000_NS6detail15normal_iteratorINSD_10device_ptrIfEEEEjS9_f6squareIfEEEvT0_PT3_T1_NS0_13GridEvenShareISO_EET2_T4__param_0];
	ld.param.u64 	%rd2, [_ZN3cub18CUB_300001_SM_10006detail6reduce18DeviceReduceKernelINS2_10policy_hubIfjN4cuda3std3__44plusIfEEE10Policy1000EN6thrust24THRUST_300001_SM_1000_NS6detail15normal_iteratorINSD_10device_ptrIfEEEEjS9_f6squareIfEEEvT0_PT3_T1_NS0_13GridEvenShareISO_EET2_T4__param_1];
	cvta.to.global.u64 	%rd1, %rd3;
	mov.u32 	%r3, %ctaid.x;
	shl.b32 	%r4, %r2, 13;
	shl.b32 	%r268, %r3, 13;
	sub.s32 	%r6, %r1, %r268;
	setp.gt.u32 	%p1, %r6, 8191;
	@%p1 bra 	$L__BB4_26;
	mov.u32 	%r7, %tid.x;
	setp.ge.u32 	%p23, %r7, %r6;
	mov.f32 	%f384, 0f00000000;
	mov.u32 	%r259, %r7;
	@%p23 bra 	$L__BB4_3;
	add.s32 	%r153, %r268, %r7;
	mul.wide.u32 	%rd66, %r153, 4;
	add.s64 	%rd67, %rd1, %rd66;
	ld.global.f32 	%f217, [%rd67];
	mul.f32 	%f384, %f217, %f217;
	add.s32 	%r259, %r7, 512;
$L__BB4_3:
	setp.ge.u32 	%p24, %r259, %r6;
	@%p24 bra 	$L__BB4_17;
	not.b32 	%r154, %r259;
	add.s32 	%r155, %r1, %r154;
	sub.s32 	%r156, %r155, %r268;
	shr.u32 	%r157, %r156, 9;
	add.s32 	%r10, %r157, 1;
	and.b32  	%r11, %r10, 15;
	setp.lt.u32 	%p25, %r156, 7680;
	@%p25 bra 	$L__BB4_8;
	or.b32  	%r258, %r259, 4096;
	add.s32 	%r257, %r259, %r268;
	and.b32  	%r158, %r10, 16777200;
	neg.s32 	%r256, %r158;
$L__BB4_6:
	.pragma "nounroll";
	mul.wide.u32 	%rd68, %r257, 4;
	add.s64 	%rd69, %rd1, %rd68;
	ld.global.f32 	%f219, [%rd69];
	fma.rn.f32 	%f220, %f219, %f219, %f384;
	add.s32 	%r159, %r257, 512;
	mul.wide.u32 	%rd70, %r159, 4;
	add.s64 	%rd71, %rd1, %rd70;
	ld.global.f32 	%f221, [%rd71];
	fma.rn.f32 	%f222, %f221, %f221, %f220;
	add.s32 	%r160, %r257, 1024;
	mul.wide.u32 	%rd72, %r160, 4;
	add.s64 	%rd73, %rd1, %rd72;
	ld.global.f32 	%f223, [%rd73];
	fma.rn.f32 	%f224, %f223, %f223, %f222;
	add.s32 	%r161, %r257, 1536;
	mul.wide.u32 	%rd74, %r161, 4;
	add.s64 	%rd75, %rd1, %rd74;
	ld.global.f32 	%f225, [%rd75];
	fma.rn.f32 	%f226, %f225, %f225, %f224;
	add.s32 	%r162, %r257, 2048;
	mul.wide.u32 	%rd76, %r162, 4;
	add.s64 	%rd77, %rd1, %rd76;
	ld.global.f32 	%f227, [%rd77];
	fma.rn.f32 	%f228, %f227, %f227, %f226;
	add.s32 	%r163, %r257, 2560;
	mul.wide.u32 	%rd78, %r163, 4;
	add.s64 	%rd79, %rd1, %rd78;
	ld.global.f32 	%f229, [%rd79];
	fma.rn.f32 	%f230, %f229, %f229, %f228;
	add.s32 	%r164, %r257, 3072;
	mul.wide.u32 	%rd80, %r164, 4;
	add.s64 	%rd81, %rd1, %rd80;
	ld.global.f32 	%f231, [%rd81];
	fma.rn.f32 	%f232, %f231, %f231, %f230;
	add.s32 	%r165, %r257, 3584;
	mul.wide.u32 	%rd82, %r165, 4;
	add.s64 	%rd83, %rd1, %rd82;
	ld.global.f32 	%f233, [%rd83];
	fma.rn.f32 	%f234, %f233, %f233, %f232;
	add.s32 	%r166, %r257, 4096;
	mul.wide.u32 	%rd84, %r166, 4;
	add.s64 	%rd85, %rd1, %rd84;
	ld.global.f32 	%f235, [%rd85];
	fma.rn.f32 	%f236, %f235, %f235, %f234;
	add.s32 	%r167, %r257, 4608;
	mul.wide.u32 	%rd86, %r167, 4;
	add.s64 	%rd87, %rd1, %rd86;
	ld.global.f32 	%f237, [%rd87];
	fma.rn.f32 	%f238, %f237, %f237, %f236;
	add.s32 	%r168, %r257, 5120;
	mul.wide.u32 	%rd88, %r168, 4;
	add.s64 	%rd89, %rd1, %rd88;
	ld.global.f32 	%f239, [%rd89];
	fma.rn.f32 	%f240, %f239, %f239, %f238;
	add.s32 	%r169, %r257, 5632;
	mul.wide.u32 	%rd90, %r169, 4;
	add.s64 	%rd91, %rd1, %rd90;
	ld.global.f32 	%f241, [%rd91];
	fma.rn.f32 	%f242, %f241, %f241, %f240;
	add.s32 	%r170, %r257, 6144;
	mul.wide.u32 	%rd92, %r170, 4;
	add.s64 	%rd93, %rd1, %rd92;
	ld.global.f32 	%f243, [%rd93];
	fma.rn.f32 	%f244, %f243, %f243, %f242;
	add.s32 	%r171, %r257, 6656;
	mul.wide.u32 	%rd94, %r171, 4;
	add.s64 	%rd95, %rd1, %rd94;
	ld.global.f32 	%f245, [%rd95];
	fma.rn.f32 	%f246, %f245, %f245, %f244;
	add.s32 	%r172, %r257, 7168;
	mul.wide.u32 	%rd96, %r172, 4;
	add.s64 	%rd97, %rd1, %rd96;
	ld.global.f32 	%f247, [%rd97];
	fma.rn.f32 	%f248, %f247, %f247, %f246;
	add.s32 	%r173, %r257, 7680;
	mul.wide.u32 	%rd98, %r173, 4;
	add.s64 	%rd99, %rd1, %rd98;
	ld.global.f32 	%f249, [%rd99];
	fma.rn.f32 	%f384, %f249, %f249, %f248;
	add.s32 	%r258, %r258, 8192;
	add.s32 	%r257, %r257, 8192;
	add.s32 	%r256, %r256, 16;
	setp.ne.s32 	%p26, %r256, 0;
	@%p26 bra 	$L__BB4_6;
	add.s32 	%r259, %r258, -4096;
$L__BB4_8:
	setp.eq.s32 	%p27, %r11, 0;
	@%p27 bra 	$L__BB4_17;
	and.b32  	%r23, %r10, 7;
	setp.lt.u32 	%p28, %r11, 8;
	@%p28 bra 	$L__BB4_11;
	add.s32 	%r174, %r268, %r259;
	mul.wide.u32 	%rd100, %r174, 4;
	add.s64 	%rd101, %rd1, %rd100;
	ld.global.f32 	%f251, [%rd101];
	fma.rn.f32 	%f252, %f251, %f251, %f384;
	add.s32 	%r175, %r174, 512;
	mul.wide.u32 	%rd102, %r175, 4;
	add.s64 	%rd103, %rd1, %rd102;
	ld.global.f32 	%f253, [%rd103];
	fma.rn.f32 	%f254, %f253, %f253, %f252;
	add.s32 	%r176, %r174, 1024;
	mul.wide.u32 	%rd104, %r176, 4;
	add.s64 	%rd105, %rd1, %rd104;
	ld.global.f32 	%f255, [%rd105];
	fma.rn.f32 	%f256, %f255, %f255, %f254;
	add.s32 	%r177, %r174, 1536;
	mul.wide.u32 	%rd106, %r177, 4;
	add.s64 	%rd107, %rd1, %rd106;
	ld.global.f32 	%f257, [%rd107];
	fma.rn.f32 	%f258, %f257, %f257, %f256;
	add.s32 	%r178, %r174, 2048;
	mul.wide.u32 	%rd108, %r178, 4;
	add.s64 	%rd109, %rd1, %rd108;
	ld.global.f32 	%f259, [%rd109];
	fma.rn.f32 	%f260, %f259, %f259, %f258;
	add.s32 	%r179, %r174, 2560;
	mul.wide.u32 	%rd110, %r179, 4;
	add.s64 	%rd111, %rd1, %rd110;
	ld.global.f32 	%f261, [%rd111];
	fma.rn.f32 	%f262, %f261, %f261, %f260;
	add.s32 	%r180, %r174, 3072;
	mul.wide.u32 	%rd112, %r180, 4;
	add.s64 	%rd113, %rd1, %rd112;
	ld.global.f32 	%f263, [%rd113];
	fma.rn.f32 	%f264, %f263, %f263, %f262;
	add.s32 	%r181, %r174, 3584;
	mul.wide.u32 	%rd114, %r181, 4;
	add.s64 	%rd115, %rd1, %rd114;
	ld.global.f32 	%f265, [%rd115];
	fma.rn.f32 	%f384, %f265, %f265, %f264;
	add.s32 	%r259, %r259, 4096;
$L__BB4_11:
	setp.eq.s32 	%p29, %r23, 0;
	@%p29 bra 	$L__BB4_17;
	and.b32  	%r26, %r10, 3;
	setp.lt.u32 	%p30, %r23, 4;
	@%p30 bra 	$L__BB4_14;
	add.s32 	%r182, %r268, %r259;
	mul.wide.u32 	%rd116, %r182, 4;
	add.s64 	%rd117, %rd1, %rd116;
	ld.global.f32 	%f267, [%rd117];
	fma.rn.f32 	%f268, %f267, %f267, %f384;
	add.s32 	%r183, %r182, 512;
	mul.wide.u32 	%rd118, %r183, 4;
	add.s64 	%rd119, %rd1, %rd118;
	ld.global.f32 	%f269, [%rd119];
	fma.rn.f32 	%f270, %f269, %f269, %f268;
	add.s32 	%r184, %r182, 1024;
	mul.wide.u32 	%rd120, %r184, 4;
	add.s64 	%rd121, %rd1, %rd120;
	ld.global.f32 	%f271, [%rd121];
	fma.rn.f32 	%f272, %f271, %f271, %f270;
	add.s32 	%r185, %r182, 1536;
	mul.wide.u32 	%rd122, %r185, 4;
	add.s64 	%rd123, %rd1, %rd122;
	ld.global.f32 	%f273, [%rd123];
	fma.rn.f32 	%f384, %f273, %f273, %f272;
	add.s32 	%r259, %r259, 2048;
$L__BB4_14:
	setp.eq.s32 	%p31, %r26, 0;
	@%p31 bra 	$L__BB4_17;
	add.s32 	%r263, %r259, %r268;
	neg.s32 	%r262, %r26;
$L__BB4_16:
	.pragma "nounroll";
	mul.wide.u32 	%rd124, %r263, 4;
	add.s64 	%rd125, %rd1, %rd124;
	ld.global.f32 	%f274, [%rd125];
	fma.rn.f32 	%f384, %f274, %f274, %f384;
	add.s32 	%r263, %r263, 512;
	add.s32 	%r262, %r262, 1;
	setp.ne.s32 	%p32, %r262, 0;
	@%p32 bra 	$L__BB4_16;
$L__BB4_17:
	setp.lt.u32 	%p33, %r6, 512;
	@%p33 bra 	$L__BB4_22;
	// begin inline asm
	mov.u32 %r224, %laneid;
	// end inline asm
	mov.b32 	%r226, %f384;
	mov.b32 	%r227, 1;
	mov.b32 	%r248, 31;
	mov.b32 	%r249, -1;
	// begin inline asm
	shfl.sync.down.b32 %r225, %r226, %r227, %r248, %r249;
	// end inline asm
	setp.gt.s32 	%p57, %r224, 30;
	mov.b32 	%f333, %r225;
	add.f32 	%f334, %f384, %f333;
	selp.f32 	%f335, %f384, %f334, %p57;
	mov.b32 	%r231, %f335;
	mov.b32 	%r232, 2;
	// begin inline asm
	shfl.sync.down.b32 %r230, %r231, %r232, %r248, %r249;
	// end inline asm
	setp.gt.s32 	%p58, %r224, 29;
	mov.b32 	%f336, %r230;
	add.f32 	%f337, %f335, %f336;
	selp.f32 	%f338, %f335, %f337, %p58;
	mov.b32 	%r236, %f338;
	mov.b32 	%r237, 4;
	// begin inline asm
	shfl.sync.down.b32 %r235, %r236, %r237, %r248, %r249;
	// end inline asm
	setp.gt.s32 	%p59, %r224, 27;
	mov.b32 	%f339, %r235;
	add.f32 	%f340, %f338, %f339;
	selp.f32 	%f341, %f338, %f340, %p59;
	mov.b32 	%r241, %f341;
	mov.b32 	%r242, 8;
	// begin inline asm
	shfl.sync.down.b32 %r240, %r241, %r242, %r248, %r249;
	// end inline asm
	setp.gt.s32 	%p60, %r224, 23;
	mov.b32 	%f342, %r240;
	add.f32 	%f343, %f341, %f342;
	selp.f32 	%f344, %f341, %f343, %p60;
	mov.b32 	%r246, %f344;
	mov.b32 	%r247, 16;
	// begin inline asm
	shfl.sync.down.b32 %r245, %r246, %r247, %r248, %r249;
	// end inline asm
	setp.gt.s32 	%p61, %r224, 15;
	mov.b32 	%f345, %r245;
	add.f32 	%f16, %f344, %f345;
	selp.f32 	%f395, %f344, %f16, %p61;
	setp.ne.s32 	%p62, %r224, 0;
	@%p62 bra 	$L__BB4_20;
	shr.u32 	%r250, %r7, 3;
	and.b32  	%r251, %r250, 124;
	mov.u32 	%r252, _ZZN3cub18CUB_300001_SM_10006detail6reduce18DeviceReduceKernelINS2_10policy_hubIfjN4cuda3std3__44plusIfEEE10Policy1000EN6thrust24THRUST_300001_SM_1000_NS6detail15normal_iteratorINSD_10device_ptrIfEEEEjS9_f6squareIfEEEvT0_PT3_T1_NS0_13GridEvenShareISO_EET2_T4_E12temp_storage;
	add.s32 	%r253, %r252, %r251;
	st.shared.f32 	[%r253+16], %f16;
$L__BB4_20:
	bar.sync 	0;
	setp.ne.s32 	%p63, %r7, 0;
	@%p63 bra 	$L__BB4_48;
	ld.shared.f32 	%f346, [_ZZN3cub18CUB_300001_SM_10006detail6reduce18DeviceReduceKernelINS2_10policy_hubIfjN4cuda3std3__44plusIfEEE10Policy1000EN6thrust24THRUST_300001_SM_1000_NS6detail15normal_iteratorINSD_10device_ptrIfEEEEjS9_f6squareIfEEEvT0_PT3_T1_NS0_13GridEvenShareISO_EET2_T4_E12temp_storage+20];
	add.f32 	%f347, %f395, %f346;
	ld.shared.f32 	%f348, [_ZZN3cub18CUB_300001_SM_10006detail6reduce18DeviceReduceKernelINS2_10policy_hubIfjN4cuda3std3__44plusIfEEE10Policy1000EN6thrust24THRUST_300001_SM_1000_NS6detail15normal_iteratorINSD_10device_ptrIfEEEEjS9_f6squareIfEEEvT0_PT3_T1_NS0_13GridEvenShareISO_EET2_T4_E12temp_storage+24];
	add.f32 	%f349, %f347, %f348;
	ld.shared.f32 	%f350, [_ZZN3cub18CUB_300001_SM_10006detail6reduce18DeviceReduceKernelINS2_10policy_hubIfjN4cuda3std3__44plusIfEEE10Policy1000EN6thrust24THRUST_300001_SM_1000_NS6detail15normal_iteratorINSD_10device_ptrIfEEEEjS9_f6squareIfEEEvT0_PT3_T1_NS0_13GridEvenShareISO_EET2_T4_E12temp_storage+28];
	add.f32 	%f351, %f349, %f350;
	ld.shared.f32 	%f352, [_ZZN3cub18CUB_300001_SM_10006detail6reduce18DeviceReduceKernelINS2_10policy_hubIfjN4cuda3std3__44plusIfEEE10Policy1000EN6thrust24THRUST_300001_SM_1000_NS6detail15normal_iteratorINSD_10device_ptrIfEEEEjS9_f6squareIfEEEvT0_PT3_T1_NS0_13GridEvenShareISO_EET2_T4_E12temp_storage+32];
	add.f32 	%f353, %f351, %f352;
	ld.shared.f32 	%f354, [_ZZN3cub18CUB_300001_SM_10006detail6reduce18DeviceReduceKernelINS2_10policy_hubIfjN4cuda3std3__44plusIfEEE10Policy1000EN6thrust24THRUST_300001_SM_1000_NS6detail15normal_iteratorINSD_10device_ptrIfEEEEjS9_f6squareIfEEEvT0_PT3_T1_NS0_13GridEvenShareISO_EET2_T4_E12temp_storage+36];
	add.f32 	%f355, %f353, %f354;
	ld.shared.f32 	%f356, [_ZZN3cub18CUB_300001_SM_10006detail6reduce18DeviceReduceKernelINS2_10policy_hubIfjN4cuda3std3__44plusIfEEE10Policy1000EN6thrust24THRUST_300001_SM_1000_NS6detail15normal_iteratorINSD_10device_ptrIfEEEEjS9_f6squareIfEEEvT0_PT3_T1_NS0_13GridEvenShareISO_EET2_T4_E12temp_storage+40];
	add.f32 	%f357, %f355, %f356;
	ld.shared.f32 	%f358, [_ZZN3cub18CUB_300001_SM_10006detail6reduce18DeviceReduceKernelINS2_10policy_hubIfjN4cuda3std3__44plusIfEEE10Policy1000EN6thrust24THRUST_300001_SM_1000_NS6detail15normal_iteratorINSD_10device_ptrIfEEEEjS9_f6squareIfEEEvT0_PT3_T1_NS0_13GridEvenShareISO_EET2_T4_E12temp_storage+44];
	add.f32 	%f359, %f357, %f358;
	ld.shared.f32 	%f360, [_ZZN3cub18CUB_300001_SM_10006detail6reduce18DeviceReduceKernelINS2_10policy_hubIfjN4cuda3std3__44plusIfEEE10Policy1000EN6thrust24THRUST_300001_SM_1000_NS6detail15normal_iteratorINSD_10device_ptrIfEEEEjS9_f6squareIfEEEvT0_PT3_T1_NS0_13GridEvenShareISO_EET2_T4_E12temp_storage+48];
	add.f32 	%f361, %f359, %f360;
	ld.shared.f32 	%f362, [_ZZN3cub18CUB_300001_SM_10006detail6reduce18DeviceReduceKernelINS2_10policy_hubIfjN4cuda3std3__44plusIfEEE10Policy1000EN6thrust24THRUST_300001_SM_1000_NS6detail15normal_iteratorINSD_10device_ptrIfEEEEjS9_f6squareIfEEEvT0_PT3_T1_NS0_13GridEvenShareISO_EET2_T4_E12temp_storage+52];
	add.f32 	%f363, %f361, %f362;
	ld.shared.f32 	%f364, [_ZZN3cub18CUB_300001_SM_10006detail6reduce18DeviceReduceKernelINS2_10policy_hubIfjN4cuda3std3__44plusIfEEE10Policy1000EN6thrust24THRUST_300001_SM_1000_NS6detail15normal_iteratorINSD_10device_ptrIfEEEEjS9_f6squareIfEEEvT0_PT3_T1_NS0_13GridEvenShareISO_EET2_T4_E12temp_storage+56];
	add.f32 	%f365, %f363, %f364;
	ld.shared.f32 	%f366, [_ZZN3cub18CUB_300001_SM_10006detail6reduce18DeviceReduceKernelINS2_10policy_hubIfjN4cuda3std3__44plusIfEEE10Policy1000EN6thrust24THRUST_300001_SM_1000_NS6detail15normal_iteratorINSD_10device_ptrIfEEEEjS9_f6squareIfEEEvT0_PT3_T1_NS0_13GridEvenShareISO_EET2_T4_E12temp_storage+60];
	add.f32 	%f367, %f365, %f366;
	ld.shared.f32 	%f368, [_ZZN3cub18CUB_300001_SM_10006detail6reduce18DeviceReduceKernelINS2_10policy_hubIfjN4cuda3std3__44plusIfEEE10Policy1000EN6thrust24THRUST_300001_SM_1000_NS6detail15normal_iteratorINSD_10device_ptrIfEEEEjS9_f6squareIfEEEvT0_PT3_T1_NS0_13GridEvenShareISO_EET2_T4_E12temp_storage+64];
	add.f32 	%f369, %f367, %f368;
	ld.shared.f32 	%f370, [_ZZN3cub18CUB_300001_SM_10006detail6reduce18DeviceReduceKernelINS2_10policy_hubIfjN4cuda3std3__44plusIfEEE10Policy1000EN6thrust24THRUST_300001_SM_1000_NS6detail15normal_iteratorINSD_10device_ptrIfEEEEjS9_f6squareIfEEEvT0_PT3_T1_NS0_13GridEvenShareISO_EET2_T4_E12temp_storage+68];
	add.f32 	%f371, %f369, %f370;
	ld.shared.f32 	%f372, [_ZZN3cub18CUB_300001_SM_10006detail6reduce18DeviceReduceKernelINS2_10policy_hubIfjN4cuda3std3__44plusIfEEE10Policy1000EN6thrust24THRUST_300001_SM_1000_NS6detail15normal_iteratorINSD_10device_ptrIfEEEEjS9_f6squareIfEEEvT0_PT3_T1_NS0_13GridEvenShareISO_EET2_T4_E12temp_storage+72];
	add.f32 	%f373, %f371, %f372;
	ld.shared.f32 	%f374, [_ZZN3cub18CUB_300001_SM_10006detail6reduce18DeviceReduceKernelINS2_10policy_hubIfjN4cuda3std3__44plusIfEEE10Policy1000EN6thrust24THRUST_300001_SM_1000_NS6detail15normal_iteratorINSD_10device_ptrIfEEEEjS9_f6squareIfEEEvT0_PT3_T1_NS0_13GridEvenShareISO_EET2_T4_E12temp_storage+76];
	add.f32 	%f395, %f373, %f374;
	bra.uni 	$L__BB4_48;
$L__BB4_22:
	// begin inline asm
	mov.u32 %r186, %laneid;
	// end inline asm
	and.b32  	%r212, %r7, 992;
	add.s32 	%r213, %r212, 32;
	setp.gt.u32 	%p34, %r213, %r6;
	not.b32 	%r214, %r212;
	add.s32 	%r215, %r6, %r214;
	selp.b32 	%r210, %r215, 31, %p34;
	mov.b32 	%r188, %f384;
	mov.b32 	%r189, 1;
	mov.b32 	%r211, -1;
	// begin inline asm
	shfl.sync.down.b32 %r187, %r188, %r189, %r210, %r211;
	// end inline asm
	setp.lt.s32 	%p35, %r186, %r210;
	mov.b32 	%f275, %r187;
	add.f32 	%f276, %f384, %f275;
	selp.f32 	%f277, %f276, %f384, %p35;
	mov.b32 	%r193, %f277;
	mov.b32 	%r194, 2;
	// begin inline asm
	shfl.sync.down.b32 %r192, %r193, %r194, %r210, %r211;
	// end inline asm
	add.s32 	%r216, %r186, 2;
	setp.gt.s32 	%p36, %r216, %r210;
	mov.b32 	%f278, %r192;
	add.f32 	%f279, %f277, %f278;
	selp.f32 	%f280, %f277, %f279, %p36;
	mov.b32 	%r198, %f280;
	mov.b32 	%r199, 4;
	// begin inline asm
	shfl.sync.down.b32 %r197, %r198, %r199, %r210, %r211;
	// end inline asm
	add.s32 	%r217, %r186, 4;
	setp.gt.s32 	%p37, %r217, %r210;
	mov.b32 	%f281, %r197;
	add.f32 	%f282, %f280, %f281;
	selp.f32 	%f283, %f280, %f282, %p37;
	mov.b32 	%r203, %f283;
	mov.b32 	%r204, 8;
	// begin inline asm
	shfl.sync.down.b32 %r202, %r203, %r204, %r210, %r211;
	// end inline asm
	add.s32 	%r218, %r186, 8;
	setp.gt.s32 	%p38, %r218, %r210;
	mov.b32 	%f284, %r202;
	add.f32 	%f285, %f283, %f284;
	selp.f32 	%f286, %f283, %f285, %p38;
	mov.b32 	%r208, %f286;
	mov.b32 	%r209, 16;
	// begin inline asm
	shfl.sync.down.b32 %r207, %r208, %r209, %r210, %r211;
	// end inline asm
	add.s32 	%r219, %r186, 16;
	setp.gt.s32 	%p39, %r219, %r210;
	mov.b32 	%f287, %r207;
	add.f32 	%f288, %f286, %f287;
	selp.f32 	%f395, %f286, %f288, %p39;
	setp.ne.s32 	%p40, %r186, 0;
	@%p40 bra 	$L__BB4_24;
	shr.u32 	%r220, %r7, 3;
	and.b32  	%r221, %r220, 124;
	mov.u32 	%r222, _ZZN3cub18CUB_300001_SM_10006detail6reduce18DeviceReduceKernelINS2_10policy_hubIfjN4cuda3std3__44plusIfEEE10Policy1000EN6thrust24THRUST_300001_SM_1000_NS6detail15normal_iteratorINSD_10device_ptrIfEEEEjS9_f6squareIfEEEvT0_PT3_T1_NS0_13GridEvenShareISO_EET2_T4_E12temp_storage;
	add.s32 	%r223, %r222, %r221;
	st.shared.f32 	[%r223+16], %f395;
$L__BB4_24:
	bar.sync 	0;
	setp.ne.s32 	%p41, %r7, 0;
	@%p41 bra 	$L__BB4_48;
	setp.gt.u32 	%p42, %r6, 32;
	ld.shared.f32 	%f289, [_ZZN3cub18CUB_300001_SM_10006detail6reduce18DeviceReduceKernelINS2_10policy_hubIfjN4cuda3std3__44plusIfEEE10Policy1000EN6thrust24THRUST_300001_SM_1000_NS6detail15normal_iteratorINSD_10device_ptrIfEEEEjS9_f6squareIfEEEvT0_PT3_T1_NS0_13GridEvenShareISO_EET2_T4_E12temp_storage+20];
	add.f32 	%f290, %f395, %f289;
	selp.f32 	%f291, %f290, %f395, %p42;
	setp.gt.u32 	%p43, %r6, 64;
	ld.shared.f32 	%f292, [_ZZN3cub18CUB_300001_SM_10006detail6reduce18DeviceReduceKernelINS2_10policy_hubIfjN4cuda3std3__44plusIfEEE10Policy1000EN6thrust24THRUST_300001_SM_1000_NS6detail15normal_iteratorINSD_10device_ptrIfEEEEjS9_f6squareIfEEEvT0_PT3_T1_NS0_13GridEvenShareISO_EET2_T4_E12temp_storage+24];
	add.f32 	%f293, %f292, %f291;
	selp.f32 	%f294, %f293, %f291, %p43;
	setp.gt.u32 	%p44, %r6, 96;
	ld.shared.f32 	%f295, [_ZZN3cub18CUB_300001_SM_10006detail6reduce18DeviceReduceKernelINS2_10policy_hubIfjN4cuda3std3__44plusIfEEE10Policy1000EN6thrust24THRUST_300001_SM_1000_NS6detail15normal_iteratorINSD_10device_ptrIfEEEEjS9_f6squareIfEEEvT0_PT3_T1_NS0_13GridEvenShareISO_EET2_T4_E12temp_storage+28];
	add.f32 	%f296, %f295, %f294;
	selp.f32 	%f297, %f296, %f294, %p44;
	setp.gt.u32 	%p45, %r6, 128;
	ld.shared.f32 	%f298, [_ZZN3cub18CUB_300001_SM_10006detail6reduce18DeviceReduceKernelINS2_10policy_hubIfjN4cuda3std3__44plusIfEEE10Policy1000EN6thrust24THRUST_300001_SM_1000_NS6detail15normal_iteratorINSD_10device_ptrIfEEEEjS9_f6squareIfEEEvT0_PT3_T1_NS0_13GridEvenShareISO_EET2_T4_E12temp_storage+32];
	add.f32 	%f299, %f298, %f297;
	selp.f32 	%f300, %f299, %f297, %p45;
	setp.gt.u32 	%p46, %r6, 160;
	ld.shared.f32 	%f301, [_ZZN3cub18CUB_300001_SM_10006detail6reduce18DeviceReduceKernelINS2_10policy_hubIfjN4cuda3std3__44plusIfEEE10Policy1000EN6thrust24THRUST_300001_SM_1000_NS6detail15normal_iteratorINSD_10device_ptrIfEEEEjS9_f6squareIfEEEvT0_PT3_T1_NS0_13GridEvenShareISO_EET2_T4_E12temp_storage+36];
	add.f32 	%f302, %f301, %f300;
	selp.f32 	%f303, %f302, %f300, %p46;
	setp.gt.u32 	%p47, %r6, 192;
	ld.shared.f32 	%f304, [_ZZN3cub18CUB_300001_SM_10006detail6reduce18DeviceReduceKernelINS2_10policy_hubIfjN4cuda3std3__44plusIfEEE10Policy1000EN6thrust24THRUST_300001_SM_1000_NS6detail15normal_iteratorINSD_10device_ptrIfEEEEjS9_f6squareIfEEEvT0_PT3_T1_NS0_13GridEvenShareISO_EET2_T4_E12temp_storage+40];
	add.f32 	%f305, %f304, %f303;
	selp.f32 	%f306, %f305, %f303, %p47;
	setp.gt.u32 	%p48, %r6, 224;
	ld.shared.f32 	%f307, [_ZZN3cub18CUB_300001_SM_10006detail6reduce18DeviceReduceKernelINS2_10policy_hubIfjN4cuda3std3__44plusIfEEE10Policy1000EN6thrust24THRUST_300001_SM_1000_NS6detail15normal_iteratorINSD_10device_ptrIfEEEEjS9_f6squareIfEEEvT0_PT3_T1_NS0_13GridEvenShareISO_EET2_T4_E12temp_storage+44];
	add.f32 	%f308, %f307, %f306;
	selp.f32 	%f309, %f308, %f306, %p48;
	setp.gt.u32 	%p49, %r6, 256;
	ld.shared.f32 	%f310, [_ZZN3cub18CUB_300001_SM_10006detail6reduce18DeviceReduceKernelINS2_10policy_hubIfjN4cuda3std3__44plusIfEEE10Policy1000EN6thrust24THRUST_300001_SM_1000_NS6detail15normal_iteratorINSD_10device_ptrIfEEEEjS9_f6squareIfEEEvT0_PT3_T1_NS0_13GridEvenShareISO_EET2_T4_E12temp_storage+48];
	add.f32 	%f311, %f310, %f309;
	selp.f32 	%f312, %f311, %f309, %p49;
	setp.gt.u32 	%p50, %r6, 288;
	ld.shared.f32 	%f313, [_ZZN3cub18CUB_300001_SM_10006detail6reduce18DeviceReduceKernelINS2_10policy_hubIfjN4cuda3std3__44plusIfEEE10Policy1000EN6thrust24THRUST_300001_SM_1000_NS6detail15normal_iteratorINSD_10device_ptrIfEEEEjS9_f6squareIfEEEvT0_PT3_T1_NS0_13GridEvenShareISO_EET2_T4_E12temp_storage+52];
	add.f32 	%f314, %f313, %f312;
	selp.f32 	%f315, %f314, %f312, %p50;
	setp.gt.u32 	%p51, %r6, 320;
	ld.shared.f32 	%f316, [_ZZN3cub18CUB_300001_SM_10006detail6reduce18DeviceReduceKernelINS2_10policy_hubIfjN4cuda3std3__44plusIfEEE10Policy1000EN6thrust24THRUST_300001_SM_1000_NS6detail15normal_iteratorINSD_10device_ptrIfEEEEjS9_f6squareIfEEEvT0_PT3_T1_NS0_13GridEvenShareISO_EET2_T4_E12temp_storage+56];
	add.f32 	%f317, %f316, %f315;
	selp.f32 	%f318, %f317, %f315, %p51;
	setp.gt.u32 	%p52, %r6, 352;
	ld.shared.f32 	%f319, [_ZZN3cub18CUB_300001_SM_10006detail6reduce18DeviceReduceKernelINS2_10policy_hubIfjN4cuda3std3__44plusIfEEE10Policy1000EN6thrust24THRUST_300001_SM_1000_NS6detail15normal_iteratorINSD_10device_ptrIfEEEEjS9_f6squareIfEEEvT0_PT3_T1_NS0_13GridEvenShareISO_EET2_T4_E12temp_storage+60];
	add.f32 	%f320, %f319, %f318;
	selp.f32 	%f321, %f320, %f318, %p52;
	setp.gt.u32 	%p53, %r6, 384;
	ld.shared.f32 	%f322, [_ZZN3cub18CUB_300001_SM_10006detail6reduce18DeviceReduceKernelINS2_10policy_hubIfjN4cuda3std3__44plusIfEEE10Policy1000EN6thrust24THRUST_300001_SM_1000_NS6detail15normal_iteratorINSD_10device_ptrIfEEEEjS9_f6squareIfEEEvT0_PT3_T1_NS0_13GridEvenShareISO_EET2_T4_E12temp_storage+64];
	add.f32 	%f323, %f322, %f321;
	selp.f32 	%f324, %f323, %f321, %p53;
	setp.gt.u32 	%p54, %r6, 416;
	ld.shared.f32 	%f325, [_ZZN3cub18CUB_300001_SM_10006detail6reduce18DeviceReduceKernelINS2_10policy_hubIfjN4cuda3std3__44plusIfEEE10Policy1000EN6thrust24THRUST_300001_SM_1000_NS6detail15normal_iteratorINSD_10device_ptrIfEEEEjS9_f6squareIfEEEvT0_PT3_T1_NS0_13GridEvenShareISO_EET2_T4_E12temp_storage+68];
	add.f32 	%f326, %f325, %f324;
	selp.f32 	%f327, %f326, %f324, %p54;
	setp.gt.u32 	%p55, %r6, 448;
	ld.shared.f32 	%f328, [_ZZN3cub18CUB_300001_SM_10006detail6reduce18DeviceReduceKernelINS2_10policy_hubIfjN4cuda3std3__44plusIfEEE10Policy1000EN6thrust24THRUST_300001_SM_1000_NS6detail15normal_iteratorINSD_10device_ptrIfEEEEjS9_f6squareIfEEEvT0_PT3_T1_NS0_13GridEvenShareISO_EET2_T4_E12temp_storage+72];
	add.f32 	%f329, %f328, %f327;
	selp.f32 	%f330, %f329, %f327, %p55;
	setp.gt.u32 	%p56, %r6, 480;
	ld.shared.f32 	%f331, [_ZZN3cub18CUB_300001_SM_10006detail6reduce18DeviceReduceKernelINS2_10policy_hubIfjN4cuda3std3__44plusIfEEE10Policy1000EN6thrust24THRUST_300001_SM_1000_NS6detail15normal_iteratorINSD_10device_ptrIfEEEEjS9_f6squareIfEEEvT0_PT3_T1_NS0_13GridEvenShareISO_EET2_T4_E12temp_storage+76];
	add.f32 	%f332, %f331, %f330;
	selp.f32 	%f395, %f332, %f330, %p56;
	bra.uni 	$L__BB4_48;
$L__BB4_26:
	mov.u32 	%r35, %tid.x;
	add.s32 	%r73, %r35, %r268;
	mul.wide.u32 	%rd4, %r73, 4;
	add.s64 	%rd5, %rd1, %rd4;
	ld.global.f32 	%f41, [%rd5];
	ld.global.f32 	%f42, [%rd5+2048];
	mul.f32 	%f43, %f42, %f42;
	ld.global.f32 	%f44, [%rd5+4096];
	ld.global.f32 	%f45, [%rd5+6144];
	mul.f32 	%f46, %f45, %f45;
	ld.global.f32 	%f47, [%rd5+8192];
	ld.global.f32 	%f48, [%rd5+10240];
	mul.f32 	%f49, %f48, %f48;
	ld.global.f32 	%f50, [%rd5+12288];
	ld.global.f32 	%f51, [%rd5+14336];
	mul.f32 	%f52, %f51, %f51;
	ld.global.f32 	%f53, [%rd5+16384];
	ld.global.f32 	%f54, [%rd5+18432];
	mul.f32 	%f55, %f54, %f54;
	ld.global.f32 	%f56, [%rd5+20480];
	ld.global.f32 	%f57, [%rd5+22528];
	mul.f32 	%f58, %f57, %f57;
	ld.global.f32 	%f59, [%rd5+24576];
	ld.global.f32 	%f60, [%rd5+26624];
	mul.f32 	%f61, %f60, %f60;
	ld.global.f32 	%f62, [%rd5+28672];
	ld.global.f32 	%f63, [%rd5+30720];
	mul.f32 	%f64, %f63, %f63;
	fma.rn.f32 	%f65, %f41, %f41, %f43;
	fma.rn.f32 	%f66, %f44, %f44, %f46;
	fma.rn.f32 	%f67, %f47, %f47, %f49;
	fma.rn.f32 	%f68, %f50, %f50, %f52;
	fma.rn.f32 	%f69, %f53, %f53, %f55;
	fma.rn.f32 	%f70, %f56, %f56, %f58;
	fma.rn.f32 	%f71, %f59, %f59, %f61;
	fma.rn.f32 	%f72, %f62, %f62, %f64;
	add.f32 	%f73, %f65, %f66;
	add.f32 	%f74, %f67, %f68;
	add.f32 	%f75, %f69, %f70;
	add.f32 	%f76, %f71, %f72;
	add.f32 	%f77, %f73, %f74;
	add.f32 	%f78, %f75, %f76;
	add.f32 	%f394, %f77, %f78;
	setp.lt.u32 	%p2, %r6, %r4;
	@%p2 bra 	$L__BB4_44;
	add.s32 	%r36, %r1, -8192;
	add.s32 	%r37, %r4, %r268;
	not.b32 	%r75, %r35;
	add.s32 	%r76, %r75, %r1;
	sub.s32 	%r77, %r76, %r4;
	sub.s32 	%r265, %r77, %r268;
	add.s32 	%r78, %r37, %r35;
	add.s32 	%r264, %r78, 4096;
	mov.b32 	%r267, 0;
	mov.u32 	%r266, %r37;
$L__BB4_28:
	add.s32 	%r268, %r268, %r4;
	setp.gt.u32 	%p3, %r268, %r36;
	@%p3 bra 	$L__BB4_30;
	add.s32 	%r79, %r35, %r268;
	mul.wide.u32 	%rd6, %r79, 4;
	add.s64 	%rd7, %rd1, %rd6;
	ld.global.f32 	%f79, [%rd7];
	ld.global.f32 	%f80, [%rd7+2048];
	ld.global.f32 	%f81, [%rd7+4096];
	mul.f32 	%f82, %f81, %f81;
	ld.global.f32 	%f83, [%rd7+6144];
	ld.global.f32 	%f84, [%rd7+8192];
	mul.f32 	%f85, %f84, %f84;
	ld.global.f32 	%f86, [%rd7+10240];
	ld.global.f32 	%f87, [%rd7+12288];
	mul.f32 	%f88, %f87, %f87;
	ld.global.f32 	%f89, [%rd7+14336];
	ld.global.f32 	%f90, [%rd7+16384];
	mul.f32 	%f91, %f90, %f90;
	ld.global.f32 	%f92, [%rd7+18432];
	ld.global.f32 	%f93, [%rd7+20480];
	mul.f32 	%f94, %f93, %f93;
	ld.global.f32 	%f95, [%rd7+22528];
	ld.global.f32 	%f96, [%rd7+24576];
	mul.f32 	%f97, %f96, %f96;
	ld.global.f32 	%f98, [%rd7+26624];
	ld.global.f32 	%f99, [%rd7+28672];
	mul.f32 	%f100, %f99, %f99;
	ld.global.f32 	%f101, [%rd7+30720];
	fma.rn.f32 	%f102, %f79, %f79, %f394;
	fma.rn.f32 	%f103, %f80, %f80, %f82;
	fma.rn.f32 	%f104, %f83, %f83, %f85;
	fma.rn.f32 	%f105, %f86, %f86, %f88;
	fma.rn.f32 	%f106, %f89, %f89, %f91;
	fma.rn.f32 	%f107, %f92, %f92, %f94;
	fma.rn.f32 	%f108, %f95, %f95, %f97;
	fma.rn.f32 	%f109, %f98, %f98, %f100;
	add.f32 	%f110, %f102, %f103;
	add.f32 	%f111, %f104, %f105;
	add.f32 	%f112, %f106, %f107;
	add.f32 	%f113, %f108, %f109;
	add.f32 	%f114, %f110, %f111;
	add.f32 	%f115, %f112, %f113;
	add.f32 	%f116, %f114, %f115;
	fma.rn.f32 	%f394, %f101, %f101, %f116;
	sub.s32 	%r80, %r1, %r268;
	setp.lt.u32 	%p4, %r80, %r4;
	add.s32 	%r267, %r267, 1;
	add.s32 	%r266, %r266, %r4;
	sub.s32 	%r265, %r265, %r4;
	add.s32 	%r264, %r264, %r4;
	@%p4 bra 	$L__BB4_44;
	bra.uni 	$L__BB4_28;
$L__BB4_30:
	setp.le.u32 	%p5, %r1, %r268;
	sub.s32 	%r81, %r1, %r268;
	setp.ge.s32 	%p6, %r35, %r81;
	or.pred  	%p7, %p5, %p6;
	@%p7 bra 	$L__BB4_44;
	add.s32 	%r84, %r1, %r75;
	sub.s32 	%r85, %r84, %r37;
	mul.lo.s32 	%r86, %r2, %r267;
	shl.b32 	%r87, %r86, 13;
	sub.s32 	%r88, %r85, %r87;
	shr.u32 	%r89, %r88, 9;
	add.s32 	%r50, %r89, 1;
	and.b32  	%r51, %r50, 15;
	setp.lt.u32 	%p8, %r88, 7680;
	mov.u32 	%r273, %r35;
	@%p8 bra 	$L__BB4_35;
	or.b32  	%r271, %r35, 4096;
	shr.u32 	%r90, %r265, 9;
	add.s32 	%r91, %r90, 1;
	and.b32  	%r92, %r91, 16777200;
	neg.s32 	%r269, %r92;
$L__BB4_33:
	.pragma "nounroll";
	add.s32 	%r93, %r264, -4096;
	mul.wide.u32 	%rd8, %r93, 4;
	add.s64 	%rd9, %rd1, %rd8;
	ld.global.f32 	%f118, [%rd9];
	fma.rn.f32 	%f119, %f118, %f118, %f394;
	add.s32 	%r94, %r264, -3584;
	mul.wide.u32 	%rd10, %r94, 4;
	add.s64 	%rd11, %rd1, %rd10;
	ld.global.f32 	%f120, [%rd11];
	fma.rn.f32 	%f121, %f120, %f120, %f119;
	add.s32 	%r95, %r264, -3072;
	mul.wide.u32 	%rd12, %r95, 4;
	add.s64 	%rd13, %rd1, %rd12;
	ld.global.f32 	%f122, [%rd13];
	fma.rn.f32 	%f123, %f122, %f122, %f121;
	add.s32 	%r96, %r264, -2560;
	mul.wide.u32 	%rd14, %r96, 4;
	add.s64 	%rd15, %rd1, %rd14;
	ld.global.f32 	%f124, [%rd15];
	fma.rn.f32 	%f125, %f124, %f124, %f123;
	add.s32 	%r97, %r264, -2048;
	mul.wide.u32 	%rd16, %r97, 4;
	add.s64 	%rd17, %rd1, %rd16;
	ld.global.f32 	%f126, [%rd17];
	fma.rn.f32 	%f127, %f126, %f126, %f125;
	add.s32 	%r98, %r264, -1536;
	mul.wide.u32 	%rd18, %r98, 4;
	add.s64 	%rd19, %rd1, %rd18;
	ld.global.f32 	%f128, [%rd19];
	fma.rn.f32 	%f129, %f128, %f128, %f127;
	add.s32 	%r99, %r264, -1024;
	mul.wide.u32 	%rd20, %r99, 4;
	add.s64 	%rd21, %rd1, %rd20;
	ld.global.f32 	%f130, [%rd21];
	fma.rn.f32 	%f131, %f130, %f130, %f129;
	add.s32 	%r100, %r264, 3584;
	add.s32 	%r101, %r264, -512;
	mul.wide.u32 	%rd22, %r101, 4;
	add.s64 	%rd23, %rd1, %rd22;
	ld.global.f32 	%f132, [%rd23];
	fma.rn.f32 	%f133, %f132, %f132, %f131;
	mul.wide.u32 	%rd24, %r264, 4;
	add.s64 	%rd25, %rd1, %rd24;
	ld.global.f32 	%f134, [%rd25];
	fma.rn.f32 	%f135, %f134, %f134, %f133;
	add.s32 	%r102, %r264, 512;
	mul.wide.u32 	%rd26, %r102, 4;
	add.s64 	%rd27, %rd1, %rd26;
	ld.global.f32 	%f136, [%rd27];
	fma.rn.f32 	%f137, %f136, %f136, %f135;
	add.s32 	%r103, %r264, 1024;
	mul.wide.u32 	%rd28, %r103, 4;
	add.s64 	%rd29, %rd1, %rd28;
	ld.global.f32 	%f138, [%rd29];
	fma.rn.f32 	%f139, %f138, %f138, %f137;
	add.s32 	%r104, %r264, 1536;
	mul.wide.u32 	%rd30, %r104, 4;
	add.s64 	%rd31, %rd1, %rd30;
	ld.global.f32 	%f140, [%rd31];
	fma.rn.f32 	%f141, %f140, %f140, %f139;
	add.s32 	%r105, %r264, 2048;
	mul.wide.u32 	%rd32, %r105, 4;
	add.s64 	%rd33, %rd1, %rd32;
	ld.global.f32 	%f142, [%rd33];
	fma.rn.f32 	%f143, %f142, %f142, %f141;
	add.s32 	%r106, %r264, 2560;
	mul.wide.u32 	%rd34, %r106, 4;
	add.s64 	%rd35, %rd1, %rd34;
	ld.global.f32 	%f144, [%rd35];
	fma.rn.f32 	%f145, %f144, %f144, %f143;
	add.s32 	%r107, %r264, 3072;
	mul.wide.u32 	%rd36, %r107, 4;
	add.s64 	%rd37, %rd1, %rd36;
	ld.global.f32 	%f146, [%rd37];
	fma.rn.f32 	%f147, %f146, %f146, %f145;
	mul.wide.u32 	%rd38, %r100, 4;
	add.s64 	%rd39, %rd1, %rd38;
	ld.global.f32 	%f148, [%rd39];
	fma.rn.f32 	%f394, %f148, %f148, %f147;
	add.s32 	%r271, %r271, 8192;
	add.s32 	%r264, %r264, 8192;
	add.s32 	%r269, %r269, 16;
	setp.ne.s32 	%p9, %r269, 0;
	@%p9 bra 	$L__BB4_33;
	add.s32 	%r273, %r271, -4096;
$L__BB4_35:
	setp.eq.s32 	%p10, %r51, 0;
	@%p10 bra 	$L__BB4_44;
	and.b32  	%r62, %r50, 7;
	setp.lt.u32 	%p11, %r51, 8;
	@%p11 bra 	$L__BB4_38;
	add.s32 	%r108, %r273, %r268;
	mul.wide.u32 	%rd40, %r108, 4;
	add.s64 	%rd41, %rd1, %rd40;
	ld.global.f32 	%f150, [%rd41];
	fma.rn.f32 	%f151, %f150, %f150, %f394;
	add.s32 	%r109, %r108, 512;
	mul.wide.u32 	%rd42, %r109, 4;
	add.s64 	%rd43, %rd1, %rd42;
	ld.global.f32 	%f152, [%rd43];
	fma.rn.f32 	%f153, %f152, %f152, %f151;
	add.s32 	%r110, %r108, 1024;
	mul.wide.u32 	%rd44, %r110, 4;
	add.s64 	%rd45, %rd1, %rd44;
	ld.global.f32 	%f154, [%rd45];
	fma.rn.f32 	%f155, %f154, %f154, %f153;
	add.s32 	%r111, %r108, 1536;
	mul.wide.u32 	%rd46, %r111, 4;
	add.s64 	%rd47, %rd1, %rd46;
	ld.global.f32 	%f156, [%rd47];
	fma.rn.f32 	%f157, %f156, %f156, %f155;
	add.s32 	%r112, %r108, 2048;
	mul.wide.u32 	%rd48, %r112, 4;
	add.s64 	%rd49, %rd1, %rd48;
	ld.global.f32 	%f158, [%rd49];
	fma.rn.f32 	%f159, %f158, %f158, %f157;
	add.s32 	%r113, %r108, 2560;
	mul.wide.u32 	%rd50, %r113, 4;
	add.s64 	%rd51, %rd1, %rd50;
	ld.global.f32 	%f160, [%rd51];
	fma.rn.f32 	%f161, %f160, %f160, %f159;
	add.s32 	%r114, %r108, 3072;
	mul.wide.u32 	%rd52, %r114, 4;
	add.s64 	%rd53, %rd1, %rd52;
	ld.global.f32 	%f162, [%rd53];
	fma.rn.f32 	%f163, %f162, %f162, %f161;
	add.s32 	%r115, %r108, 3584;
	mul.wide.u32 	%rd54, %r115, 4;
	add.s64 	%rd55, %rd1, %rd54;
	ld.global.f32 	%f164, [%rd55];
	fma.rn.f32 	%f394, %f164, %f164, %f163;
	add.s32 	%r273, %r273, 4096;
$L__BB4_38:
	setp.eq.s32 	%p12, %r62, 0;
	@%p12 bra 	$L__BB4_44;
	setp.lt.u32 	%p13, %r62, 4;
	@%p13 bra 	$L__BB4_41;
	add.s32 	%r116, %r273, %r268;
	mul.wide.u32 	%rd56, %r116, 4;
	add.s64 	%rd57, %rd1, %rd56;
	ld.global.f32 	%f166, [%rd57];
	fma.rn.f32 	%f167, %f166, %f166, %f394;
	add.s32 	%r117, %r116, 512;
	mul.wide.u32 	%rd58, %r117, 4;
	add.s64 	%rd59, %rd1, %rd58;
	ld.global.f32 	%f168, [%rd59];
	fma.rn.f32 	%f169, %f168, %f168, %f167;
	add.s32 	%r118, %r116, 1024;
	mul.wide.u32 	%rd60, %r118, 4;
	add.s64 	%rd61, %rd1, %rd60;
	ld.global.f32 	%f170, [%rd61];
	fma.rn.f32 	%f171, %f170, %f170, %f169;
	add.s32 	%r119, %r116, 1536;
	mul.wide.u32 	%rd62, %r119, 4;
	add.s64 	%rd63, %rd1, %rd62;
	ld.global.f32 	%f172, [%rd63];
	fma.rn.f32 	%f394, %f172, %f172, %f171;
	add.s32 	%r273, %r273, 2048;
$L__BB4_41:
	and.b32  	%r120, %r50, 3;
	setp.eq.s32 	%p14, %r120, 0;
	@%p14 bra 	$L__BB4_44;
	add.s32 	%r276, %r273, %r266;
	cvt.u16.u32 	%rs1, %r265;
	shr.u16 	%rs2, %rs1, 9;
	add.s16 	%rs3, %rs2, 1;
	cvt.u32.u16 	%r121, %rs3;
	and.b32  	%r122, %r121, 3;
	neg.s32 	%r275, %r122;
$L__BB4_43:
	.pragma "nounroll";
	mul.wide.u32 	%rd64, %r276, 4;
	add.s64 	%rd65, %rd1, %rd64;
	ld.global.f32 	%f173, [%rd65];
	fma.rn.f32 	%f394, %f173, %f173, %f394;
	add.s32 	%r276, %r276, 512;
	add.s32 	%r275, %r275, 1;
	setp.ne.s32 	%p15, %r275, 0;
	@%p15 bra 	$L__BB4_43;
$L__BB4_44:
	// begin inline asm
	mov.u32 %r123, %laneid;
	// end inline asm
	mov.b32 	%r125, %f394;
	mov.b32 	%r126, 1;
	mov.b32 	%r147, 31;
	mov.b32 	%r148, -1;
	// begin inline asm
	shfl.sync.down.b32 %r124, %r125, %r126, %r147, %r148;
	// end inline asm
	setp.gt.s32 	%p16, %r123, 30;
	mov.b32 	%f174, %r124;
	add.f32 	%f175, %f394, %f174;
	selp.f32 	%f176, %f394, %f175, %p16;
	mov.b32 	%r130, %f176;
	mov.b32 	%r131, 2;
	// begin inline asm
	shfl.sync.down.b32 %r129, %r130, %r131, %r147, %r148;
	// end inline asm
	setp.gt.s32 	%p17, %r123, 29;
	mov.b32 	%f177, %r129;
	add.f32 	%f178, %f176, %f177;
	selp.f32 	%f179, %f176, %f178, %p17;
	mov.b32 	%r135, %f179;
	mov.b32 	%r136, 4;
	// begin inline asm
	shfl.sync.down.b32 %r134, %r135, %r136, %r147, %r148;
	// end inline asm
	setp.gt.s32 	%p18, %r123, 27;
	mov.b32 	%f180, %r134;
	add.f32 	%f181, %f179, %f180;
	selp.f32 	%f182, %f179, %f181, %p18;
	mov.b32 	%r140, %f182;
	mov.b32 	%r141, 8;
	// begin inline asm
	shfl.sync.down.b32 %r139, %r140, %r141, %r147, %r148;
	// end inline asm
	setp.gt.s32 	%p19, %r123, 23;
	mov.b32 	%f183, %r139;
	add.f32 	%f184, %f182, %f183;
	selp.f32 	%f185, %f182, %f184, %p19;
	mov.b32 	%r145, %f185;
	mov.b32 	%r146, 16;
	// begin inline asm
	shfl.sync.down.b32 %r144, %r145, %r146, %r147, %r148;
	// end inline asm
	setp.gt.s32 	%p20, %r123, 15;
	mov.b32 	%f186, %r144;
	add.f32 	%f37, %f185, %f186;
	selp.f32 	%f395, %f185, %f37, %p20;
	setp.ne.s32 	%p21, %r123, 0;
	@%p21 bra 	$L__BB4_46;
	shr.u32 	%r149, %r35, 3;
	and.b32  	%r150, %r149, 124;
	mov.u32 	%r151, _ZZN3cub18CUB_300001_SM_10006detail6reduce18DeviceReduceKernelINS2_10policy_hubIfjN4cuda3std3__44plusIfEEE10Policy1000EN6thrust24THRUST_300001_SM_1000_NS6detail15normal_iteratorINSD_10device_ptrIfEEEEjS9_f6squareIfEEEvT0_PT3_T1_NS0_13GridEvenShareISO_EET2_T4_E12temp_storage;
	add.s32 	%r152, %r151, %r150;
	st.shared.f32 	[%r152+16], %f37;
$L__BB4_46:
	bar.sync 	0;
	setp.ne.s32 	%p22, %r35, 0;
	@%p22 bra 	$L__BB4_48;
	ld.shared.f32 	%f187, [_ZZN3cub18CUB_300001_SM_10006detail6reduce18DeviceReduceKernelINS2_10policy_hubIfjN4cuda3std3__44plusIfEEE10Policy1000EN6thrust24THRUST_300001_SM_1000_NS6detail15normal_iteratorINSD_10device_ptrIfEEEEjS9_f6squareIfEEEvT0_PT3_T1_NS0_13GridEvenShareISO_EET2_T4_E12temp_storage+20];
	add.f32 	%f188, %f395, %f187;
	ld.shared.f32 	%f189, [_ZZN3cub18CUB_300001_SM_10006detail6reduce18DeviceReduceKernelINS2_10policy_hubIfjN4cuda3std3__44plusIfEEE10Policy1000EN6thrust24THRUST_300001_SM_1000_NS6detail15normal_iteratorINSD_10device_ptrIfEEEEjS9_f6squareIfEEEvT0_PT3_T1_NS0_13GridEvenShareISO_EET2_T4_E12temp_storage+24];
	add.f32 	%f190, %f188, %f189;
	ld.shared.f32 	%f191, [_ZZN3cub18CUB_300001_SM_10006detail6reduce18DeviceReduceKernelINS2_10policy_hubIfjN4cuda3std3__44plusIfEEE10Policy1000EN6thrust24THRUST_300001_SM_1000_NS6detail15normal_iteratorINSD_10device_ptrIfEEEEjS9_f6squareIfEEEvT0_PT3_T1_NS0_13GridEvenShareISO_EET2_T4_E12temp_storage+28];
	add.f32 	%f192, %f190, %f191;
	ld.shared.f32 	%f193, [_ZZN3cub18CUB_300001_SM_10006detail6reduce18DeviceReduceKernelINS2_10policy_hubIfjN4cuda3std3__44plusIfEEE10Policy1000EN6thrust24THRUST_300001_SM_1000_NS6detail15normal_iteratorINSD_10device_ptrIfEEEEjS9_f6squareIfEEEvT0_PT3_T1_NS0_13GridEvenShareISO_EET2_T4_E12temp_storage+32];
	add.f32 	%f194, %f192, %f193;
	ld.shared.f32 	%f195, [_ZZN3cub18CUB_300001_SM_10006detail6reduce18DeviceReduceKernelINS2_10policy_hubIfjN4cuda3std3__44plusIfEEE10Policy1000EN6thrust24THRUST_300001_SM_1000_NS6detail15normal_iteratorINSD_10device_ptrIfEEEEjS9_f6squareIfEEEvT0_PT3_T1_NS0_13GridEvenShareISO_EET2_T4_E12temp_storage+36];
	add.f32 	%f196, %f194, %f195;
	ld.shared.f32 	%f197, [_ZZN3cub18CUB_300001_SM_10006detail6reduce18DeviceReduceKernelINS2_10policy_hubIfjN4cuda3std3__44plusIfEEE10Policy1000EN6thrust24THRUST_300001_SM_1000_NS6detail15normal_iteratorINSD_10device_ptrIfEEEEjS9_f6squareIfEEEvT0_PT3_T1_NS0_13GridEvenShareISO_EET2_T4_E12temp_storage+40];
	add.f32 	%f198, %f196, %f197;
	ld.shared.f32 	%f199, [_ZZN3cub18CUB_300001_SM_10006detail6reduce18DeviceReduceKernelINS2_10policy_hubIfjN4cuda3std3__44plusIfEEE10Policy1000EN6thrust24THRUST_300001_SM_1000_NS6detail15normal_iteratorINSD_10device_ptrIfEEEEjS9_f6squareIfEEEvT0_PT3_T1_NS0_13GridEvenShareISO_EET2_T4_E12temp_storage+44];
	add.f32 	%f200, %f198, %f199;
	ld.shared.f32 	%f201, [_ZZN3cub18CUB_300001_SM_10006detail6reduce18DeviceReduceKernelINS2_10policy_hubIfjN4cuda3std3__44plusIfEEE10Policy1000EN6thrust24THRUST_300001_SM_1000_NS6detail15normal_iteratorINSD_10device_ptrIfEEEEjS9_f6squareIfEEEvT0_PT3_T1_NS0_13GridEvenShareISO_EET2_T4_E12temp_storage+48];
	add.f32 	%f202, %f200, %f201;
	ld.shared.f32 	%f203, [_ZZN3cub18CUB_300001_SM_10006detail6reduce18DeviceReduceKernelINS2_10policy_hubIfjN4cuda3std3__44plusIfEEE10Policy1000EN6thrust24THRUST_300001_SM_1000_NS6detail15normal_iteratorINSD_10device_ptrIfEEEEjS9_f6squareIfEEEvT0_PT3_T1_NS0_13GridEvenShareISO_EET2_T4_E12temp_storage+52];
	add.f32 	%f204, %f202, %f203;
	ld.shared.f32 	%f205, [_ZZN3cub18CUB_300001_SM_10006detail6reduce18DeviceReduceKernelINS2_10policy_hubIfjN4cuda3std3__44plusIfEEE10Policy1000EN6thrust24THRUST_300001_SM_1000_NS6detail15normal_iteratorINSD_10device_ptrIfEEEEjS9_f6squareIfEEEvT0_PT3_T1_NS0_13GridEvenShareISO_EET2_T4_E12temp_storage+56];
	add.f32 	%f206, %f204, %f205;
	ld.shared.f32 	%f207, [_ZZN3cub18CUB_300001_SM_10006detail6reduce18DeviceReduceKernelINS2_10policy_hubIfjN4cuda3std3__44plusIfEEE10Policy1000EN6thrust24THRUST_300001_SM_1000_NS6detail15normal_iteratorINSD_10device_ptrIfEEEEjS9_f6squareIfEEEvT0_PT3_T1_NS0_13GridEvenShareISO_EET2_T4_E12temp_storage+60];
	add.f32 	%f208, %f206, %f207;
	ld.shared.f32 	%f209, [_ZZN3cub18CUB_300001_SM_10006detail6reduce18DeviceReduceKernelINS2_10policy_hubIfjN4cuda3std3__44plusIfEEE10Policy1000EN6thrust24THRUST_300001_SM_1000_NS6detail15normal_iteratorINSD_10device_ptrIfEEEEjS9_f6squareIfEEEvT0_PT3_T1_NS0_13GridEvenShareISO_EET2_T4_E12temp_storage+64];
	add.f32 	%f210, %f208, %f209;
	ld.shared.f32 	%f211, [_ZZN3cub18CUB_300001_SM_10006detail6reduce18DeviceReduceKernelINS2_10policy_hubIfjN4cuda3std3__44plusIfEEE10Policy1000EN6thrust24THRUST_300001_SM_1000_NS6detail15normal_iteratorINSD_10device_ptrIfEEEEjS9_f6squareIfEEEvT0_PT3_T1_NS0_13GridEvenShareISO_EET2_T4_E12temp_storage+68];
	add.f32 	%f212, %f210, %f211;
	ld.shared.f32 	%f213, [_ZZN3cub18CUB_300001_SM_10006detail6reduce18DeviceReduceKernelINS2_10policy_hubIfjN4cuda3std3__44plusIfEEE10Policy1000EN6thrust24THRUST_300001_SM_1000_NS6detail15normal_iteratorINSD_10device_ptrIfEEEEjS9_f6squareIfEEEvT0_PT3_T1_NS0_13GridEvenShareISO_EET2_T4_E12temp_storage+72];
	add.f32 	%f214, %f212, %f213;
	ld.shared.f32 	%f215, [_ZZN3cub18CUB_300001_SM_10006detail6reduce18DeviceReduceKernelINS2_10policy_hubIfjN4cuda3std3__44plusIfEEE10Policy1000EN6thrust24THRUST_300001_SM_1000_NS6detail15normal_iteratorINSD_10device_ptrIfEEEEjS9_f6squareIfEEEvT0_PT3_T1_NS0_13GridEvenShareISO_EET2_T4_E12temp_storage+76];
	add.f32 	%f395, %f214, %f215;
$L__BB4_48:
	mov.u32 	%r254, %tid.x;
	setp.ne.s32 	%p64, %r254, 0;
	@%p64 bra 	$L__BB4_50;
	cvta.to.global.u64 	%rd126, %rd2;
	mul.wide.u32 	%rd127, %r3, 4;
	add.s64 	%rd128, %rd126, %rd127;
	st.global.f32 	[%rd128], %f395;
$L__BB4_50:
	ret;

}
	// .globl	_ZN3cub18CUB_300001_SM_10006detail6reduce28DeviceReduceSingleTileKernelINS2_10policy_hubIfjN4cuda3std3__44plusIfEEE10Policy1000EPfSC_iS9_ffNS7_10__identityEEEvT0_T1_T2_T3_T4_T6_
.visible .entry _ZN3cub18CUB_300001_SM_10006detail6reduce28DeviceReduceSingleTileKernelINS2_10policy_hubIfjN4cuda3std3__44plusIfEEE10Policy1000EPfSC_iS9_ffNS7_10__identityEEEvT0_T1_T2_T3_T4_T6_(
	.param .u64 .ptr .align 1 _ZN3cub18CUB_300001_SM_10006detail6reduce28DeviceReduceSingleTileKernelINS2_10policy_hubIfjN4cuda3std3__44plusIfEEE10Policy1000EPfSC_iS9_ffNS7_10__identityEEEvT0_T1_T2_T3_T4_T6__param_0,
	.param .u64 .ptr .align 1 _ZN3cub18CUB_300001_SM_10006detail6reduce28DeviceReduceSingleTileKernelINS2_10policy_hubIfjN4cuda3std3__44plusIfEEE10Policy1000EPfSC_iS9_ffNS7_10__identityEEEvT0_T1_T2_T3_T4_T6__param_1,
	.param .u32 _ZN3cub18CUB_300001_SM_10006detail6reduce28DeviceReduceSingleTileKernelINS2_10policy_hubIfjN4cuda3std3__44plusIfEEE10Policy1000EPfSC_iS9_ffNS7_10__identityEEEvT0_T1_T2_T3_T4_T6__param_2,
	.param .align 1 .b8 _ZN3cub18CUB_300001_SM_10006detail6reduce28DeviceReduceSingleTileKernelINS2_10policy_hubIfjN4cuda3std3__44plusIfEEE10Policy1000EPfSC_iS9_ffNS7_10__identityEEEvT0_T1_T2_T3_T4_T6__param_3[1],
	.param .f32 _ZN3cub18CUB_300001_SM_10006detail6reduce28DeviceReduceSingleTileKernelINS2_10policy_hubIfjN4cuda3std3__44plusIfEEE10Policy1000EPfSC_iS9_ffNS7_10__identityEEEvT0_T1_T2_T3_T4_T6__param_4,
	.param .align 1 .b8 _ZN3cub18CUB_300001_SM_10006detail6reduce28DeviceReduceSingleTileKernelINS2_10policy_hubIfjN4cuda3std3__44plusIfEEE10Policy1000EPfSC_iS9_ffNS7_10__identityEEEvT0_T1_T2_T3_T4_T6__param_5[1]
)
.maxntid 512
.minnctapersm 1
{
	.reg .pred 	%p<113>;
	.reg .b32 	%r<407>;
	.reg .b32 	%f<531>;
	.reg .b64 	%rd<133>;
	// demoted variable
	.shared .align 4 .b8 _ZZN3cub18CUB_300001_SM_10006detail6reduce28DeviceReduceSingleTileKernelINS2_10policy_hubIfjN4cuda3std3__44plusIfEEE10Policy1000EPfSC_iS9_ffNS7_10__identityEEEvT0_T1_T2_T3_T4_T6_E12temp_storage[84];
	ld.param.u64 	%rd16, [_ZN3cub18CUB_300001_SM_10006detail6reduce28DeviceReduceSingleTileKernelINS2_10policy_hubIfjN4cuda3std3__44plusIfEEE10Policy1000EPfSC_iS9_ffNS7_10__identityEEEvT0_T1_T2_T3_T4_T6__param_0];
	ld.param.u64 	%rd17, [_ZN3cub18CUB_300001_SM_10006detail6reduce28DeviceReduceSingleTileKernelINS2_10policy_hubIfjN4cuda3std3__44plusIfEEE10Policy1000EPfSC_iS9_ffNS7_10__identityEEEvT0_T1_T2_T3_T4_T6__param_1];
	ld.param.u32 	%r67, [_ZN3cub18CUB_300001_SM_10006detail6reduce28DeviceReduceSingleTileKernelINS2_10policy_hubIfjN4cuda3std3__44plusIfEEE10Policy1000EPfSC_iS9_ffNS7_10__identityEEEvT0_T1_T2_T3_T4_T6__param_2];
	ld.param.f32 	%f58, [_ZN3cub18CUB_300001_SM_10006detail6reduce28DeviceReduceSingleTileKernelINS2_10policy_hubIfjN4cuda3std3__44plusIfEEE10Policy1000EPfSC_iS9_ffNS7_10__identityEEEvT0_T1_T2_T3_T4_T6__param_4];
	cvta.to.global.u64 	%rd1, %rd17;
	setp.ne.s32 	%p1, %r67, 0;
	@%p1 bra 	$L__BB5_3;
	mov.u32 	%r380, %tid.x;
	setp.ne.s32 	%p112, %r380, 0;
	@%p112 bra 	$L__BB5_74;
	st.global.f32 	[%rd1], %f58;
	bra.uni 	$L__BB5_74;
$L__BB5_3:
	and.b64  	%rd18, %rd16, 7;
	setp.ne.s64 	%p2, %rd18, 0;
	@%p2 bra 	$L__BB5_38;
	setp.gt.s32 	%p57, %r67, 8191;
	@%p57 bra 	$L__BB5_22;
	mov.u32 	%r1, %tid.x;
	setp.ge.s32 	%p74, %r1, %r67;
	mov.f32 	%f509, 0f00000000;
	mov.u32 	%r384, %r1;
	@%p74 bra 	$L__BB5_7;
	mul.wide.u32 	%rd121, %r1, 4;
	add.s64 	%rd120, %rd16, %rd121;
	// begin inline asm
	ld.global.nc.u32 %r300, [%rd120];
	// end inline asm
	mov.b32 	%f509, %r300;
	add.s32 	%r384, %r1, 512;
$L__BB5_7:
	setp.ge.s32 	%p75, %r384, %r67;
	@%p75 bra 	$L__BB5_13;
	not.b32 	%r301, %r384;
	add.s32 	%r4, %r67, %r301;
	and.b32  	%r302, %r4, 1536;
	setp.eq.s32 	%p76, %r302, 1536;
	@%p76 bra 	$L__BB5_11;
	mul.wide.u32 	%rd122, %r384, 4;
	add.s64 	%rd129, %rd16, %rd122;
	shr.u32 	%r303, %r4, 9;
	add.s32 	%r304, %r303, 1;
	and.b32  	%r305, %r304, 3;
	neg.s32 	%r382, %r305;
$L__BB5_10:
	.pragma "nounroll";
	// begin inline asm
	ld.global.nc.u32 %r306, [%rd129];
	// end inline asm
	mov.b32 	%f395, %r306;
	add.f32 	%f509, %f509, %f395;
	add.s32 	%r384, %r384, 512;
	add.s64 	%rd129, %rd129, 2048;
	add.s32 	%r382, %r382, 1;
	setp.ne.s32 	%p77, %r382, 0;
	@%p77 bra 	$L__BB5_10;
$L__BB5_11:
	setp.lt.u32 	%p78, %r4, 1536;
	@%p78 bra 	$L__BB5_13;
$L__BB5_12:
	mul.wide.s32 	%rd128, %r384, 4;
	add.s64 	%rd124, %rd16, %rd128;
	// begin inline asm
	ld.global.nc.u32 %r307, [%rd124];
	// end inline asm
	mov.b32 	%f396, %r307;
	add.f32 	%f397, %f509, %f396;
	add.s64 	%rd125, %rd124, 2048;
	// begin inline asm
	ld.global.nc.u32 %r308, [%rd125];
	// end inline asm
	mov.b32 	%f398, %r308;
	add.f32 	%f399, %f397, %f398;
	add.s64 	%rd126, %rd124, 4096;
	// begin inline asm
	ld.global.nc.u32 %r309, [%rd126];
	// end inline asm
	mov.b32 	%f400, %r309;
	add.f32 	%f401, %f399, %f400;
	add.s64 	%rd127, %rd124, 6144;
	// begin inline asm
	ld.global.nc.u32 %r310, [%rd127];
	// end inline asm
	mov.b32 	%f402, %r310;
	add.f32 	%f509, %f401, %f402;
	add.s32 	%r384, %r384, 2048;
	setp.lt.s32 	%p79, %r384, %r67;
	@%p79 bra 	$L__BB5_12;
$L__BB5_13:
	setp.lt.s32 	%p80, %r67, 512;
	@%p80 bra 	$L__BB5_18;
	// begin inline asm
	mov.u32 %r349, %laneid;
	// end inline asm
	mov.b32 	%r351, %f509;
	mov.b32 	%r352, 1;
	mov.b32 	%r373, 31;
	mov.b32 	%r374, -1;
	// begin inline asm
	shfl.sync.down.b32 %r350, %r351, %r352, %r373, %r374;
	// end inline asm
	setp.gt.s32 	%p104, %r349, 30;
	mov.b32 	%f461, %r350;
	add.f32 	%f462, %f509, %f461;
	selp.f32 	%f463, %f509, %f462, %p104;
	mov.b32 	%r356, %f463;
	mov.b32 	%r357, 2;
	// begin inline asm
	shfl.sync.down.b32 %r355, %r356, %r357, %r373, %r374;
	// end inline asm
	setp.gt.s32 	%p105, %r349, 29;
	mov.b32 	%f464, %r355;
	add.f32 	%f465, %f463, %f464;
	selp.f32 	%f466, %f463, %f465, %p105;
	mov.b32 	%r361, %f466;
	mov.b32 	%r362, 4;
	// begin inline asm
	shfl.sync.down.b32 %r360, %r361, %r362, %r373, %r374;
	// end inline asm
	setp.gt.s32 	%p106, %r349, 27;
	mov.b32 	%f467, %r360;
	add.f32 	%f468, %f466, %f467;
	selp.f32 	%f469, %f466, %f468, %p106;
	mov.b32 	%r366, %f469;
	mov.b32 	%r367, 8;
	// begin inline asm
	shfl.sync.down.b32 %r365, %r366, %r367, %r373, %r374;
	// end inline asm
	setp.gt.s32 	%p107, %r349, 23;
	mov.b32 	%f470, %r365;
	add.f32 	%f471, %f469, %f470;
	selp.f32 	%f472, %f469, %f471, %p107;
	mov.b32 	%r371, %f472;
	mov.b32 	%r372, 16;
	// begin inline asm
	shfl.sync.down.b32 %r370, %r371, %r372, %r373, %r374;
	// end inline asm
	setp.gt.s32 	%p108, %r349, 15;
	mov.b32 	%f473, %r370;
	add.f32 	%f10, %f472, %f473;
	selp.f32 	%f530, %f472, %f10, %p108;
	setp.ne.s32 	%p109, %r349, 0;
	@%p109 bra 	$L__BB5_16;
	shr.u32 	%r375, %r1, 3;
	and.b32  	%r376, %r375, 124;
	mov.u32 	%r377, _ZZN3cub18CUB_300001_SM_10006detail6reduce28DeviceReduceSingleTileKernelINS2_10policy_hubIfjN4cuda3std3__44plusIfEEE10Policy1000EPfSC_iS9_ffNS7_10__identityEEEvT0_T1_T2_T3_T4_T6_E12temp_storage;
	add.s32 	%r378, %r377, %r376;
	st.shared.f32 	[%r378+16], %f10;
$L__BB5_16:
	bar.sync 	0;
	setp.ne.s32 	%p110, %r1, 0;
	@%p110 bra 	$L__BB5_72;
	ld.shared.f32 	%f474, [_ZZN3cub18CUB_300001_SM_10006detail6reduce28DeviceReduceSingleTileKernelINS2_10policy_hubIfjN4cuda3std3__44plusIfEEE10Policy1000EPfSC_iS9_ffNS7_10__identityEEEvT0_T1_T2_T3_T4_T6_E12temp_storage+20];
	add.f32 	%f475, %f530, %f474;
	ld.shared.f32 	%f476, [_ZZN3cub18CUB_300001_SM_10006detail6reduce28DeviceReduceSingleTileKernelINS2_10policy_hubIfjN4cuda3std3__44plusIfEEE10Policy1000EPfSC_iS9_ffNS7_10__identityEEEvT0_T1_T2_T3_T4_T6_E12temp_storage+24];
	add.f32 	%f477, %f475, %f476;
	ld.shared.f32 	%f478, [_ZZN3cub18CUB_300001_SM_10006detail6reduce28DeviceReduceSingleTileKernelINS2_10policy_hubIfjN4cuda3std3__44plusIfEEE10Policy1000EPfSC_iS9_ffNS7_10__identityEEEvT0_T1_T2_T3_T4_T6_E12temp_storage+28];
	add.f32 	%f479, %f477, %f478;
	ld.shared.f32 	%f480, [_ZZN3cub18CUB_300001_SM_10006detail6reduce28DeviceReduceSingleTileKernelINS2_10policy_hubIfjN4cuda3std3__44plusIfEEE10Policy1000EPfSC_iS9_ffNS7_10__identityEEEvT0_T1_T2_T3_T4_T6_E12temp_storage+32];
	add.f32 	%f481, %f479, %f480;
	ld.shared.f32 	%f482, [_ZZN3cub18CUB_300001_SM_10006detail6reduce28DeviceReduceSingleTileKernelINS2_10policy_hubIfjN4cuda3std3__44plusIfEEE10Policy1000EPfSC_iS9_ffNS7_10__identityEEEvT0_T1_T2_T3_T4_T6_E12temp_storage+36];
	add.f32 	%f483, %f481, %f482;
	ld.shared.f32 	%f484, [_ZZN3cub18CUB_300001_SM_10006detail6reduce28DeviceReduceSingleTileKernelINS2_10policy_hubIfjN4cuda3std3__44plusIfEEE10Policy1000EPfSC_iS9_ffNS7_10__identityEEEvT0_T1_T2_T3_T4_T6_E12temp_storage+40];
	add.f32 	%f485, %f483, %f484;
	ld.shared.f32 	%f486, [_ZZN3cub18CUB_300001_SM_10006detail6reduce28DeviceReduceSingleTileKernelINS2_10policy_hubIfjN4cuda3std3__44plusIfEEE10Policy1000EPfSC_iS9_ffNS7_10__identityEEEvT0_T1_T2_T3_T4_T6_E12temp_storage+44];
	add.f32 	%f487, %f485, %f486;
	ld.shared.f32 	%f488, [_ZZN3cub18CUB_300001_SM_10006detail6reduce28DeviceReduceSingleTileKernelINS2_10policy_hubIfjN4cuda3std3__44plusIfEEE10Policy1000EPfSC_iS9_ffNS7_10__identityEEEvT0_T1_T2_T3_T4_T6_E12temp_storage+48];
	add.f32 	%f489, %f487, %f488;
	ld.shared.f32 	%f490, [_ZZN3cub18CUB_300001_SM_10006detail6reduce28DeviceReduceSingleTileKernelINS2_10policy_hubIfjN4cuda3std3__44plusIfEEE10Policy1000EPfSC_iS9_ffNS7_10__identityEEEvT0_T1_T2_T3_T4_T6_E12temp_storage+52];
	add.f32 	%f491, %f489, %f490;
	ld.shared.f32 	%f492, [_ZZN3cub18CUB_300001_SM_10006detail6reduce28DeviceReduceSingleTileKernelINS2_10policy_hubIfjN4cuda3std3__44plusIfEEE10Policy1000EPfSC_iS9_ffNS7_10__identityEEEvT0_T1_T2_T3_T4_T6_E12temp_storage+56];
	add.f32 	%f493, %f491, %f492;
	ld.shared.f32 	%f494, [_ZZN3cub18CUB_300001_SM_10006detail6reduce28DeviceReduceSingleTileKernelINS2_10policy_hubIfjN4cuda3std3__44plusIfEEE10Policy1000EPfSC_iS9_ffNS7_10__identityEEEvT0_T1_T2_T3_T4_T6_E12temp_storage+60];
	add.f32 	%f495, %f493, %f494;
	ld.shared.f32 	%f496, [_ZZN3cub18CUB_300001_SM_10006detail6reduce28DeviceReduceSingleTileKernelINS2_10policy_hubIfjN4cuda3std3__44plusIfEEE10Policy1000EPfSC_iS9_ffNS7_10__identityEEEvT0_T1_T2_T3_T4_T6_E12temp_storage+64];
	add.f32 	%f497, %f495, %f496;
	ld.shared.f32 	%f498, [_ZZN3cub18CUB_300001_SM_10006detail6reduce28DeviceReduceSingleTileKernelINS2_10policy_hubIfjN4cuda3std3__44plusIfEEE10Policy1000EPfSC_iS9_ffNS7_10__identityEEEvT0_T1_T2_T3_T4_T6_E12temp_storage+68];
	add.f32 	%f499, %f497, %f498;
	ld.shared.f32 	%f500, [_ZZN3cub18CUB_300001_SM_10006detail6reduce28DeviceReduceSingleTileKernelINS2_10policy_hubIfjN4cuda3std3__44plusIfEEE10Policy1000EPfSC_iS9_ffNS7_10__identityEEEvT0_T1_T2_T3_T4_T6_E12temp_storage+72];
	add.f32 	%f501, %f499, %f500;
	ld.shared.f32 	%f502, [_ZZN3cub18CUB_300001_SM_10006detail6reduce28DeviceReduceSingleTileKernelINS2_10policy_hubIfjN4cuda3std3__44plusIfEEE10Policy1000EPfSC_iS9_ffNS7_10__identityEEEvT0_T1_T2_T3_T4_T6_E12temp_storage+76];
	add.f32 	%f530, %f501, %f502;
	bra.uni 	$L__BB5_72;
$L__BB5_18:
	// begin inline asm
	mov.u32 %r311, %laneid;
	// end inline asm
	and.b32  	%r337, %r1, 992;
	add.s32 	%r338, %r337, 32;
	setp.gt.s32 	%p81, %r338, %r67;
	not.b32 	%r339, %r337;
	add.s32 	%r340, %r67, %r339;
	selp.b32 	%r335, %r340, 31, %p81;
	mov.b32 	%r313, %f509;
	mov.b32 	%r314, 1;
	mov.b32 	%r336, -1;
	// begin inline asm
	shfl.sync.down.b32 %r312, %r313, %r314, %r335, %r336;
	// end inline asm
	setp.lt.s32 	%p82, %r311, %r335;
	mov.b32 	%f403, %r312;
	add.f32 	%f404, %f509, %f403;
	selp.f32 	%f405, %f404, %f509, %p82;
	mov.b32 	%r318, %f405;
	mov.b32 	%r319, 2;
	// begin inline asm
	shfl.sync.down.b32 %r317, %r318, %r319, %r335, %r336;
	// end inline asm
	add.s32 	%r341, %r311, 2;
	setp.gt.s32 	%p83, %r341, %r335;
	mov.b32 	%f406, %r317;
	add.f32 	%f407, %f405, %f406;
	selp.f32 	%f408, %f405, %f407, %p83;
	mov.b32 	%r323, %f408;
	mov.b32 	%r324, 4;
	// begin inline asm
	shfl.sync.down.b32 %r322, %r323, %r324, %r335, %r336;
	// end inline asm
	add.s32 	%r342, %r311, 4;
	setp.gt.s32 	%p84, %r342, %r335;
	mov.b32 	%f409, %r322;
	add.f32 	%f410, %f408, %f409;
	selp.f32 	%f411, %f408, %f410, %p84;
	mov.b32 	%r328, %f411;
	mov.b32 	%r329, 8;
	// begin inline asm
	shfl.sync.down.b32 %r327, %r328, %r329, %r335, %r336;
	// end inline asm
	add.s32 	%r343, %r311, 8;
	setp.gt.s32 	%p85, %r343, %r335;
	mov.b32 	%f412, %r327;
	add.f32 	%f413, %f411, %f412;
	selp.f32 	%f414, %f411, %f413, %p85;
	mov.b32 	%r333, %f414;
	mov.b32 	%r334, 16;
	// begin inline asm
	shfl.sync.down.b32 %r332, %r333, %r334, %r335, %r336;
	// end inline asm
	add.s32 	%r344, %r311, 16;
	setp.gt.s32 	%p86, %r344, %r335;
	mov.b32 	%f415, %r332;
	add.f32 	%f416, %f414, %f415;
	selp.f32 	%f530, %f414, %f416, %p86;
	setp.ne.s32 	%p87, %r311, 0;
	@%p87 bra 	$L__BB5_20;
	shr.u32 	%r345, %r1, 3;
	and.b32  	%r346, %r345, 124;
	mov.u32 	%r347, _ZZN3cub18CUB_300001_SM_10006detail6reduce28DeviceReduceSingleTileKernelINS2_10policy_hubIfjN4cuda3std3__44plusIfEEE10Policy1000EPfSC_iS9_ffNS7_10__identityEEEvT0_T1_T2_T3_T4_T6_E12temp_storage;
	add.s32 	%r348, %r347, %r346;
	st.shared.f32 	[%r348+16], %f530;
$L__BB5_20:
	bar.sync 	0;
	setp.ne.s32 	%p88, %r1, 0;
	@%p88 bra 	$L__BB5_72;
	setp.gt.s32 	%p89, %r67, 32;
	ld.shared.f32 	%f417, [_ZZN3cub18CUB_300001_SM_10006detail6reduce28DeviceReduceSingleTileKernelINS2_10policy_hubIfjN4cuda3std3__44plusIfEEE10Policy1000EPfSC_iS9_ffNS7_10__identityEEEvT0_T1_T2_T3_T4_T6_E12temp_storage+20];
	add.f32 	%f418, %f530, %f417;
	selp.f32 	%f419, %f418, %f530, %p89;
	setp.gt.s32 	%p90, %r67, 64;
	ld.shared.f32 	%f420, [_ZZN3cub18CUB_300001_SM_10006detail6reduce28DeviceReduceSingleTileKernelINS2_10policy_hubIfjN4cuda3std3__44plusIfEEE10Policy1000EPfSC_iS9_ffNS7_10__identityEEEvT0_T1_T2_T3_T4_T6_E12temp_storage+24];
	add.f32 	%f421, %f420, %f419;
	selp.f32 	%f422, %f421, %f419, %p90;
	setp.gt.s32 	%p91, %r67, 96;
	ld.shared.f32 	%f423, [_ZZN3cub18CUB_300001_SM_10006detail6reduce28DeviceReduceSingleTileKernelINS2_10policy_hubIfjN4cuda3std3__44plusIfEEE10Policy1000EPfSC_iS9_ffNS7_10__identityEEEvT0_T1_T2_T3_T4_T6_E12temp_storage+28];
	add.f32 	%f424, %f423, %f422;
	selp.f32 	%f425, %f424, %f422, %p91;
	setp.gt.s32 	%p92, %r67, 128;
	ld.shared.f32 	%f426, [_ZZN3cub18CUB_300001_SM_10006detail6reduce28DeviceReduceSingleTileKernelINS2_10policy_hubIfjN4cuda3std3__44plusIfEEE10Policy1000EPfSC_iS9_ffNS7_10__identityEEEvT0_T1_T2_T3_T4_T6_E12temp_storage+32];
	add.f32 	%f427, %f426, %f425;
	selp.f32 	%f428, %f427, %f425, %p92;
	setp.gt.s32 	%p93, %r67, 160;
	ld.shared.f32 	%f429, [_ZZN3cub18CUB_300001_SM_10006detail6reduce28DeviceReduceSingleTileKernelINS2_10policy_hubIfjN4cuda3std3__44plusIfEEE10Policy1000EPfSC_iS9_ffNS7_10__identityEEEvT0_T1_T2_T3_T4_T6_E12temp_storage+36];
	add.f32 	%f430, %f429, %f428;
	selp.f32 	%f431, %f430, %f428, %p93;
	setp.gt.s32 	%p94, %r67, 192;
	ld.shared.f32 	%f432, [_ZZN3cub18CUB_300001_SM_10006detail6reduce28DeviceReduceSingleTileKernelINS2_10policy_hubIfjN4cuda3std3__44plusIfEEE10Policy1000EPfSC_iS9_ffNS7_10__identityEEEvT0_T1_T2_T3_T4_T6_E12temp_storage+40];
	add.f32 	%f433, %f432, %f431;
	selp.f32 	%f434, %f433, %f431, %p94;
	setp.gt.s32 	%p95, %r67, 224;
	ld.shared.f32 	%f435, [_ZZN3cub18CUB_300001_SM_10006detail6reduce28DeviceReduceSingleTileKernelINS2_10policy_hubIfjN4cuda3std3__44plusIfEEE10Policy1000EPfSC_iS9_ffNS7_10__identityEEEvT0_T1_T2_T3_T4_T6_E12temp_storage+44];
	add.f32 	%f436, %f435, %f434;
	selp.f32 	%f437, %f436, %f434, %p95;
	setp.gt.s32 	%p96, %r67, 256;
	ld.shared.f32 	%f438, [_ZZN3cub18CUB_300001_SM_10006detail6reduce28DeviceReduceSingleTileKernelINS2_10policy_hubIfjN4cuda3std3__44plusIfEEE10Policy1000EPfSC_iS9_ffNS7_10__identityEEEvT0_T1_T2_T3_T4_T6_E12temp_storage+48];
	add.f32 	%f439, %f438, %f437;
	selp.f32 	%f440, %f439, %f437, %p96;
	setp.gt.s32 	%p97, %r67, 288;
	ld.shared.f32 	%f441, [_ZZN3cub18CUB_300001_SM_10006detail6reduce28DeviceReduceSingleTileKernelINS2_10policy_hubIfjN4cuda3std3__44plusIfEEE10Policy1000EPfSC_iS9_ffNS7_10__identityEEEvT0_T1_T2_T3_T4_T6_E12temp_storage+52];
	add.f32 	%f442, %f441, %f440;
	selp.f32 	%f443, %f442, %f440, %p97;
	setp.gt.s32 	%p98, %r67, 320;
	ld.shared.f32 	%f444, [_ZZN3cub18CUB_300001_SM_10006detail6reduce28DeviceReduceSingleTileKernelINS2_10policy_hubIfjN4cuda3std3__44plusIfEEE10Policy1000EPfSC_iS9_ffNS7_10__identityEEEvT0_T1_T2_T3_T4_T6_E12temp_storage+56];
	add.f32 	%f445, %f444, %f443;
	selp.f32 	%f446, %f445, %f443, %p98;
	setp.gt.s32 	%p99, %r67, 352;
	ld.shared.f32 	%f447, [_ZZN3cub18CUB_300001_SM_10006detail6reduce28DeviceReduceSingleTileKernelINS2_10policy_hubIfjN4cuda3std3__44plusIfEEE10Policy1000EPfSC_iS9_ffNS7_10__identityEEEvT0_T1_T2_T3_T4_T6_E12temp_storage+60];
	add.f32 	%f448, %f447, %f446;
	selp.f32 	%f449, %f448, %f446, %p99;
	setp.gt.s32 	%p100, %r67, 384;
	ld.shared.f32 	%f450, [_ZZN3cub18CUB_300001_SM_10006detail6reduce28DeviceReduceSingleTileKernelINS2_10policy_hubIfjN4cuda3std3__44plusIfEEE10Policy1000EPfSC_iS9_ffNS7_10__identityEEEvT0_T1_T2_T3_T4_T6_E12temp_storage+64];
	add.f32 	%f451, %f450, %f449;
	selp.f32 	%f452, %f451, %f449, %p100;
	setp.gt.s32 	%p101, %r67, 416;
	ld.shared.f32 	%f453, [_ZZN3cub18CUB_300001_SM_10006detail6reduce28DeviceReduceSingleTileKernelINS2_10policy_hubIfjN4cuda3std3__44plusIfEEE10Policy1000EPfSC_iS9_ffNS7_10__identityEEEvT0_T1_T2_T3_T4_T6_E12temp_storage+68];
	add.f32 	%f454, %f453, %f452;
	selp.f32 	%f455, %f454, %f452, %p101;
	setp.gt.s32 	%p102, %r67, 448;
	ld.shared.f32 	%f456, [_ZZN3cub18CUB_300001_SM_10006detail6reduce28DeviceReduceSingleTileKernelINS2_10policy_hubIfjN4cuda3std3__44plusIfEEE10Policy1000EPfSC_iS9_ffNS7_10__identityEEEvT0_T1_T2_T3_T4_T6_E12temp_storage+72];
	add.f32 	%f457, %f456, %f455;
	selp.f32 	%f458, %f457, %f455, %p102;
	setp.gt.s32 	%p103, %r67, 480;
	ld.shared.f32 	%f459, [_ZZN3cub18CUB_300001_SM_10006detail6reduce28DeviceReduceSingleTileKernelINS2_10policy_hubIfjN4cuda3std3__44plusIfEEE10Policy1000EPfSC_iS9_ffNS7_10__identityEEEvT0_T1_T2_T3_T4_T6_E12temp_storage+76];
	add.f32 	%f460, %f459, %f458;
	selp.f32 	%f530, %f460, %f458, %p103;
	bra.uni 	$L__BB5_72;
$L__BB5_22:
	mov.u32 	%r13, %tid.x;
	shl.b32 	%r224, %r13, 1;
	mul.wide.u32 	%rd90, %r224, 4;
	add.s64 	%rd75, %rd16, %rd90;
	// begin inline asm
	ld.global.nc.u64 %rd74, [%rd75];
	// end inline asm
	mov.b64 	{%r225, %r226}, %rd74;
	mov.b32 	%f281, %r226;
	mov.b32 	%f282, %r225;
	add.s64 	%rd77, %rd75, 4096;
	// begin inline asm
	ld.global.nc.u64 %rd76, [%rd77];
	// end inline asm
	mov.b64 	{%r227, %r228}, %rd76;
	mov.b32 	%f283, %r228;
	mov.b32 	%f284, %r227;
	add.s64 	%rd79, %rd75, 8192;
	// begin inline asm
	ld.global.nc.u64 %rd78, [%rd79];
	// end inline asm
	mov.b64 	{%r229, %r230}, %rd78;
	mov.b32 	%f285, %r230;
	mov.b32 	%f286, %r229;
	add.s64 	%rd81, %rd75, 12288;
	// begin inline asm
	ld.global.nc.u64 %rd80, [%rd81];
	// end inline asm
	mov.b64 	{%r231, %r232}, %rd80;
	mov.b32 	%f287, %r232;
	mov.b32 	%f288, %r231;
	add.s64 	%rd83, %rd75, 16384;
	// begin inline asm
	ld.global.nc.u64 %rd82, [%rd83];
	// end inline asm
	mov.b64 	{%r233, %r234}, %rd82;
	mov.b32 	%f289, %r234;
	mov.b32 	%f290, %r233;
	add.s64 	%rd85, %rd75, 20480;
	// begin inline asm
	ld.global.nc.u64 %rd84, [%rd85];
	// end inline asm
	mov.b64 	{%r235, %r236}, %rd84;
	mov.b32 	%f291, %r236;
	mov.b32 	%f292, %r235;
	add.s64 	%rd87, %rd75, 24576;
	// begin inline asm
	ld.global.nc.u64 %rd86, [%rd87];
	// end inline asm
	mov.b64 	{%r237, %r238}, %rd86;
	mov.b32 	%f293, %r238;
	mov.b32 	%f294, %r237;
	add.s64 	%rd89, %rd75, 28672;
	// begin inline asm
	ld.global.nc.u64 %rd88, [%rd89];
	// end inline asm
	mov.b64 	{%r239, %r240}, %rd88;
	mov.b32 	%f295, %r240;
	mov.b32 	%f296, %r239;
	add.f32 	%f297, %f282, %f281;
	add.f32 	%f298, %f284, %f283;
	add.f32 	%f299, %f286, %f285;
	add.f32 	%f300, %f288, %f287;
	add.f32 	%f301, %f290, %f289;
	add.f32 	%f302, %f292, %f291;
	add.f32 	%f303, %f294, %f293;
	add.f32 	%f304, %f296, %f295;
	add.f32 	%f305, %f297, %f298;
	add.f32 	%f306, %f299, %f300;
	add.f32 	%f307, %f301, %f302;
	add.f32 	%f308, %f303, %f304;
	add.f32 	%f309, %f305, %f306;
	add.f32 	%f310, %f307, %f308;
	add.f32 	%f516, %f309, %f310;
	setp.lt.u32 	%p58, %r67, 16384;
	mov.b32 	%r387, 8192;
	@%p58 bra 	$L__BB5_26;
	add.s32 	%r14, %r67, -8192;
	mov.b32 	%r387, 8192;
$L__BB5_24:
	mul.wide.s32 	%rd107, %r387, 4;
	add.s64 	%rd92, %rd75, %rd107;
	// begin inline asm
	ld.global.nc.u64 %rd91, [%rd92];
	// end inline asm
	mov.b64 	{%r242, %r243}, %rd91;
	mov.b32 	%f311, %r243;
	mov.b32 	%f312, %r242;
	add.s64 	%rd94, %rd92, 4096;
	// begin inline asm
	ld.global.nc.u64 %rd93, [%rd94];
	// end inline asm
	mov.b64 	{%r244, %r245}, %rd93;
	mov.b32 	%f313, %r245;
	mov.b32 	%f314, %r244;
	add.s64 	%rd96, %rd92, 8192;
	// begin inline asm
	ld.global.nc.u64 %rd95, [%rd96];
	// end inline asm
	mov.b64 	{%r246, %r247}, %rd95;
	mov.b32 	%f315, %r247;
	mov.b32 	%f316, %r246;
	add.s64 	%rd98, %rd92, 12288;
	// begin inline asm
	ld.global.nc.u64 %rd97, [%rd98];
	// end inline asm
	mov.b64 	{%r248, %r249}, %rd97;
	mov.b32 	%f317, %r249;
	mov.b32 	%f318, %r248;
	add.s64 	%rd100, %rd92, 16384;
	// begin inline asm
	ld.global.nc.u64 %rd99, [%rd100];
	// end inline asm
	mov.b64 	{%r250, %r251}, %rd99;
	mov.b32 	%f319, %r251;
	mov.b32 	%f320, %r250;
	add.s64 	%rd102, %rd92, 20480;
	// begin inline asm
	ld.global.nc.u64 %rd101, [%rd102];
	// end inline asm
	mov.b64 	{%r252, %r253}, %rd101;
	mov.b32 	%f321, %r253;
	mov.b32 	%f322, %r252;
	add.s64 	%rd104, %rd92, 24576;
	// begin inline asm
	ld.global.nc.u64 %rd103, [%rd104];
	// end inline asm
	mov.b64 	{%r254, %r255}, %rd103;
	mov.b32 	%f323, %r255;
	mov.b32 	%f324, %r254;
	add.s64 	%rd106, %rd92, 28672;
	// begin inline asm
	ld.global.nc.u64 %rd105, [%rd106];
	// end inline asm
	mov.b64 	{%r256, %r257}, %rd105;
	mov.b32 	%f325, %r257;
	mov.b32 	%f326, %r256;
	add.f32 	%f327, %f516, %f312;
	add.f32 	%f328, %f311, %f314;
	add.f32 	%f329, %f313, %f316;
	add.f32 	%f330, %f315, %f318;
	add.f32 	%f331, %f317, %f320;
	add.f32 	%f332, %f319, %f322;
	add.f32 	%f333, %f321, %f324;
	add.f32 	%f334, %f323, %f326;
	add.f32 	%f335, %f327, %f328;
	add.f32 	%f336, %f329, %f330;
	add.f32 	%f337, %f331, %f332;
	add.f32 	%f338, %f333, %f334;
	add.f32 	%f339, %f335, %f336;
	add.f32 	%f340, %f337, %f338;
	add.f32 	%f341, %f339, %f340;
	add.f32 	%f516, %f341, %f325;
	sub.s32 	%r258, %r67, %r387;
	setp.lt.s32 	%p59, %r258, 8192;
	@%p59 bra 	$L__BB5_34;
	add.s32 	%r387, %r387, 8192;
	setp.le.s32 	%p60, %r387, %r14;
	@%p60 bra 	$L__BB5_24;
$L__BB5_26:
	setp.le.s32 	%p61, %r67, %r387;
	@%p61 bra 	$L__BB5_34;
	sub.s32 	%r18, %r67, %r387;
	setp.ge.s32 	%p62, %r13, %r18;
	@%p62 bra 	$L__BB5_34;
	not.b32 	%r259, %r13;
	add.s32 	%r260, %r67, %r259;
	sub.s32 	%r19, %r260, %r387;
	and.b32  	%r261, %r19, 1536;
	setp.eq.s32 	%p63, %r261, 1536;
	mov.u32 	%r391, %r13;
	@%p63 bra 	$L__BB5_31;
	add.s32 	%r389, %r13, %r387;
	shr.u32 	%r262, %r19, 9;
	add.s32 	%r263, %r262, 1;
	and.b32  	%r264, %r263, 3;
	neg.s32 	%r388, %r264;
	mov.u32 	%r391, %r13;
$L__BB5_30:
	.pragma "nounroll";
	mul.wide.u32 	%rd109, %r389, 4;
	add.s64 	%rd108, %rd16, %rd109;
	// begin inline asm
	ld.global.nc.u32 %r265, [%rd108];
	// end inline asm
	mov.b32 	%f343, %r265;
	add.f32 	%f516, %f516, %f343;
	add.s32 	%r391, %r391, 512;
	add.s32 	%r389, %r389, 512;
	add.s32 	%r388, %r388, 1;
	setp.ne.s32 	%p64, %r388, 0;
	@%p64 bra 	$L__BB5_30;
$L__BB5_31:
	setp.lt.u32 	%p65, %r19, 1536;
	@%p65 bra 	$L__BB5_34;
	cvt.u64.u32 	%rd110, %r391;
	cvt.u64.u32 	%rd111, %r387;
	add.s64 	%rd112, %rd110, %rd111;
	shl.b64 	%rd113, %rd112, 2;
	add.s64 	%rd114, %rd113, %rd16;
	add.s64 	%rd130, %rd114, 4096;
	add.s32 	%r392, %r391, %r387;
$L__BB5_33:
	mul.wide.u32 	%rd119, %r392, 4;
	add.s64 	%rd115, %rd16, %rd119;
	// begin inline asm
	ld.global.nc.u32 %r266, [%rd115];
	// end inline asm
	mov.b32 	%f344, %r266;
	add.f32 	%f345, %f516, %f344;
	add.s64 	%rd116, %rd130, -2048;
	// begin inline asm
	ld.global.nc.u32 %r267, [%rd116];
	// end inline asm
	mov.b32 	%f346, %r267;
	add.f32 	%f347, %f345, %f346;
	// begin inline asm
	ld.global.nc.u32 %r268, [%rd130];
	// end inline asm
	mov.b32 	%f348, %r268;
	add.f32 	%f349, %f347, %f348;
	add.s64 	%rd118, %rd130, 2048;
	// begin inline asm
	ld.global.nc.u32 %r269, [%rd118];
	// end inline asm
	mov.b32 	%f350, %r269;
	add.f32 	%f516, %f349, %f350;
	add.s32 	%r391, %r391, 2048;
	add.s64 	%rd130, %rd130, 8192;
	add.s32 	%r392, %r392, 2048;
	setp.lt.s32 	%p66, %r391, %r18;
	@%p66 bra 	$L__BB5_33;
$L__BB5_34:
	// begin inline asm
	mov.u32 %r270, %laneid;
	// end inline asm
	mov.b32 	%r272, %f516;
	mov.b32 	%r273, 1;
	mov.b32 	%r294, 31;
	mov.b32 	%r295, -1;
	// begin inline asm
	shfl.sync.down.b32 %r271, %r272, %r273, %r294, %r295;
	// end inline asm
	setp.gt.s32 	%p67, %r270, 30;
	mov.b32 	%f351, %r271;
	add.f32 	%f352, %f516, %f351;
	selp.f32 	%f353, %f516, %f352, %p67;
	mov.b32 	%r277, %f353;
	mov.b32 	%r278, 2;
	// begin inline asm
	shfl.sync.down.b32 %r276, %r277, %r278, %r294, %r295;
	// end inline asm
	setp.gt.s32 	%p68, %r270, 29;
	mov.b32 	%f354, %r276;
	add.f32 	%f355, %f353, %f354;
	selp.f32 	%f356, %f353, %f355, %p68;
	mov.b32 	%r282, %f356;
	mov.b32 	%r283, 4;
	// begin inline asm
	shfl.sync.down.b32 %r281, %r282, %r283, %r294, %r295;
	// end inline asm
	setp.gt.s32 	%p69, %r270, 27;
	mov.b32 	%f357, %r281;
	add.f32 	%f358, %f356, %f357;
	selp.f32 	%f359, %f356, %f358, %p69;
	mov.b32 	%r287, %f359;
	mov.b32 	%r288, 8;
	// begin inline asm
	shfl.sync.down.b32 %r286, %r287, %r288, %r294, %r295;
	// end inline asm
	setp.gt.s32 	%p70, %r270, 23;
	mov.b32 	%f360, %r286;
	add.f32 	%f361, %f359, %f360;
	selp.f32 	%f362, %f359, %f361, %p70;
	mov.b32 	%r292, %f362;
	mov.b32 	%r293, 16;
	// begin inline asm
	shfl.sync.down.b32 %r291, %r292, %r293, %r294, %r295;
	// end inline asm
	setp.gt.s32 	%p71, %r270, 15;
	mov.b32 	%f363, %r291;
	add.f32 	%f26, %f362, %f363;
	selp.f32 	%f530, %f362, %f26, %p71;
	setp.ne.s32 	%p72, %r270, 0;
	@%p72 bra 	$L__BB5_36;
	shr.u32 	%r296, %r13, 3;
	and.b32  	%r297, %r296, 124;
	mov.u32 	%r298, _ZZN3cub18CUB_300001_SM_10006detail6reduce28DeviceReduceSingleTileKernelINS2_10policy_hubIfjN4cuda3std3__44plusIfEEE10Policy1000EPfSC_iS9_ffNS7_10__identityEEEvT0_T1_T2_T3_T4_T6_E12temp_storage;
	add.s32 	%r299, %r298, %r297;
	st.shared.f32 	[%r299+16], %f26;
$L__BB5_36:
	bar.sync 	0;
	setp.ne.s32 	%p73, %r13, 0;
	@%p73 bra 	$L__BB5_72;
	ld.shared.f32 	%f364, [_ZZN3cub18CUB_300001_SM_10006detail6reduce28DeviceReduceSingleTileKernelINS2_10policy_hubIfjN4cuda3std3__44plusIfEEE10Policy1000EPfSC_iS9_ffNS7_10__identityEEEvT0_T1_T2_T3_T4_T6_E12temp_storage+20];
	add.f32 	%f365, %f530, %f364;
	ld.shared.f32 	%f366, [_ZZN3cub18CUB_300001_SM_10006detail6reduce28DeviceReduceSingleTileKernelINS2_10policy_hubIfjN4cuda3std3__44plusIfEEE10Policy1000EPfSC_iS9_ffNS7_10__identityEEEvT0_T1_T2_T3_T4_T6_E12temp_storage+24];
	add.f32 	%f367, %f365, %f366;
	ld.shared.f32 	%f368, [_ZZN3cub18CUB_300001_SM_10006detail6reduce28DeviceReduceSingleTileKernelINS2_10policy_hubIfjN4cuda3std3__44plusIfEEE10Policy1000EPfSC_iS9_ffNS7_10__identityEEEvT0_T1_T2_T3_T4_T6_E12temp_storage+28];
	add.f32 	%f369, %f367, %f368;
	ld.shared.f32 	%f370, [_ZZN3cub18CUB_300001_SM_10006detail6reduce28DeviceReduceSingleTileKernelINS2_10policy_hubIfjN4cuda3std3__44plusIfEEE10Policy1000EPfSC_iS9_ffNS7_10__identityEEEvT0_T1_T2_T3_T4_T6_E12temp_storage+32];
	add.f32 	%f371, %f369, %f370;
	ld.shared.f32 	%f372, [_ZZN3cub18CUB_300001_SM_10006detail6reduce28DeviceReduceSingleTileKernelINS2_10policy_hubIfjN4cuda3std3__44plusIfEEE10Policy1000EPfSC_iS9_ffNS7_10__identityEEEvT0_T1_T2_T3_T4_T6_E12temp_storage+36];
	add.f32 	%f373, %f371, %f372;
	ld.shared.f32 	%f374, [_ZZN3cub18CUB_300001_SM_10006detail6reduce28DeviceReduceSingleTileKernelINS2_10policy_hubIfjN4cuda3std3__44plusIfEEE10Policy1000EPfSC_iS9_ffNS7_10__identityEEEvT0_T1_T2_T3_T4_T6_E12temp_storage+40];
	add.f32 	%f375, %f373, %f374;
	ld.shared.f32 	%f376, [_ZZN3cub18CUB_300001_SM_10006detail6reduce28DeviceReduceSingleTileKernelINS2_10policy_hubIfjN4cuda3std3__44plusIfEEE10Policy1000EPfSC_iS9_ffNS7_10__identityEEEvT0_T1_T2_T3_T4_T6_E12temp_storage+44];
	add.f32 	%f377, %f375, %f376;
	ld.shared.f32 	%f378, [_ZZN3cub18CUB_300001_SM_10006detail6reduce28DeviceReduceSingleTileKernelINS2_10policy_hubIfjN4cuda3std3__44plusIfEEE10Policy1000EPfSC_iS9_ffNS7_10__identityEEEvT0_T1_T2_T3_T4_T6_E12temp_storage+48];
	add.f32 	%f379, %f377, %f378;
	ld.shared.f32 	%f380, [_ZZN3cub18CUB_300001_SM_10006detail6reduce28DeviceReduceSingleTileKernelINS2_10policy_hubIfjN4cuda3std3__44plusIfEEE10Policy1000EPfSC_iS9_ffNS7_10__identityEEEvT0_T1_T2_T3_T4_T6_E12temp_storage+52];
	add.f32 	%f381, %f379, %f380;
	ld.shared.f32 	%f382, [_ZZN3cub18CUB_300001_SM_10006detail6reduce28DeviceReduceSingleTileKernelINS2_10policy_hubIfjN4cuda3std3__44plusIfEEE10Policy1000EPfSC_iS9_ffNS7_10__identityEEEvT0_T1_T2_T3_T4_T6_E12temp_storage+56];
	add.f32 	%f383, %f381, %f382;
	ld.shared.f32 	%f384, [_ZZN3cub18CUB_300001_SM_10006detail6reduce28DeviceReduceSingleTileKernelINS2_10policy_hubIfjN4cuda3std3__44plusIfEEE10Policy1000EPfSC_iS9_ffNS7_10__identityEEEvT0_T1_T2_T3_T4_T6_E12temp_storage+60];
	add.f32 	%f385, %f383, %f384;
	ld.shared.f32 	%f386, [_ZZN3cub18CUB_300001_SM_10006detail6reduce28DeviceReduceSingleTileKernelINS2_10policy_hubIfjN4cuda3std3__44plusIfEEE10Policy1000EPfSC_iS9_ffNS7_10__identityEEEvT0_T1_T2_T3_T4_T6_E12temp_storage+64];
	add.f32 	%f387, %f385, %f386;
	ld.shared.f32 	%f388, [_ZZN3cub18CUB_300001_SM_10006detail6reduce28DeviceReduceSingleTileKernelINS2_10policy_hubIfjN4cuda3std3__44plusIfEEE10Policy1000EPfSC_iS9_ffNS7_10__identityEEEvT0_T1_T2_T3_T4_T6_E12temp_storage+68];
	add.f32 	%f389, %f387, %f388;
	ld.shared.f32 	%f390, [_ZZN3cub18CUB_300001_SM_10006detail6reduce28DeviceReduceSingleTileKernelINS2_10policy_hubIfjN4cuda3std3__44plusIfEEE10Policy1000EPfSC_iS9_ffNS7_10__identityEEEvT0_T1_T2_T3_T4_T6_E12temp_storage+72];
	add.f32 	%f391, %f389, %f390;
	ld.shared.f32 	%f392, [_ZZN3cub18CUB_300001_SM_10006detail6reduce28DeviceReduceSingleTileKernelINS2_10policy_hubIfjN4cuda3std3__44plusIfEEE10Policy1000EPfSC_iS9_ffNS7_10__identityEEEvT0_T1_T2_T3_T4_T6_E12temp_storage+76];
	add.f32 	%f530, %f391, %f392;
	bra.uni 	$L__BB5_72;
$L__BB5_38:
	setp.gt.s32 	%p3, %r67, 8191;
	@%p3 bra 	$L__BB5_56;
	mov.u32 	%r34, %tid.x;
	setp.ge.s32 	%p20, %r34, %r67;
	mov.f32 	%f522, 0f00000000;
	mov.u32 	%r397, %r34;
	@%p20 bra 	$L__BB5_41;
	mul.wide.u32 	%rd66, %r34, 4;
	add.s64 	%rd65, %rd16, %rd66;
	// begin inline asm
	ld.global.nc.u32 %r144, [%rd65];
	// end inline asm
	mov.b32 	%f522, %r144;
	add.s32 	%r397, %r34, 512;
$L__BB5_41:
	setp.ge.s32 	%p21, %r397, %r67;
	@%p21 bra 	$L__BB5_47;
	not.b32 	%r145, %r397;
	add.s32 	%r37, %r67, %r145;
	and.b32  	%r146, %r37, 1536;
	setp.eq.s32 	%p22, %r146, 1536;
	@%p22 bra 	$L__BB5_45;
	mul.wide.u32 	%rd67, %r397, 4;
	add.s64 	%rd131, %rd16, %rd67;
	shr.u32 	%r147, %r37, 9;
	add.s32 	%r148, %r147, 1;
	and.b32  	%r149, %r148, 3;
	neg.s32 	%r395, %r149;
$L__BB5_44:
	.pragma "nounroll";
	// begin inline asm
	ld.global.nc.u32 %r150, [%rd131];
	// end inline asm
	mov.b32 	%f173, %r150;
	add.f32 	%f522, %f522, %f173;
	add.s32 	%r397, %r397, 512;
	add.s64 	%rd131, %rd131, 2048;
	add.s32 	%r395, %r395, 1;
	setp.ne.s32 	%p23, %r395, 0;
	@%p23 bra 	$L__BB5_44;
$L__BB5_45:
	setp.lt.u32 	%p24, %r37, 1536;
	@%p24 bra 	$L__BB5_47;
$L__BB5_46:
	mul.wide.s32 	%rd73, %r397, 4;
	add.s64 	%rd69, %rd16, %rd73;
	// begin inline asm
	ld.global.nc.u32 %r151, [%rd69];
	// end inline asm
	mov.b32 	%f174, %r151;
	add.f32 	%f175, %f522, %f174;
	add.s64 	%rd70, %rd69, 2048;
	// begin inline asm
	ld.global.nc.u32 %r152, [%rd70];
	// end inline asm
	mov.b32 	%f176, %r152;
	add.f32 	%f177, %f175, %f176;
	add.s64 	%rd71, %rd69, 4096;
	// begin inline asm
	ld.global.nc.u32 %r153, [%rd71];
	// end inline asm
	mov.b32 	%f178, %r153;
	add.f32 	%f179, %f177, %f178;
	add.s64 	%rd72, %rd69, 6144;
	// begin inline asm
	ld.global.nc.u32 %r154, [%rd72];
	// end inline asm
	mov.b32 	%f180, %r154;
	add.f32 	%f522, %f179, %f180;
	add.s32 	%r397, %r397, 2048;
	setp.lt.s32 	%p25, %r397, %r67;
	@%p25 bra 	$L__BB5_46;
$L__BB5_47:
	setp.lt.s32 	%p26, %r67, 512;
	@%p26 bra 	$L__BB5_52;
	// begin inline asm
	mov.u32 %r193, %laneid;
	// end inline asm
	mov.b32 	%r195, %f522;
	mov.b32 	%r196, 1;
	mov.b32 	%r217, 31;
	mov.b32 	%r218, -1;
	// begin inline asm
	shfl.sync.down.b32 %r194, %r195, %r196, %r217, %r218;
	// end inline asm
	setp.gt.s32 	%p50, %r193, 30;
	mov.b32 	%f239, %r194;
	add.f32 	%f240, %f522, %f239;
	selp.f32 	%f241, %f522, %f240, %p50;
	mov.b32 	%r200, %f241;
	mov.b32 	%r201, 2;
	// begin inline asm
	shfl.sync.down.b32 %r199, %r200, %r201, %r217, %r218;
	// end inline asm
	setp.gt.s32 	%p51, %r193, 29;
	mov.b32 	%f242, %r199;
	add.f32 	%f243, %f241, %f242;
	selp.f32 	%f244, %f241, %f243, %p51;
	mov.b32 	%r205, %f244;
	mov.b32 	%r206, 4;
	// begin inline asm
	shfl.sync.down.b32 %r204, %r205, %r206, %r217, %r218;
	// end inline asm
	setp.gt.s32 	%p52, %r193, 27;
	mov.b32 	%f245, %r204;
	add.f32 	%f246, %f244, %f245;
	selp.f32 	%f247, %f244, %f246, %p52;
	mov.b32 	%r210, %f247;
	mov.b32 	%r211, 8;
	// begin inline asm
	shfl.sync.down.b32 %r209, %r210, %r211, %r217, %r218;
	// end inline asm
	setp.gt.s32 	%p53, %r193, 23;
	mov.b32 	%f248, %r209;
	add.f32 	%f249, %f247, %f248;
	selp.f32 	%f250, %f247, %f249, %p53;
	mov.b32 	%r215, %f250;
	mov.b32 	%r216, 16;
	// begin inline asm
	shfl.sync.down.b32 %r214, %r215, %r216, %r217, %r218;
	// end inline asm
	setp.gt.s32 	%p54, %r193, 15;
	mov.b32 	%f251, %r214;
	add.f32 	%f38, %f250, %f251;
	selp.f32 	%f530, %f250, %f38, %p54;
	setp.ne.s32 	%p55, %r193, 0;
	@%p55 bra 	$L__BB5_50;
	shr.u32 	%r219, %r34, 3;
	and.b32  	%r220, %r219, 124;
	mov.u32 	%r221, _ZZN3cub18CUB_300001_SM_10006detail6reduce28DeviceReduceSingleTileKernelINS2_10policy_hubIfjN4cuda3std3__44plusIfEEE10Policy1000EPfSC_iS9_ffNS7_10__identityEEEvT0_T1_T2_T3_T4_T6_E12temp_storage;
	add.s32 	%r222, %r221, %r220;
	st.shared.f32 	[%r222+16], %f38;
$L__BB5_50:
	bar.sync 	0;
	setp.ne.s32 	%p56, %r34, 0;
	@%p56 bra 	$L__BB5_72;
	ld.shared.f32 	%f252, [_ZZN3cub18CUB_300001_SM_10006detail6reduce28DeviceReduceSingleTileKernelINS2_10policy_hubIfjN4cuda3std3__44plusIfEEE10Policy1000EPfSC_iS9_ffNS7_10__identityEEEvT0_T1_T2_T3_T4_T6_E12temp_storage+20];
	add.f32 	%f253, %f530, %f252;
	ld.shared.f32 	%f254, [_ZZN3cub18CUB_300001_SM_10006detail6reduce28DeviceReduceSingleTileKernelINS2_10policy_hubIfjN4cuda3std3__44plusIfEEE10Policy1000EPfSC_iS9_ffNS7_10__identityEEEvT0_T1_T2_T3_T4_T6_E12temp_storage+24];
	add.f32 	%f255, %f253, %f254;
	ld.shared.f32 	%f256, [_ZZN3cub18CUB_300001_SM_10006detail6reduce28DeviceReduceSingleTileKernelINS2_10policy_hubIfjN4cuda3std3__44plusIfEEE10Policy1000EPfSC_iS9_ffNS7_10__identityEEEvT0_T1_T2_T3_T4_T6_E12temp_storage+28];
	add.f32 	%f257, %f255, %f256;
	ld.shared.f32 	%f258, [_ZZN3cub18CUB_300001_SM_10006detail6reduce28DeviceReduceSingleTileKernelINS2_10policy_hubIfjN4cuda3std3__44plusIfEEE10Policy1000EPfSC_iS9_ffNS7_10__identityEEEvT0_T1_T2_T3_T4_T6_E12temp_storage+32];
	add.f32 	%f259, %f257, %f258;
	ld.shared.f32 	%f260, [_ZZN3cub18CUB_300001_SM_10006detail6reduce28DeviceReduceSingleTileKernelINS2_10policy_hubIfjN4cuda3std3__44plusIfEEE10Policy1000EPfSC_iS9_ffNS7_10__identityEEEvT0_T1_T2_T3_T4_T6_E12temp_storage+36];
	add.f32 	%f261, %f259, %f260;
	ld.shared.f32 	%f262, [_ZZN3cub18CUB_300001_SM_10006detail6reduce28DeviceReduceSingleTileKernelINS2_10policy_hubIfjN4cuda3std3__44plusIfEEE10Policy1000EPfSC_iS9_ffNS7_10__identityEEEvT0_T1_T2_T3_T4_T6_E12temp_storage+40];
	add.f32 	%f263, %f261, %f262;
	ld.shared.f32 	%f264, [_ZZN3cub18CUB_300001_SM_10006detail6reduce28DeviceReduceSingleTileKernelINS2_10policy_hubIfjN4cuda3std3__44plusIfEEE10Policy1000EPfSC_iS9_ffNS7_10__identityEEEvT0_T1_T2_T3_T4_T6_E12temp_storage+44];
	add.f32 	%f265, %f263, %f264;
	ld.shared.f32 	%f266, [_ZZN3cub18CUB_300001_SM_10006detail6reduce28DeviceReduceSingleTileKernelINS2_10policy_hubIfjN4cuda3std3__44plusIfEEE10Policy1000EPfSC_iS9_ffNS7_10__identityEEEvT0_T1_T2_T3_T4_T6_E12temp_storage+48];
	add.f32 	%f267, %f265, %f266;
	ld.shared.f32 	%f268, [_ZZN3cub18CUB_300001_SM_10006detail6reduce28DeviceReduceSingleTileKernelINS2_10policy_hubIfjN4cuda3std3__44plusIfEEE10Policy1000EPfSC_iS9_ffNS7_10__identityEEEvT0_T1_T2_T3_T4_T6_E12temp_storage+52];
	add.f32 	%f269, %f267, %f268;
	ld.shared.f32 	%f270, [_ZZN3cub18CUB_300001_SM_10006detail6reduce28DeviceReduceSingleTileKernelINS2_10policy_hubIfjN4cuda3std3__44plusIfEEE10Policy1000EPfSC_iS9_ffNS7_10__identityEEEvT0_T1_T2_T3_T4_T6_E12temp_storage+56];
	add.f32 	%f271, %f269, %f270;
	ld.shared.f32 	%f272, [_ZZN3cub18CUB_300001_SM_10006detail6reduce28DeviceReduceSingleTileKernelINS2_10policy_hubIfjN4cuda3std3__44plusIfEEE10Policy1000EPfSC_iS9_ffNS7_10__identityEEEvT0_T1_T2_T3_T4_T6_E12temp_storage+60];
	add.f32 	%f273, %f271, %f272;
	ld.shared.f32 	%f274, [_ZZN3cub18CUB_300001_SM_10006detail6reduce28DeviceReduceSingleTileKernelINS2_10policy_hubIfjN4cuda3std3__44plusIfEEE10Policy1000EPfSC_iS9_ffNS7_10__identityEEEvT0_T1_T2_T3_T4_T6_E12temp_storage+64];
	add.f32 	%f275, %f273, %f274;
	ld.shared.f32 	%f276, [_ZZN3cub18CUB_300001_SM_10006detail6reduce28DeviceReduceSingleTileKernelINS2_10policy_hubIfjN4cuda3std3__44plusIfEEE10Policy1000EPfSC_iS9_ffNS7_10__identityEEEvT0_T1_T2_T3_T4_T6_E12temp_storage+68];
	add.f32 	%f277, %f275, %f276;
	ld.shared.f32 	%f278, [_ZZN3cub18CUB_300001_SM_10006detail6reduce28DeviceReduceSingleTileKernelINS2_10policy_hubIfjN4cuda3std3__44plusIfEEE10Policy1000EPfSC_iS9_ffNS7_10__identityEEEvT0_T1_T2_T3_T4_T6_E12temp_storage+72];
	add.f32 	%f279, %f277, %f278;
	ld.shared.f32 	%f280, [_ZZN3cub18CUB_300001_SM_10006detail6reduce28DeviceReduceSingleTileKernelINS2_10policy_hubIfjN4cuda3std3__44plusIfEEE10Policy1000EPfSC_iS9_ffNS7_10__identityEEEvT0_T1_T2_T3_T4_T6_E12temp_storage+76];
	add.f32 	%f530, %f279, %f280;
	bra.uni 	$L__BB5_72;
$L__BB5_52:
	// begin inline asm
	mov.u32 %r155, %laneid;
	// end inline asm
	and.b32  	%r181, %r34, 992;
	add.s32 	%r182, %r181, 32;
	setp.gt.s32 	%p27, %r182, %r67;
	not.b32 	%r183, %r181;
	add.s32 	%r184, %r67, %r183;
	selp.b32 	%r179, %r184, 31, %p27;
	mov.b32 	%r157, %f522;
	mov.b32 	%r158, 1;
	mov.b32 	%r180, -1;
	// begin inline asm
	shfl.sync.down.b32 %r156, %r157, %r158, %r179, %r180;
	// end inline asm
	setp.lt.s32 	%p28, %r155, %r179;
	mov.b32 	%f181, %r156;
	add.f32 	%f182, %f522, %f181;
	selp.f32 	%f183, %f182, %f522, %p28;
	mov.b32 	%r162, %f183;
	mov.b32 	%r163, 2;
	// begin inline asm
	shfl.sync.down.b32 %r161, %r162, %r163, %r179, %r180;
	// end inline asm
	add.s32 	%r185, %r155, 2;
	setp.gt.s32 	%p29, %r185, %r179;
	mov.b32 	%f184, %r161;
	add.f32 	%f185, %f183, %f184;
	selp.f32 	%f186, %f183, %f185, %p29;
	mov.b32 	%r167, %f186;
	mov.b32 	%r168, 4;
	// begin inline asm
	shfl.sync.down.b32 %r166, %r167, %r168, %r179, %r180;
	// end inline asm
	add.s32 	%r186, %r155, 4;
	setp.gt.s32 	%p30, %r186, %r179;
	mov.b32 	%f187, %r166;
	add.f32 	%f188, %f186, %f187;
	selp.f32 	%f189, %f186, %f188, %p30;
	mov.b32 	%r172, %f189;
	mov.b32 	%r173, 8;
	// begin inline asm
	shfl.sync.down.b32 %r171, %r172, %r173, %r179, %r180;
	// end inline asm
	add.s32 	%r187, %r155, 8;
	setp.gt.s32 	%p31, %r187, %r179;
	mov.b32 	%f190, %r171;
	add.f32 	%f191, %f189, %f190;
	selp.f32 	%f192, %f189, %f191, %p31;
	mov.b32 	%r177, %f192;
	mov.b32 	%r178, 16;
	// begin inline asm
	shfl.sync.down.b32 %r176, %r177, %r178, %r179, %r180;
	// end inline asm
	add.s32 	%r188, %r155, 16;
	setp.gt.s32 	%p32, %r188, %r179;
	mov.b32 	%f193, %r176;
	add.f32 	%f194, %f192, %f193;
	selp.f32 	%f530, %f192, %f194, %p32;
	setp.ne.s32 	%p33, %r155, 0;
	@%p33 bra 	$L__BB5_54;
	shr.u32 	%r189, %r34, 3;
	and.b32  	%r190, %r189, 124;
	mov.u32 	%r191, _ZZN3cub18CUB_300001_SM_10006detail6reduce28DeviceReduceSingleTileKernelINS2_10policy_hubIfjN4cuda3std3__44plusIfEEE10Policy1000EPfSC_iS9_ffNS7_10__identityEEEvT0_T1_T2_T3_T4_T6_E12temp_storage;
	add.s32 	%r192, %r191, %r190;
	st.shared.f32 	[%r192+16], %f530;
$L__BB5_54:
	bar.sync 	0;
	setp.ne.s32 	%p34, %r34, 0;
	@%p34 bra 	$L__BB5_72;
	setp.gt.s32 	%p35, %r67, 32;
	ld.shared.f32 	%f195, [_ZZN3cub18CUB_300001_SM_10006detail6reduce28DeviceReduceSingleTileKernelINS2_10policy_hubIfjN4cuda3std3__44plusIfEEE10Policy1000EPfSC_iS9_ffNS7_10__identityEEEvT0_T1_T2_T3_T4_T6_E12temp_storage+20];
	add.f32 	%f196, %f530, %f195;
	selp.f32 	%f197, %f196, %f530, %p35;
	setp.gt.s32 	%p36, %r67, 64;
	ld.shared.f32 	%f198, [_ZZN3cub18CUB_300001_SM_10006detail6reduce28DeviceReduceSingleTileKernelINS2_10policy_hubIfjN4cuda3std3__44plusIfEEE10Policy1000EPfSC_iS9_ffNS7_10__identityEEEvT0_T1_T2_T3_T4_T6_E12temp_storage+24];
	add.f32 	%f199, %f198, %f197;
	selp.f32 	%f200, %f199, %f197, %p36;
	setp.gt.s32 	%p37, %r67, 96;
	ld.shared.f32 	%f201, [_ZZN3cub18CUB_300001_SM_10006detail6reduce28DeviceReduceSingleTileKernelINS2_10policy_hubIfjN4cuda3std3__44plusIfEEE10Policy1000EPfSC_iS9_ffNS7_10__identityEEEvT0_T1_T2_T3_T4_T6_E12temp_storage+28];
	add.f32 	%f202, %f201, %f200;
	selp.f32 	%f203, %f202, %f200, %p37;
	setp.gt.s32 	%p38, %r67, 128;
	ld.shared.f32 	%f204, [_ZZN3cub18CUB_300001_SM_10006detail6reduce28DeviceReduceSingleTileKernelINS2_10policy_hubIfjN4cuda3std3__44plusIfEEE10Policy1000EPfSC_iS9_ffNS7_10__identityEEEvT0_T1_T2_T3_T4_T6_E12temp_storage+32];
	add.f32 	%f205, %f204, %f203;
	selp.f32 	%f206, %f205, %f203, %p38;
	setp.gt.s32 	%p39, %r67, 160;
	ld.shared.f32 	%f207, [_ZZN3cub18CUB_300001_SM_10006detail6reduce28DeviceReduceSingleTileKernelINS2_10policy_hubIfjN4cuda3std3__44plusIfEEE10Policy1000EPfSC_iS9_ffNS7_10__identityEEEvT0_T1_T2_T3_T4_T6_E12temp_storage+36];
	add.f32 	%f208, %f207, %f206;
	selp.f32 	%f209, %f208, %f206, %p39;
	setp.gt.s32 	%p40, %r67, 192;
	ld.shared.f32 	%f210, [_ZZN3cub18CUB_300001_SM_10006detail6reduce28DeviceReduceSingleTileKernelINS2_10policy_hubIfjN4cuda3std3__44plusIfEEE10Policy1000EPfSC_iS9_ffNS7_10__identityEEEvT0_T1_T2_T3_T4_T6_E12temp_storage+40];
	add.f32 	%f211, %f210, %f209;
	selp.f32 	%f212, %f211, %f209, %p40;
	setp.gt.s32 	%p41, %r67, 224;
	ld.shared.f32 	%f213, [_ZZN3cub18CUB_300001_SM_10006detail6reduce28DeviceReduceSingleTileKernelINS2_10policy_hubIfjN4cuda3std3__44plusIfEEE10Policy1000EPfSC_iS9_ffNS7_10__identityEEEvT0_T1_T2_T3_T4_T6_E12temp_storage+44];
	add.f32 	%f214, %f213, %f212;
	selp.f32 	%f215, %f214, %f212, %p41;
	setp.gt.s32 	%p42, %r67, 256;
	ld.shared.f32 	%f216, [_ZZN3cub18CUB_300001_SM_10006detail6reduce28DeviceReduceSingleTileKernelINS2_10policy_hubIfjN4cuda3std3__44plusIfEEE10Policy1000EPfSC_iS9_ffNS7_10__identityEEEvT0_T1_T2_T3_T4_T6_E12temp_storage+48];
	add.f32 	%f217, %f216, %f215;
	selp.f32 	%f218, %f217, %f215, %p42;
	setp.gt.s32 	%p43, %r67, 288;
	ld.shared.f32 	%f219, [_ZZN3cub18CUB_300001_SM_10006detail6reduce28DeviceReduceSingleTileKernelINS2_10policy_hubIfjN4cuda3std3__44plusIfEEE10Policy1000EPfSC_iS9_ffNS7_10__identityEEEvT0_T1_T2_T3_T4_T6_E12temp_storage+52];
	add.f32 	%f220, %f219, %f218;
	selp.f32 	%f221, %f220, %f218, %p43;
	setp.gt.s32 	%p44, %r67, 320;
	ld.shared.f32 	%f222, [_ZZN3cub18CUB_300001_SM_10006detail6reduce28DeviceReduceSingleTileKernelINS2_10policy_hubIfjN4cuda3std3__44plusIfEEE10Policy1000EPfSC_iS9_ffNS7_10__identityEEEvT0_T1_T2_T3_T4_T6_E12temp_storage+56];
	add.f32 	%f223, %f222, %f221;
	selp.f32 	%f224, %f223, %f221, %p44;
	setp.gt.s32 	%p45, %r67, 352;
	ld.shared.f32 	%f225, [_ZZN3cub18CUB_300001_SM_10006detail6reduce28DeviceReduceSingleTileKernelINS2_10policy_hubIfjN4cuda3std3__44plusIfEEE10Policy1000EPfSC_iS9_ffNS7_10__identityEEEvT0_T1_T2_T3_T4_T6_E12temp_storage+60];
	add.f32 	%f226, %f225, %f224;
	selp.f32 	%f227, %f226, %f224, %p45;
	setp.gt.s32 	%p46, %r67, 384;
	ld.shared.f32 	%f228, [_ZZN3cub18CUB_300001_SM_10006detail6reduce28DeviceReduceSingleTileKernelINS2_10policy_hubIfjN4cuda3std3__44plusIfEEE10Policy1000EPfSC_iS9_ffNS7_10__identityEEEvT0_T1_T2_T3_T4_T6_E12temp_storage+64];
	add.f32 	%f229, %f228, %f227;
	selp.f32 	%f230, %f229, %f227, %p46;
	setp.gt.s32 	%p47, %r67, 416;
	ld.shared.f32 	%f231, [_ZZN3cub18CUB_300001_SM_10006detail6reduce28DeviceReduceSingleTileKernelINS2_10policy_hubIfjN4cuda3std3__44plusIfEEE10Policy1000EPfSC_iS9_ffNS7_10__identityEEEvT0_T1_T2_T3_T4_T6_E12temp_storage+68];
	add.f32 	%f232, %f231, %f230;
	selp.f32 	%f233, %f232, %f230, %p47;
	setp.gt.s32 	%p48, %r67, 448;
	ld.shared.f32 	%f234, [_ZZN3cub18CUB_300001_SM_10006detail6reduce28DeviceReduceSingleTileKernelINS2_10policy_hubIfjN4cuda3std3__44plusIfEEE10Policy1000EPfSC_iS9_ffNS7_10__identityEEEvT0_T1_T2_T3_T4_T6_E12temp_storage+72];
	add.f32 	%f235, %f234, %f233;
	selp.f32 	%f236, %f235, %f233, %p48;
	setp.gt.s32 	%p49, %r67, 480;
	ld.shared.f32 	%f237, [_ZZN3cub18CUB_300001_SM_10006detail6reduce28DeviceReduceSingleTileKernelINS2_10policy_hubIfjN4cuda3std3__44plusIfEEE10Policy1000EPfSC_iS9_ffNS7_10__identityEEEvT0_T1_T2_T3_T4_T6_E12temp_storage+76];
	add.f32 	%f238, %f237, %f236;
	selp.f32 	%f530, %f238, %f236, %p49;
	bra.uni 	$L__BB5_72;
$L__BB5_56:
	mov.u32 	%r46, %tid.x;
	mul.wide.u32 	%rd35, %r46, 4;
	add.s64 	%rd19, %rd16, %rd35;
	// begin inline asm
	ld.global.nc.u32 %r68, [%rd19];
	// end inline asm
	mov.b32 	%f59, %r68;
	add.s64 	%rd20, %rd19, 2048;
	// begin inline asm
	ld.global.nc.u32 %r69, [%rd20];
	// end inline asm
	mov.b32 	%f60, %r69;
	add.s64 	%rd21, %rd19, 4096;
	// begin inline asm
	ld.global.nc.u32 %r70, [%rd21];
	// end inline asm
	mov.b32 	%f61, %r70;
	add.s64 	%rd22, %rd19, 6144;
	// begin inline asm
	ld.global.nc.u32 %r71, [%rd22];
	// end inline asm
	mov.b32 	%f62, %r71;
	add.s64 	%rd23, %rd19, 8192;
	// begin inline asm
	ld.global.nc.u32 %r72, [%rd23];
	// end inline asm
	mov.b32 	%f63, %r72;
	add.s64 	%rd24, %rd19, 10240;
	// begin inline asm
	ld.global.nc.u32 %r73, [%rd24];
	// end inline asm
	mov.b32 	%f64, %r73;
	add.s64 	%rd25, %rd19, 12288;
	// begin inline asm
	ld.global.nc.u32 %r74, [%rd25];
	// end inline asm
	mov.b32 	%f65, %r74;
	add.s64 	%rd26, %rd19, 14336;
	// begin inline asm
	ld.global.nc.u32 %r75, [%rd26];
	// end inline asm
	mov.b32 	%f66, %r75;
	add.s64 	%rd27, %rd19, 16384;
	// begin inline asm
	ld.global.nc.u32 %r76, [%rd27];
	// end inline asm
	mov.b32 	%f67, %r76;
	add.s64 	%rd28, %rd19, 18432;
	// begin inline asm
	ld.global.nc.u32 %r77, [%rd28];
	// end inline asm
	mov.b32 	%f68, %r77;
	add.s64 	%rd29, %rd19, 20480;
	// begin inline asm
	ld.global.nc.u32 %r78, [%rd29];
	// end inline asm
	mov.b32 	%f69, %r78;
	add.s64 	%rd30, %rd19, 22528;
	// begin inline asm
	ld.global.nc.u32 %r79, [%rd30];
	// end inline asm
	mov.b32 	%f70, %r79;
	add.s64 	%rd31, %rd19, 24576;
	// begin inline asm
	ld.global.nc.u32 %r80, [%rd31];
	// end inline asm
	mov.b32 	%f71, %r80;
	add.s64 	%rd32, %rd19, 26624;
	// begin inline asm
	ld.global.nc.u32 %r81, [%rd32];
	// end inline asm
	mov.b32 	%f72, %r81;
	add.s64 	%rd33, %rd19, 28672;
	// begin inline asm
	ld.global.nc.u32 %r82, [%rd33];
	// end inline asm
	mov.b32 	%f73, %r82;
	add.s64 	%rd34, %rd19, 30720;
	// begin inline asm
	ld.global.nc.u32 %r83, [%rd34];
	// end inline asm
	mov.b32 	%f74, %r83;
	add.f32 	%f75, %f59, %f60;
	add.f32 	%f76, %f61, %f62;
	add.f32 	%f77, %f63, %f64;
	add.f32 	%f78, %f65, %f66;
	add.f32 	%f79, %f67, %f68;
	add.f32 	%f80, %f69, %f70;
	add.f32 	%f81, %f71, %f72;
	add.f32 	%f82, %f73, %f74;
	add.f32 	%f83, %f75, %f76;
	add.f32 	%f84, %f77, %f78;
	add.f32 	%f85, %f79, %f80;
	add.f32 	%f86, %f81, %f82;
	add.f32 	%f87, %f83, %f84;
	add.f32 	%f88, %f85, %f86;
	add.f32 	%f529, %f87, %f88;
	setp.lt.u32 	%p4, %r67, 16384;
	mov.b32 	%r400, 8192;
	@%p4 bra 	$L__BB5_60;
	add.s32 	%r47, %r67, -8192;
	mov.b32 	%r400, 8192;
$L__BB5_58:
	mul.wide.s32 	%rd52, %r400, 4;
	add.s64 	%rd36, %rd19, %rd52;
	// begin inline asm
	ld.global.nc.u32 %r86, [%rd36];
	// end inline asm
	mov.b32 	%f89, %r86;
	add.s64 	%rd37, %rd36, 2048;
	// begin inline asm
	ld.global.nc.u32 %r87, [%rd37];
	// end inline asm
	mov.b32 	%f90, %r87;
	add.s64 	%rd38, %rd36, 4096;
	// begin inline asm
	ld.global.nc.u32 %r88, [%rd38];
	// end inline asm
	mov.b32 	%f91, %r88;
	add.s64 	%rd39, %rd36, 6144;
	// begin inline asm
	ld.global.nc.u32 %r89, [%rd39];
	// end inline asm
	mov.b32 	%f92, %r89;
	add.s64 	%rd40, %rd36, 8192;
	// begin inline asm
	ld.global.nc.u32 %r90, [%rd40];
	// end inline asm
	mov.b32 	%f93, %r90;
	add.s64 	%rd41, %rd36, 10240;
	// begin inline asm
	ld.global.nc.u32 %r91, [%rd41];
	// end inline asm
	mov.b32 	%f94, %r91;
	add.s64 	%rd42, %rd36, 12288;
	// begin inline asm
	ld.global.nc.u32 %r92, [%rd42];
	// end inline asm
	mov.b32 	%f95, %r92;
	add.s64 	%rd43, %rd36, 14336;
	// begin inline asm
	ld.global.nc.u32 %r93, [%rd43];
	// end inline asm
	mov.b32 	%f96, %r93;
	add.s64 	%rd44, %rd36, 16384;
	// begin inline asm
	ld.global.nc.u32 %r94, [%rd44];
	// end inline asm
	mov.b32 	%f97, %r94;
	add.s64 	%rd45, %rd36, 18432;
	// begin inline asm
	ld.global.nc.u32 %r95, [%rd45];
	// end inline asm
	mov.b32 	%f98, %r95;
	add.s64 	%rd46, %rd36, 20480;
	// begin inline asm
	ld.global.nc.u32 %r96, [%rd46];
	// end inline asm
	mov.b32 	%f99, %r96;
	add.s64 	%rd47, %rd36, 22528;
	// begin inline asm
	ld.global.nc.u32 %r97, [%rd47];
	// end inline asm
	mov.b32 	%f100, %r97;
	add.s64 	%rd48, %rd36, 24576;
	// begin inline asm
	ld.global.nc.u32 %r98, [%rd48];
	// end inline asm
	mov.b32 	%f101, %r98;
	add.s64 	%rd49, %rd36, 26624;
	// begin inline asm
	ld.global.nc.u32 %r99, [%rd49];
	// end inline asm
	mov.b32 	%f102, %r99;
	add.s64 	%rd50, %rd36, 28672;
	// begin inline asm
	ld.global.nc.u32 %r100, [%rd50];
	// end inline asm
	mov.b32 	%f103, %r100;
	add.s64 	%rd51, %rd36, 30720;
	// begin inline asm
	ld.global.nc.u32 %r101, [%rd51];
	// end inline asm
	mov.b32 	%f104, %r101;
	add.f32 	%f105, %f529, %f89;
	add.f32 	%f106, %f90, %f91;
	add.f32 	%f107, %f92, %f93;
	add.f32 	%f108, %f94, %f95;
	add.f32 	%f109, %f96, %f97;
	add.f32 	%f110, %f98, %f99;
	add.f32 	%f111, %f100, %f101;
	add.f32 	%f112, %f102, %f103;
	add.f32 	%f113, %f105, %f106;
	add.f32 	%f114, %f107, %f108;
	add.f32 	%f115, %f109, %f110;
	add.f32 	%f116, %f111, %f112;
	add.f32 	%f117, %f113, %f114;
	add.f32 	%f118, %f115, %f116;
	add.f32 	%f119, %f117, %f118;
	add.f32 	%f529, %f119, %f104;
	sub.s32 	%r102, %r67, %r400;
	setp.lt.s32 	%p5, %r102, 8192;
	@%p5 bra 	$L__BB5_68;
	add.s32 	%r400, %r400, 8192;
	setp.le.s32 	%p6, %r400, %r47;
	@%p6 bra 	$L__BB5_58;
$L__BB5_60:
	setp.le.s32 	%p7, %r67, %r400;
	@%p7 bra 	$L__BB5_68;
	sub.s32 	%r51, %r67, %r400;
	setp.ge.s32 	%p8, %r46, %r51;
	@%p8 bra 	$L__BB5_68;
	not.b32 	%r103, %r46;
	add.s32 	%r104, %r67, %r103;
	sub.s32 	%r52, %r104, %r400;
	and.b32  	%r105, %r52, 1536;
	setp.eq.s32 	%p9, %r105, 1536;
	mov.u32 	%r404, %r46;
	@%p9 bra 	$L__BB5_65;
	add.s32 	%r402, %r46, %r400;
	shr.u32 	%r106, %r52, 9;
	add.s32 	%r107, %r106, 1;
	and.b32  	%r108, %r107, 3;
	neg.s32 	%r401, %r108;
	mov.u32 	%r404, %r46;
$L__BB5_64:
	.pragma "nounroll";
	mul.wide.u32 	%rd54, %r402, 4;
	add.s64 	%rd53, %rd16, %rd54;
	// begin inline asm
	ld.global.nc.u32 %r109, [%rd53];
	// end inline asm
	mov.b32 	%f121, %r109;
	add.f32 	%f529, %f529, %f121;
	add.s32 	%r404, %r404, 512;
	add.s32 	%r402, %r402, 512;
	add.s32 	%r401, %r401, 1;
	setp.ne.s32 	%p10, %r401, 0;
	@%p10 bra 	$L__BB5_64;
$L__BB5_65:
	setp.lt.u32 	%p11, %r52, 1536;
	@%p11 bra 	$L__BB5_68;
	cvt.u64.u32 	%rd55, %r404;
	cvt.u64.u32 	%rd56, %r400;
	add.s64 	%rd57, %rd55, %rd56;
	shl.b64 	%rd58, %rd57, 2;
	add.s64 	%rd59, %rd58, %rd16;
	add.s64 	%rd132, %rd59, 4096;
	add.s32 	%r405, %r404, %r400;
$L__BB5_67:
	mul.wide.u32 	%rd64, %r405, 4;
	add.s64 	%rd60, %rd16, %rd64;
	// begin inline asm
	ld.global.nc.u32 %r110, [%rd60];
	// end inline asm
	mov.b32 	%f122, %r110;
	add.f32 	%f123, %f529, %f122;
	add.s64 	%rd61, %rd132, -2048;
	// begin inline asm
	ld.global.nc.u32 %r111, [%rd61];
	// end inline asm
	mov.b32 	%f124, %r111;
	add.f32 	%f125, %f123, %f124;
	// begin inline asm
	ld.global.nc.u32 %r112, [%rd132];
	// end inline asm
	mov.b32 	%f126, %r112;
	add.f32 	%f127, %f125, %f126;
	add.s64 	%rd63, %rd132, 2048;
	// begin inline asm
	ld.global.nc.u32 %r113, [%rd63];
	// end inline asm
	mov.b32 	%f128, %r113;
	add.f32 	%f529, %f127, %f128;
	add.s32 	%r404, %r404, 2048;
	add.s64 	%rd132, %rd132, 8192;
	add.s32 	%r405, %r405, 2048;
	setp.lt.s32 	%p12, %r404, %r51;
	@%p12 bra 	$L__BB5_67;
$L__BB5_68:
	// begin inline asm
	mov.u32 %r114, %laneid;
	// end inline asm
	mov.b32 	%r116, %f529;
	mov.b32 	%r117, 1;
	mov.b32 	%r138, 31;
	mov.b32 	%r139, -1;
	// begin inline asm
	shfl.sync.down.b32 %r115, %r116, %r117, %r138, %r139;
	// end inline asm
	setp.gt.s32 	%p13, %r114, 30;
	mov.b32 	%f129, %r115;
	add.f32 	%f130, %f529, %f129;
	selp.f32 	%f131, %f529, %f130, %p13;
	mov.b32 	%r121, %f131;
	mov.b32 	%r122, 2;
	// begin inline asm
	shfl.sync.down.b32 %r120, %r121, %r122, %r138, %r139;
	// end inline asm
	setp.gt.s32 	%p14, %r114, 29;
	mov.b32 	%f132, %r120;
	add.f32 	%f133, %f131, %f132;
	selp.f32 	%f134, %f131, %f133, %p14;
	mov.b32 	%r126, %f134;
	mov.b32 	%r127, 4;
	// begin inline asm
	shfl.sync.down.b32 %r125, %r126, %r127, %r138, %r139;
	// end inline asm
	setp.gt.s32 	%p15, %r114, 27;
	mov.b32 	%f135, %r125;
	add.f32 	%f136, %f134, %f135;
	selp.f32 	%f137, %f134, %f136, %p15;
	mov.b32 	%r131, %f137;
	mov.b32 	%r132, 8;
	// begin inline asm
	shfl.sync.down.b32 %r130, %r131, %r132, %r138, %r139;
	// end inline asm
	setp.gt.s32 	%p16, %r114, 23;
	mov.b32 	%f138, %r130;
	add.f32 	%f139, %f137, %f138;
	selp.f32 	%f140, %f137, %f139, %p16;
	mov.b32 	%r136, %f140;
	mov.b32 	%r137, 16;
	// begin inline asm
	shfl.sync.down.b32 %r135, %r136, %r137, %r138, %r139;
	// end inline asm
	setp.gt.s32 	%p17, %r114, 15;
	mov.b32 	%f141, %r135;
	add.f32 	%f54, %f140, %f141;
	selp.f32 	%f530, %f140, %f54, %p17;
	setp.ne.s32 	%p18, %r114, 0;
	@%p18 bra 	$L__BB5_70;
	shr.u32 	%r140, %r46, 3;
	and.b32  	%r141, %r140, 124;
	mov.u32 	%r142, _ZZN3cub18CUB_300001_SM_10006detail6reduce28DeviceReduceSingleTileKernelINS2_10policy_hubIfjN4cuda3std3__44plusIfEEE10Policy1000EPfSC_iS9_ffNS7_10__identityEEEvT0_T1_T2_T3_T4_T6_E12temp_storage;
	add.s32 	%r143, %r142, %r141;
	st.shared.f32 	[%r143+16], %f54;
$L__BB5_70:
	bar.sync 	0;
	setp.ne.s32 	%p19, %r46, 0;
	@%p19 bra 	$L__BB5_72;
	ld.shared.f32 	%f142, [_ZZN3cub18CUB_300001_SM_10006detail6reduce28DeviceReduceSingleTileKernelINS2_10policy_hubIfjN4cuda3std3__44plusIfEEE10Policy1000EPfSC_iS9_ffNS7_10__identityEEEvT0_T1_T2_T3_T4_T6_E12temp_storage+20];
	add.f32 	%f143, %f530, %f142;
	ld.shared.f32 	%f144, [_ZZN3cub18CUB_300001_SM_10006detail6reduce28DeviceReduceSingleTileKernelINS2_10policy_hubIfjN4cuda3std3__44plusIfEEE10Policy1000EPfSC_iS9_ffNS7_10__identityEEEvT0_T1_T2_T3_T4_T6_E12temp_storage+24];
	add.f32 	%f145, %f143, %f144;
	ld.shared.f32 	%f146, [_ZZN3cub18CUB_300001_SM_10006detail6reduce28DeviceReduceSingleTileKernelINS2_10policy_hubIfjN4cuda3std3__44plusIfEEE10Policy1000EPfSC_iS9_ffNS7_10__identityEEEvT0_T1_T2_T3_T4_T6_E12temp_storage+28];
	add.f32 	%f147, %f145, %f146;
	ld.shared.f32 	%f148, [_ZZN3cub18CUB_300001_SM_10006detail6reduce28DeviceReduceSingleTileKernelINS2_10policy_hubIfjN4cuda3std3__44plusIfEEE10Policy1000EPfSC_iS9_ffNS7_10__identityEEEvT0_T1_T2_T3_T4_T6_E12temp_storage+32];
	add.f32 	%f149, %f147, %f148;
	ld.shared.f32 	%f150, [_ZZN3cub18CUB_300001_SM_10006detail6reduce28DeviceReduceSingleTileKernelINS2_10policy_hubIfjN4cuda3std3__44plusIfEEE10Policy1000EPfSC_iS9_ffNS7_10__identityEEEvT0_T1_T2_T3_T4_T6_E12temp_storage+36];
	add.f32 	%f151, %f149, %f150;
	ld.shared.f32 	%f152, [_ZZN3cub18CUB_300001_SM_10006detail6reduce28DeviceReduceSingleTileKernelINS2_10policy_hubIfjN4cuda3std3__44plusIfEEE10Policy1000EPfSC_iS9_ffNS7_10__identityEEEvT0_T1_T2_T3_T4_T6_E12temp_storage+40];
	add.f32 	%f153, %f151, %f152;
	ld.shared.f32 	%f154, [_ZZN3cub18CUB_300001_SM_10006detail6reduce28DeviceReduceSingleTileKernelINS2_10policy_hubIfjN4cuda3std3__44plusIfEEE10Policy1000EPfSC_iS9_ffNS7_10__identityEEEvT0_T1_T2_T3_T4_T6_E12temp_storage+44];
	add.f32 	%f155, %f153, %f154;
	ld.shared.f32 	%f156, [_ZZN3cub18CUB_300001_SM_10006detail6reduce28DeviceReduceSingleTileKernelINS2_10policy_hubIfjN4cuda3std3__44plusIfEEE10Policy1000EPfSC_iS9_ffNS7_10__identityEEEvT0_T1_T2_T3_T4_T6_E12temp_storage+48];
	add.f32 	%f157, %f155, %f156;
	ld.shared.f32 	%f158, [_ZZN3cub18CUB_300001_SM_10006detail6reduce28DeviceReduceSingleTileKernelINS2_10policy_hubIfjN4cuda3std3__44plusIfEEE10Policy1000EPfSC_iS9_ffNS7_10__identityEEEvT0_T1_T2_T3_T4_T6_E12temp_storage+52];
	add.f32 	%f159, %f157, %f158;
	ld.shared.f32 	%f160, [_ZZN3cub18CUB_300001_SM_10006detail6reduce28DeviceReduceSingleTileKernelINS2_10policy_hubIfjN4cuda3std3__44plusIfEEE10Policy1000EPfSC_iS9_ffNS7_10__identityEEEvT0_T1_T2_T3_T4_T6_E12temp_storage+56];
	add.f32 	%f161, %f159, %f160;
	ld.shared.f32 	%f162, [_ZZN3cub18CUB_300001_SM_10006detail6reduce28DeviceReduceSingleTileKernelINS2_10policy_hubIfjN4cuda3std3__44plusIfEEE10Policy1000EPfSC_iS9_ffNS7_10__identityEEEvT0_T1_T2_T3_T4_T6_E12temp_storage+60];
	add.f32 	%f163, %f161, %f162;
	ld.shared.f32 	%f164, [_ZZN3cub18CUB_300001_SM_10006detail6reduce28DeviceReduceSingleTileKernelINS2_10policy_hubIfjN4cuda3std3__44plusIfEEE10Policy1000EPfSC_iS9_ffNS7_10__identityEEEvT0_T1_T2_T3_T4_T6_E12temp_storage+64];
	add.f32 	%f165, %f163, %f164;
	ld.shared.f32 	%f166, [_ZZN3cub18CUB_300001_SM_10006detail6reduce28DeviceReduceSingleTileKernelINS2_10policy_hubIfjN4cuda3std3__44plusIfEEE10Policy1000EPfSC_iS9_ffNS7_10__identityEEEvT0_T1_T2_T3_T4_T6_E12temp_storage+68];
	add.f32 	%f167, %f165, %f166;
	ld.shared.f32 	%f168, [_ZZN3cub18CUB_300001_SM_10006detail6reduce28DeviceReduceSingleTileKernelINS2_10policy_hubIfjN4cuda3std3__44plusIfEEE10Policy1000EPfSC_iS9_ffNS7_10__identityEEEvT0_T1_T2_T3_T4_T6_E12temp_storage+72];
	add.f32 	%f169, %f167, %f168;
	ld.shared.f32 	%f170, [_ZZN3cub18CUB_300001_SM_10006detail6reduce28DeviceReduceSingleTileKernelINS2_10policy_hubIfjN4cuda3std3__44plusIfEEE10Policy1000EPfSC_iS9_ffNS7_10__identityEEEvT0_T1_T2_T3_T4_T6_E12temp_storage+76];
	add.f32 	%f530, %f169, %f170;
$L__BB5_72:
	mov.u32 	%r379, %tid.x;
	setp.ne.s32 	%p111, %r379, 0;
	@%p111 bra 	$L__BB5_74;
	add.f32 	%f503, %f58, %f530;
	st.global.f32 	[%rd1], %f503;
$L__BB5_74:
	ret;

}
	// .globl	_ZN3cub18CUB_300001_SM_10006detail6reduce28DeviceReduceSingleTileKernelINS2_10policy_hubIfyN4cuda3std3__44plusIfEEE10Policy1000EN6thrust24THRUST_300001_SM_1000_NS6detail15normal_iteratorINSD_10device_ptrIfEEEEPfyS9_ff6squareIfEEEvT0_T1_T2_T3_T4_T6_
.visible .entry _ZN3cub18CUB_300001_SM_10006detail6reduce28DeviceReduceSingleTileKernelINS2_10policy_hubIfyN4cuda3std3__44plusIfEEE10Policy1000EN6thrust24THRUST_300001_SM_1000_NS6detail15normal_iteratorINSD_10device_ptrIfEEEEPfyS9_ff6squareIfEEEvT0_T1_T2_T3_T4_T6_(
	.param .align 8 .b8 _ZN3cub18CUB_300001_SM_10006detail6reduce28DeviceReduceSingleTileKernelINS2_10policy_hubIfyN4cuda3std3__44plusIfEEE10Policy1000EN6thrust24THRUST_300001_SM_1000_NS6detail15normal_iteratorINSD_10device_ptrIfEEEEPfyS9_ff6squareIfEEEvT0_T1_T2_T3_T4_T6__param_0[8],
	.param .u64 .ptr .align 1 _ZN3cub18CUB_300001_SM_10006detail6reduce28DeviceReduceSingleTileKernelINS2_10policy_hubIfyN4cuda3std3__44plusIfEEE10Policy1000EN6thrust24THRUST_300001_SM_1000_NS6detail15normal_iteratorINSD_10device_ptrIfEEEEPfyS9_ff6squareIfEEEvT0_T1_T2_T3_T4_T6__param_1,
	.param .u64 _ZN3cub18CUB_300001_SM_10006detail6reduce28DeviceReduceSingleTileKernelINS2_10policy_hubIfyN4cuda3std3__44plusIfEEE10Policy1000EN6thrust24THRUST_300001_SM_1000_NS6detail15normal_iteratorINSD_10device_ptrIfEEEEPfyS9_ff6squareIfEEEvT0_T1_T2_T3_T4_T6__param_2,
	.param .align 1 .b8 _ZN3cub18CUB_300001_SM_10006detail6reduce28DeviceReduceSingleTileKernelINS2_10policy_hubIfyN4cuda3std3__44plusIfEEE10Policy1000EN6thrust24THRUST_300001_SM_1000_NS6detail15normal_iteratorINSD_10device_ptrIfEEEEPfyS9_ff6squareIfEEEvT0_T1_T2_T3_T4_T6__param_3[1],
	.param .f32 _ZN3cub18CUB_300001_SM_10006detail6reduce28DeviceReduceSingleTileKernelINS2_10policy_hubIfyN4cuda3std3__44plusIfEEE10Policy1000EN6thrust24THRUST_300001_SM_1000_NS6detail15normal_iteratorINSD_10device_ptrIfEEEEPfyS9_ff6squareIfEEEvT0_T1_T2_T3_T4_T6__param_4,
	.param .align 1 .b8 _ZN3cub18CUB_300001_SM_10006detail6reduce28DeviceReduceSingleTileKernelINS2_10policy_hubIfyN4cuda3std3__44plusIfEEE10Policy1000EN6thrust24THRUST_300001_SM_1000_NS6detail15normal_iteratorINSD_10device_ptrIfEEEEPfyS9_ff6squareIfEEEvT0_T1_T2_T3_T4_T6__param_5[1]
)
.maxntid 256
.minnctapersm 1
{
	.reg .pred 	%p<59>;
	.reg .b32 	%r<171>;
	.reg .b32 	%f<344>;
	.reg .b64 	%rd<56>;
	// demoted variable
	.shared .align 4 .b8 _ZZN3cub18CUB_300001_SM_10006detail6reduce28DeviceReduceSingleTileKernelINS2_10policy_hubIfyN4cuda3std3__44plusIfEEE10Policy1000EN6thrust24THRUST_300001_SM_1000_NS6detail15normal_iteratorINSD_10device_ptrIfEEEEPfyS9_ff6squareIfEEEvT0_T1_T2_T3_T4_T6_E12temp_storage[44];
	ld.param.u64 	%rd18, [_ZN3cub18CUB_300001_SM_10006detail6reduce28DeviceReduceSingleTileKernelINS2_10policy_hubIfyN4cuda3std3__44plusIfEEE10Policy1000EN6thrust24THRUST_300001_SM_1000_NS6detail15normal_iteratorINSD_10device_ptrIfEEEEPfyS9_ff6squareIfEEEvT0_T1_T2_T3_T4_T6__param_0];
	ld.param.u64 	%rd20, [_ZN3cub18CUB_300001_SM_10006detail6reduce28DeviceReduceSingleTileKernelINS2_10policy_hubIfyN4cuda3std3__44plusIfEEE10Policy1000EN6thrust24THRUST_300001_SM_1000_NS6detail15normal_iteratorINSD_10device_ptrIfEEEEPfyS9_ff6squareIfEEEvT0_T1_T2_T3_T4_T6__param_1];
	ld.param.u64 	%rd19, [_ZN3cub18CUB_300001_SM_10006detail6reduce28DeviceReduceSingleTileKernelINS2_10policy_hubIfyN4cuda3std3__44plusIfEEE10Policy1000EN6thrust24THRUST_300001_SM_1000_NS6detail15normal_iteratorINSD_10device_ptrIfEEEEPfyS9_ff6squareIfEEEvT0_T1_T2_T3_T4_T6__param_2];
	ld.param.f32 	%f42, [_ZN3cub18CUB_300001_SM_10006detail6reduce28DeviceReduceSingleTileKernelINS2_10policy_hubIfyN4cuda3std3__44plusIfEEE10Policy1000EN6thrust24THRUST_300001_SM_1000_NS6detail15normal_iteratorINSD_10device_ptrIfEEEEPfyS9_ff6squareIfEEEvT0_T1_T2_T3_T4_T6__param_4];
	cvta.to.global.u64 	%rd1, %rd20;
	setp.ne.s64 	%p1, %rd19, 0;
	@%p1 bra 	$L__BB6_3;
	mov.u32 	%r156, %tid.x;
	setp.ne.s32 	%p58, %r156, 0;
	@%p58 bra 	$L__BB6_51;
	st.global.f32 	[%rd1], %f42;
	bra.uni 	$L__BB6_51;
$L__BB6_3:
	cvta.to.global.u64 	%rd2, %rd18;
	setp.gt.u64 	%p2, %rd19, 4095;
	@%p2 bra 	$L__BB6_28;
	cvt.u32.u64 	%r1, %rd19;
	mov.u32 	%r2, %tid.x;
	setp.ge.u32 	%p24, %r2, %r1;
	mov.f32 	%f331, 0f00000000;
	mov.u32 	%r160, %r2;
	@%p24 bra 	$L__BB6_6;
	mul.wide.u32 	%rd41, %r2, 4;
	add.s64 	%rd42, %rd2, %rd41;
	ld.global.f32 	%f203, [%rd42];
	mul.f32 	%f331, %f203, %f203;
	add.s32 	%r160, %r2, 256;
$L__BB6_6:
	setp.ge.u32 	%p25, %r160, %r1;
	@%p25 bra 	$L__BB6_19;
	not.b32 	%r83, %r160;
	add.s32 	%r84, %r83, %r1;
	shr.u32 	%r85, %r84, 8;
	add.s32 	%r5, %r85, 1;
	and.b32  	%r6, %r5, 15;
	setp.lt.u32 	%p26, %r84, 3840;
	@%p26 bra 	$L__BB6_10;
	and.b32  	%r86, %r5, 33554416;
	neg.s32 	%r158, %r86;
	mul.wide.u32 	%rd43, %r160, 4;
	add.s64 	%rd44, %rd43, %rd2;
	add.s64 	%rd51, %rd44, 8192;
$L__BB6_9:
	.pragma "nounroll";
	ld.global.f32 	%f205, [%rd51+-8192];
	fma.rn.f32 	%f206, %f205, %f205, %f331;
	ld.global.f32 	%f207, [%rd51+-7168];
	fma.rn.f32 	%f208, %f207, %f207, %f206;
	ld.global.f32 	%f209, [%rd51+-6144];
	fma.rn.f32 	%f210, %f209, %f209, %f208;
	ld.global.f32 	%f211, [%rd51+-5120];
	fma.rn.f32 	%f212, %f211, %f211, %f210;
	ld.global.f32 	%f213, [%rd51+-4096];
	fma.rn.f32 	%f214, %f213, %f213, %f212;
	ld.global.f32 	%f215, [%rd51+-3072];
	fma.rn.f32 	%f216, %f215, %f215, %f214;
	ld.global.f32 	%f217, [%rd51+-2048];
	fma.rn.f32 	%f218, %f217, %f217, %f216;
	ld.global.f32 	%f219, [%rd51+-1024];
	fma.rn.f32 	%f220, %f219, %f219, %f218;
	ld.global.f32 	%f221, [%rd51];
	fma.rn.f32 	%f222, %f221, %f221, %f220;
	ld.global.f32 	%f223, [%rd51+1024];
	fma.rn.f32 	%f224, %f223, %f223, %f222;
	ld.global.f32 	%f225, [%rd51+2048];
	fma.rn.f32 	%f226, %f225, %f225, %f224;
	ld.global.f32 	%f227, [%rd51+3072];
	fma.rn.f32 	%f228, %f227, %f227, %f226;
	ld.global.f32 	%f229, [%rd51+4096];
	fma.rn.f32 	%f230, %f229, %f229, %f228;
	ld.global.f32 	%f231, [%rd51+5120];
	fma.rn.f32 	%f232, %f231, %f231, %f230;
	ld.global.f32 	%f233, [%rd51+6144];
	fma.rn.f32 	%f234, %f233, %f233, %f232;
	ld.global.f32 	%f235, [%rd51+7168];
	fma.rn.f32 	%f331, %f235, %f235, %f234;
	add.s32 	%r160, %r160, 4096;
	add.s32 	%r158, %r158, 16;
	add.s64 	%rd51, %rd51, 16384;
	setp.ne.s32 	%p27, %r158, 0;
	@%p27 bra 	$L__BB6_9;
$L__BB6_10:
	setp.eq.s32 	%p28, %r6, 0;
	@%p28 bra 	$L__BB6_19;
	and.b32  	%r13, %r5, 7;
	setp.lt.u32 	%p29, %r6, 8;
	@%p29 bra 	$L__BB6_13;
	mul.wide.s32 	%rd45, %r160, 4;
	add.s64 	%rd46, %rd2, %rd45;
	ld.global.f32 	%f237, [%rd46];
	fma.rn.f32 	%f238, %f237, %f237, %f331;
	ld.global.f32 	%f239, [%rd46+1024];
	fma.rn.f32 	%f240, %f239, %f239, %f238;
	ld.global.f32 	%f241, [%rd46+2048];
	fma.rn.f32 	%f242, %f241, %f241, %f240;
	ld.global.f32 	%f243, [%rd46+3072];
	fma.rn.f32 	%f244, %f243, %f243, %f242;
	ld.global.f32 	%f245, [%rd46+4096];
	fma.rn.f32 	%f246, %f245, %f245, %f244;
	ld.global.f32 	%f247, [%rd46+5120];
	fma.rn.f32 	%f248, %f247, %f247, %f246;
	ld.global.f32 	%f249, [%rd46+6144];
	fma.rn.f32 	%f250, %f249, %f249, %f248;
	ld.global.f32 	%f251, [%rd46+7168];
	fma.rn.f32 	%f331, %f251, %f251, %f250;
	add.s32 	%r160, %r160, 2048;
$L__BB6_13:
	setp.eq.s32 	%p30, %r13, 0;
	@%p30 bra 	$L__BB6_19;
	and.b32  	%r16, %r5, 3;
	setp.lt.u32 	%p31, %r13, 4;
	@%p31 bra 	$L__BB6_16;
	mul.wide.s32 	%rd47, %r160, 4;
	add.s64 	%rd48, %rd2, %rd47;
	ld.global.f32 	%f253, [%rd48];
	fma.rn.f32 	%f254, %f253, %f253, %f331;
	ld.global.f32 	%f255, [%rd48+1024];
	fma.rn.f32 	%f256, %f255, %f255, %f254;
	ld.global.f32 	%f257, [%rd48+2048];
	fma.rn.f32 	%f258, %f257, %f257, %f256;
	ld.global.f32 	%f259, [%rd48+3072];
	fma.rn.f32 	%f331, %f259, %f259, %f258;
	add.s32 	%r160, %r160, 1024;
$L__BB6_16:
	setp.eq.s32 	%p32, %r16, 0;
	@%p32 bra 	$L__BB6_19;
	neg.s32 	%r163, %r16;
$L__BB6_18:
	.pragma "nounroll";
	mul.wide.s32 	%rd49, %r160, 4;
	add.s64 	%rd50, %rd2, %rd49;
	ld.global.f32 	%f260, [%rd50];
	fma.rn.f32 	%f331, %f260, %f260, %f331;
	add.s32 	%r160, %r160, 256;
	add.s32 	%r163, %r163, 1;
	setp.ne.s32 	%p33, %r163, 0;
	@%p33 bra 	$L__BB6_18;
$L__BB6_19:
	setp.lt.u64 	%p34, %rd19, 256;
	@%p34 bra 	$L__BB6_24;
	// begin inline asm
	mov.u32 %r125, %laneid;
	// end inline asm
	mov.b32 	%r127, %f331;
	mov.b32 	%r128, 1;
	mov.b32 	%r149, 31;
	mov.b32 	%r150, -1;
	// begin inline asm
	shfl.sync.down.b32 %r126, %r127, %r128, %r149, %r150;
	// end inline asm
	setp.gt.s32 	%p50, %r125, 30;
	mov.b32 	%f295, %r126;
	add.f32 	%f296, %f331, %f295;
	selp.f32 	%f297, %f331, %f296, %p50;
	mov.b32 	%r132, %f297;
	mov.b32 	%r133, 2;
	// begin inline asm
	shfl.sync.down.b32 %r131, %r132, %r133, %r149, %r150;
	// end inline asm
	setp.gt.s32 	%p51, %r125, 29;
	mov.b32 	%f298, %r131;
	add.f32 	%f299, %f297, %f298;
	selp.f32 	%f300, %f297, %f299, %p51;
	mov.b32 	%r137, %f300;
	mov.b32 	%r138, 4;
	// begin inline asm
	shfl.sync.down.b32 %r136, %r137, %r138, %r149, %r150;
	// end inline asm
	setp.gt.s32 	%p52, %r125, 27;
	mov.b32 	%f301, %r136;
	add.f32 	%f302, %f300, %f301;
	selp.f32 	%f303, %f300, %f302, %p52;
	mov.b32 	%r142, %f303;
	mov.b32 	%r143, 8;
	// begin inline asm
	shfl.sync.down.b32 %r141, %r142, %r143, %r149, %r150;
	// end inline asm
	setp.gt.s32 	%p53, %r125, 23;
	mov.b32 	%f304, %r141;
	add.f32 	%f305, %f303, %f304;
	selp.f32 	%f306, %f303, %f305, %p53;
	mov.b32 	%r147, %f306;
	mov.b32 	%r148, 16;
	// begin inline asm
	shfl.sync.down.b32 %r146, %r147, %r148, %r149, %r150;
	// end inline asm
	setp.gt.s32 	%p54, %r125, 15;
	mov.b32 	%f307, %r146;
	add.f32 	%f16, %f306, %f307;
	selp.f32 	%f343, %f306, %f16, %p54;
	setp.ne.s32 	%p55, %r125, 0;
	@%p55 bra 	$L__BB6_22;
	shr.u32 	%r151, %r2, 3;
	and.b32  	%r152, %r151, 124;
	mov.u32 	%r153, _ZZN3cub18CUB_300001_SM_10006detail6reduce28DeviceReduceSingleTileKernelINS2_10policy_hubIfyN4cuda3std3__44plusIfEEE10Policy1000EN6thrust24THRUST_300001_SM_1000_NS6detail15normal_iteratorINSD_10device_ptrIfEEEEPfyS9_ff6squareIfEEEvT0_T1_T2_T3_T4_T6_E12temp_storage;
	add.s32 	%r154, %r153, %r152;
	st.shared.f32 	[%r154+8], %f16;
$L__BB6_22:
	bar.sync 	0;
	setp.ne.s32 	%p56, %r2, 0;
	@%p56 bra 	$L__BB6_49;
	ld.shared.f32 	%f308, [_ZZN3cub18CUB_300001_SM_10006detail6reduce28DeviceReduceSingleTileKernelINS2_10policy_hubIfyN4cuda3std3__44plusIfEEE10Policy1000EN6thrust24THRUST_300001_SM_1000_NS6detail15normal_iteratorINSD_10device_ptrIfEEEEPfyS9_ff6squareIfEEEvT0_T1_T2_T3_T4_T6_E12temp_storage+12];
	add.f32 	%f309, %f343, %f308;
	ld.shared.f32 	%f310, [_ZZN3cub18CUB_300001_SM_10006detail6reduce28DeviceReduceSingleTileKernelINS2_10policy_hubIfyN4cuda3std3__44plusIfEEE10Policy1000EN6thrust24THRUST_300001_SM_1000_NS6detail15normal_iteratorINSD_10device_ptrIfEEEEPfyS9_ff6squareIfEEEvT0_T1_T2_T3_T4_T6_E12temp_storage+16];
	add.f32 	%f311, %f309, %f310;
	ld.shared.f32 	%f312, [_ZZN3cub18CUB_300001_SM_10006detail6reduce28DeviceReduceSingleTileKernelINS2_10policy_hubIfyN4cuda3std3__44plusIfEEE10Policy1000EN6thrust24THRUST_300001_SM_1000_NS6detail15normal_iteratorINSD_10device_ptrIfEEEEPfyS9_ff6squareIfEEEvT0_T1_T2_T3_T4_T6_E12temp_storage+20];
	add.f32 	%f313, %f311, %f312;
	ld.shared.f32 	%f314, [_ZZN3cub18CUB_300001_SM_10006detail6reduce28DeviceReduceSingleTileKernelINS2_10policy_hubIfyN4cuda3std3__44plusIfEEE10Policy1000EN6thrust24THRUST_300001_SM_1000_NS6detail15normal_iteratorINSD_10device_ptrIfEEEEPfyS9_ff6squareIfEEEvT0_T1_T2_T3_T4_T6_E12temp_storage+24];
	add.f32 	%f315, %f313, %f314;
	ld.shared.f32 	%f316, [_ZZN3cub18CUB_300001_SM_10006detail6reduce28DeviceReduceSingleTileKernelINS2_10policy_hubIfyN4cuda3std3__44plusIfEEE10Policy1000EN6thrust24THRUST_300001_SM_1000_NS6detail15normal_iteratorINSD_10device_ptrIfEEEEPfyS9_ff6squareIfEEEvT0_T1_T2_T3_T4_T6_E12temp_storage+28];
	add.f32 	%f317, %f315, %f316;
	ld.shared.f32 	%f318, [_ZZN3cub18CUB_300001_SM_10006detail6reduce28DeviceReduceSingleTileKernelINS2_10policy_hubIfyN4cuda3std3__44plusIfEEE10Policy1000EN6thrust24THRUST_300001_SM_1000_NS6detail15normal_iteratorINSD_10device_ptrIfEEEEPfyS9_ff6squareIfEEEvT0_T1_T2_T3_T4_T6_E12temp_storage+32];
	add.f32 	%f319, %f317, %f318;
	ld.shared.f32 	%f320, [_ZZN3cub18CUB_300001_SM_10006detail6reduce28DeviceReduceSingleTileKernelINS2_10policy_hubIfyN4cuda3std3__44plusIfEEE10Policy1000EN6thrust24THRUST_300001_SM_1000_NS6detail15normal_iteratorINSD_10device_ptrIfEEEEPfyS9_ff6squareIfEEEvT0_T1_T2_T3_T4_T6_E12temp_storage+36];
	add.f32 	%f343, %f319, %f320;
	bra.uni 	$L__BB6_49;
$L__BB6_24:
	// begin inline asm
	mov.u32 %r87, %laneid;
	// end inline asm
	and.b32  	%r113, %r2, 992;
	add.s32 	%r114, %r113, 32;
	setp.gt.u32 	%p35, %r114, %r1;
	not.b32 	%r115, %r113;
	add.s32 	%r116, %r1, %r115;
	selp.b32 	%r111, %r116, 31, %p35;
	mov.b32 	%r89, %f331;
	mov.b32 	%r90, 1;
	mov.b32 	%r112, -1;
	// begin inline asm
	shfl.sync.down.b32 %r88, %r89, %r90, %r111, %r112;
	// end inline asm
	setp.lt.s32 	%p36, %r87, %r111;
	mov.b32 	%f261, %r88;
	add.f32 	%f262, %f331, %f261;
	selp.f32 	%f263, %f262, %f331, %p36;
	mov.b32 	%r94, %f263;
	mov.b32 	%r95, 2;
	// begin inline asm
	shfl.sync.down.b32 %r93, %r94, %r95, %r111, %r112;
	// end inline asm
	add.s32 	%r117, %r87, 2;
	setp.gt.s32 	%p37, %r117, %r111;
	mov.b32 	%f264, %r93;
	add.f32 	%f265, %f263, %f264;
	selp.f32 	%f266, %f263, %f265, %p37;
	mov.b32 	%r99, %f266;
	mov.b32 	%r100, 4;
	// begin inline asm
	shfl.sync.down.b32 %r98, %r99, %r100, %r111, %r112;
	// end inline asm
	add.s32 	%r118, %r87, 4;
	setp.gt.s32 	%p38, %r118, %r111;
	mov.b32 	%f267, %r98;
	add.f32 	%f268, %f266, %f267;
	selp.f32 	%f269, %f266, %f268, %p38;
	mov.b32 	%r104, %f269;
	mov.b32 	%r105, 8;
	// begin inline asm
	shfl.sync.down.b32 %r103, %r104, %r105, %r111, %r112;
	// end inline asm
	add.s32 	%r119, %r87, 8;
	setp.gt.s32 	%p39, %r119, %r111;
	mov.b32 	%f270, %r103;
	add.f32 	%f271, %f269, %f270;
	selp.f32 	%f272, %f269, %f271, %p39;
	mov.b32 	%r109, %f272;
	mov.b32 	%r110, 16;
	// begin inline asm
	shfl.sync.down.b32 %r108, %r109, %r110, %r111, %r112;
	// end inline asm
	add.s32 	%r120, %r87, 16;
	setp.gt.s32 	%p40, %r120, %r111;
	mov.b32 	%f273, %r108;
	add.f32 	%f274, %f272, %f273;
	selp.f32 	%f343, %f272, %f274, %p40;
	setp.ne.s32 	%p41, %r87, 0;
	@%p41 bra 	$L__BB6_26;
	shr.u32 	%r121, %r2, 3;
	and.b32  	%r122, %r121, 124;
	mov.u32 	%r123, _ZZN3cub18CUB_300001_SM_10006detail6reduce28DeviceReduceSingleTileKernelINS2_10policy_hubIfyN4cuda3std3__44plusIfEEE10Policy1000EN6thrust24THRUST_300001_SM_1000_NS6detail15normal_iteratorINSD_10device_ptrIfEEEEPfyS9_ff6squareIfEEEvT0_T1_T2_T3_T4_T6_E12temp_storage;
	add.s32 	%r124, %r123, %r122;
	st.shared.f32 	[%r124+8], %f343;
$L__BB6_26:
	bar.sync 	0;
	setp.ne.s32 	%p42, %r2, 0;
	@%p42 bra 	$L__BB6_49;
	setp.gt.u64 	%p43, %rd19, 32;
	ld.shared.f32 	%f275, [_ZZN3cub18CUB_300001_SM_10006detail6reduce28DeviceReduceSingleTileKernelINS2_10policy_hubIfyN4cuda3std3__44plusIfEEE10Policy1000EN6thrust24THRUST_300001_SM_1000_NS6detail15normal_iteratorINSD_10device_ptrIfEEEEPfyS9_ff6squareIfEEEvT0_T1_T2_T3_T4_T6_E12temp_storage+12];
	add.f32 	%f276, %f343, %f275;
	selp.f32 	%f277, %f276, %f343, %p43;
	setp.gt.u64 	%p44, %rd19, 64;
	ld.shared.f32 	%f278, [_ZZN3cub18CUB_300001_SM_10006detail6reduce28DeviceReduceSingleTileKernelINS2_10policy_hubIfyN4cuda3std3__44plusIfEEE10Policy1000EN6thrust24THRUST_300001_SM_1000_NS6detail15normal_iteratorINSD_10device_ptrIfEEEEPfyS9_ff6squareIfEEEvT0_T1_T2_T3_T4_T6_E12temp_storage+16];
	add.f32 	%f279, %f278, %f277;
	selp.f32 	%f280, %f279, %f277, %p44;
	setp.gt.u64 	%p45, %rd19, 96;
	ld.shared.f32 	%f281, [_ZZN3cub18CUB_300001_SM_10006detail6reduce28DeviceReduceSingleTileKernelINS2_10policy_hubIfyN4cuda3std3__44plusIfEEE10Policy1000EN6thrust24THRUST_300001_SM_1000_NS6detail15normal_iteratorINSD_10device_ptrIfEEEEPfyS9_ff6squareIfEEEvT0_T1_T2_T3_T4_T6_E12temp_storage+20];
	add.f32 	%f282, %f281, %f280;
	selp.f32 	%f283, %f282, %f280, %p45;
	setp.gt.u64 	%p46, %rd19, 128;
	ld.shared.f32 	%f284, [_ZZN3cub18CUB_300001_SM_10006detail6reduce28DeviceReduceSingleTileKernelINS2_10policy_hubIfyN4cuda3std3__44plusIfEEE10Policy1000EN6thrust24THRUST_300001_SM_1000_NS6detail15normal_iteratorINSD_10device_ptrIfEEEEPfyS9_ff6squareIfEEEvT0_T1_T2_T3_T4_T6_E12temp_storage+24];
	add.f32 	%f285, %f284, %f283;
	selp.f32 	%f286, %f285, %f283, %p46;
	setp.gt.u64 	%p47, %rd19, 160;
	ld.shared.f32 	%f287, [_ZZN3cub18CUB_300001_SM_10006detail6reduce28DeviceReduceSingleTileKernelINS2_10policy_hubIfyN4cuda3std3__44plusIfEEE10Policy1000EN6thrust24THRUST_300001_SM_1000_NS6detail15normal_iteratorINSD_10device_ptrIfEEEEPfyS9_ff6squareIfEEEvT0_T1_T2_T3_T4_T6_E12temp_storage+28];
	add.f32 	%f288, %f287, %f286;
	selp.f32 	%f289, %f288, %f286, %p47;
	setp.gt.u64 	%p48, %rd19, 192;
	ld.shared.f32 	%f290, [_ZZN3cub18CUB_300001_SM_10006detail6reduce28DeviceReduceSingleTileKernelINS2_10policy_hubIfyN4cuda3std3__44plusIfEEE10Policy1000EN6thrust24THRUST_300001_SM_1000_NS6detail15normal_iteratorINSD_10device_ptrIfEEEEPfyS9_ff6squareIfEEEvT0_T1_T2_T3_T4_T6_E12temp_storage+32];
	add.f32 	%f291, %f290, %f289;
	selp.f32 	%f292, %f291, %f289, %p48;
	setp.gt.u64 	%p49, %rd19, 224;
	ld.shared.f32 	%f293, [_ZZN3cub18CUB_300001_SM_10006detail6reduce28DeviceReduceSingleTileKernelINS2_10policy_hubIfyN4cuda3std3__44plusIfEEE10Policy1000EN6thrust24THRUST_300001_SM_1000_NS6detail15normal_iteratorINSD_10device_ptrIfEEEEPfyS9_ff6squareIfEEEvT0_T1_T2_T3_T4_T6_E12temp_storage+36];
	add.f32 	%f294, %f293, %f292;
	selp.f32 	%f343, %f294, %f292, %p49;
	bra.uni 	$L__BB6_49;
$L__BB6_28:
	mov.u32 	%r24, %tid.x;
	cvt.u64.u32 	%rd6, %r24;
	mul.wide.u32 	%rd22, %r24, 4;
	add.s64 	%rd7, %rd2, %rd22;
	ld.global.f32 	%f43, [%rd7];
	ld.global.f32 	%f44, [%rd7+1024];
	mul.f32 	%f45, %f44, %f44;
	ld.global.f32 	%f46, [%rd7+2048];
	ld.global.f32 	%f47, [%rd7+3072];
	mul.f32 	%f48, %f47, %f47;
	ld.global.f32 	%f49, [%rd7+4096];
	ld.global.f32 	%f50, [%rd7+5120];
	mul.f32 	%f51, %f50, %f50;
	ld.global.f32 	%f52, [%rd7+6144];
	ld.global.f32 	%f53, [%rd7+7168];
	mul.f32 	%f54, %f53, %f53;
	ld.global.f32 	%f55, [%rd7+8192];
	ld.global.f32 	%f56, [%rd7+9216];
	mul.f32 	%f57, %f56, %f56;
	ld.global.f32 	%f58, [%rd7+10240];
	ld.global.f32 	%f59, [%rd7+11264];
	mul.f32 	%f60, %f59, %f59;
	ld.global.f32 	%f61, [%rd7+12288];
	ld.global.f32 	%f62, [%rd7+13312];
	mul.f32 	%f63, %f62, %f62;
	ld.global.f32 	%f64, [%rd7+14336];
	ld.global.f32 	%f65, [%rd7+15360];
	mul.f32 	%f66, %f65, %f65;
	fma.rn.f32 	%f67, %f43, %f43, %f45;
	fma.rn.f32 	%f68, %f46, %f46, %f48;
	fma.rn.f32 	%f69, %f49, %f49, %f51;
	fma.rn.f32 	%f70, %f52, %f52, %f54;
	fma.rn.f32 	%f71, %f55, %f55, %f57;
	fma.rn.f32 	%f72, %f58, %f58, %f60;
	fma.rn.f32 	%f73, %f61, %f61, %f63;
	fma.rn.f32 	%f74, %f64, %f64, %f66;
	add.f32 	%f75, %f67, %f68;
	add.f32 	%f76, %f69, %f70;
	add.f32 	%f77, %f71, %f72;
	add.f32 	%f78, %f73, %f74;
	add.f32 	%f79, %f75, %f76;
	add.f32 	%f80, %f77, %f78;
	add.f32 	%f342, %f79, %f80;
	add.s64 	%rd8, %rd19, -4096;
	setp.lt.u64 	%p3, %rd8, 4096;
	mov.b64 	%rd53, 4096;
	@%p3 bra 	$L__BB6_32;
	mov.b64 	%rd53, 4096;
$L__BB6_30:
	shl.b64 	%rd24, %rd53, 2;
	add.s64 	%rd25, %rd7, %rd24;
	ld.global.f32 	%f81, [%rd25];
	ld.global.f32 	%f82, [%rd25+1024];
	ld.global.f32 	%f83, [%rd25+2048];
	mul.f32 	%f84, %f83, %f83;
	ld.global.f32 	%f85, [%rd25+3072];
	ld.global.f32 	%f86, [%rd25+4096];
	mul.f32 	%f87, %f86, %f86;
	ld.global.f32 	%f88, [%rd25+5120];
	ld.global.f32 	%f89, [%rd25+6144];
	mul.f32 	%f90, %f89, %f89;
	ld.global.f32 	%f91, [%rd25+7168];
	ld.global.f32 	%f92, [%rd25+8192];
	mul.f32 	%f93, %f92, %f92;
	ld.global.f32 	%f94, [%rd25+9216];
	ld.global.f32 	%f95, [%rd25+10240];
	mul.f32 	%f96, %f95, %f95;
	ld.global.f32 	%f97, [%rd25+11264];
	ld.global.f32 	%f98, [%rd25+12288];
	mul.f32 	%f99, %f98, %f98;
	ld.global.f32 	%f100, [%rd25+13312];
	ld.global.f32 	%f101, [%rd25+14336];
	mul.f32 	%f102, %f101, %f101;
	ld.global.f32 	%f103, [%rd25+15360];
	fma.rn.f32 	%f104, %f81, %f81, %f342;
	fma.rn.f32 	%f105, %f82, %f82, %f84;
	fma.rn.f32 	%f106, %f85, %f85, %f87;
	fma.rn.f32 	%f107, %f88, %f88, %f90;
	fma.rn.f32 	%f108, %f91, %f91, %f93;
	fma.rn.f32 	%f109, %f94, %f94, %f96;
	fma.rn.f32 	%f110, %f97, %f97, %f99;
	fma.rn.f32 	%f111, %f100, %f100, %f102;
	add.f32 	%f112, %f104, %f105;
	add.f32 	%f113, %f106, %f107;
	add.f32 	%f114, %f108, %f109;
	add.f32 	%f115, %f110, %f111;
	add.f32 	%f116, %f112, %f113;
	add.f32 	%f117, %f114, %f115;
	add.f32 	%f118, %f116, %f117;
	fma.rn.f32 	%f342, %f103, %f103, %f118;
	sub.s64 	%rd26, %rd19, %rd53;
	setp.lt.u64 	%p4, %rd26, 4096;
	@%p4 bra 	$L__BB6_45;
	add.s64 	%rd53, %rd53, 4096;
	setp.le.u64 	%p5, %rd53, %rd8;
	@%p5 bra 	$L__BB6_30;
$L__BB6_32:
	setp.le.u64 	%p6, %rd19, %rd53;
	cvt.u32.u64 	%r42, %rd53;
	cvt.u32.u64 	%r43, %rd19;
	sub.s32 	%r44, %r43, %r42;
	setp.ge.s32 	%p7, %r24, %r44;
	or.pred  	%p8, %p6, %p7;
	@%p8 bra 	$L__BB6_45;
	not.b32 	%r47, %r24;
	add.s32 	%r48, %r47, %r43;
	sub.s32 	%r50, %r48, %r42;
	shr.u32 	%r51, %r50, 8;
	add.s32 	%r25, %r51, 1;
	and.b32  	%r26, %r25, 15;
	setp.lt.u32 	%p9, %r50, 3840;
	mov.u32 	%r167, %r24;
	@%p9 bra 	$L__BB6_36;
	and.b32  	%r52, %r25, 33554416;
	neg.s32 	%r165, %r52;
	add.s64 	%rd27, %rd53, %rd6;
	shl.b64 	%rd28, %rd27, 2;
	add.s64 	%rd29, %rd28, %rd2;
	add.s64 	%rd54, %rd29, 8192;
	mov.u32 	%r167, %r24;
$L__BB6_35:
	.pragma "nounroll";
	ld.global.f32 	%f120, [%rd54+-8192];
	fma.rn.f32 	%f121, %f120, %f120, %f342;
	ld.global.f32 	%f122, [%rd54+-7168];
	fma.rn.f32 	%f123, %f122, %f122, %f121;
	ld.global.f32 	%f124, [%rd54+-6144];
	fma.rn.f32 	%f125, %f124, %f124, %f123;
	ld.global.f32 	%f126, [%rd54+-5120];
	fma.rn.f32 	%f127, %f126, %f126, %f125;
	ld.global.f32 	%f128, [%rd54+-4096];
	fma.rn.f32 	%f129, %f128, %f128, %f127;
	ld.global.f32 	%f130, [%rd54+-3072];
	fma.rn.f32 	%f131, %f130, %f130, %f129;
	ld.global.f32 	%f132, [%rd54+-2048];
	fma.rn.f32 	%f133, %f132, %f132, %f131;
	ld.global.f32 	%f134, [%rd54+-1024];
	fma.rn.f32 	%f135, %f134, %f134, %f133;
	ld.global.f32 	%f136, [%rd54];
	fma.rn.f32 	%f137, %f136, %f136, %f135;
	ld.global.f32 	%f138, [%rd54+1024];
	fma.rn.f32 	%f139, %f138, %f138, %f137;
	ld.global.f32 	%f140, [%rd54+2048];
	fma.rn.f32 	%f141, %f140, %f140, %f139;
	ld.global.f32 	%f142, [%rd54+3072];
	fma.rn.f32 	%f143, %f142, %f142, %f141;
	ld.global.f32 	%f144, [%rd54+4096];
	fma.rn.f32 	%f145, %f144, %f144, %f143;
	ld.global.f32 	%f146, [%rd54+5120];
	fma.rn.f32 	%f147, %f146, %f146, %f145;
	ld.global.f32 	%f148, [%rd54+6144];
	fma.rn.f32 	%f149, %f148, %f148, %f147;
	ld.global.f32 	%f150, [%rd54+7168];
	fma.rn.f32 	%f342, %f150, %f150, %f149;
	add.s32 	%r167, %r167, 4096;
	add.s32 	%r165, %r165, 16;
	add.s64 	%rd54, %rd54, 16384;
	setp.ne.s32 	%p10, %r165, 0;
	@%p10 bra 	$L__BB6_35;
$L__BB6_36:
	setp.eq.s32 	%p11, %r26, 0;
	@%p11 bra 	$L__BB6_45;
	and.b32  	%r33, %r25, 7;
	setp.lt.u32 	%p12, %r26, 8;
	@%p12 bra 	$L__BB6_39;
	cvt.u64.u32 	%rd30, %r167;
	add.s64 	%rd31, %rd53, %rd30;
	shl.b64 	%rd32, %rd31, 2;
	add.s64 	%rd33, %rd2, %rd32;
	ld.global.f32 	%f152, [%rd33];
	fma.rn.f32 	%f153, %f152, %f152, %f342;
	ld.global.f32 	%f154, [%rd33+1024];
	fma.rn.f32 	%f155, %f154, %f154, %f153;
	ld.global.f32 	%f156, [%rd33+2048];
	fma.rn.f32 	%f157, %f156, %f156, %f155;
	ld.global.f32 	%f158, [%rd33+3072];
	fma.rn.f32 	%f159, %f158, %f158, %f157;
	ld.global.f32 	%f160, [%rd33+4096];
	fma.rn.f32 	%f161, %f160, %f160, %f159;
	ld.global.f32 	%f162, [%rd33+5120];
	fma.rn.f32 	%f163, %f162, %f162, %f161;
	ld.global.f32 	%f164, [%rd33+6144];
	fma.rn.f32 	%f165, %f164, %f164, %f163;
	ld.global.f32 	%f166, [%rd33+7168];
	fma.rn.f32 	%f342, %f166, %f166, %f165;
	add.s32 	%r167, %r167, 2048;
$L__BB6_39:
	setp.eq.s32 	%p13, %r33, 0;
	@%p13 bra 	$L__BB6_45;
	and.b32  	%r36, %r25, 3;
	setp.lt.u32 	%p14, %r33, 4;
	@%p14 bra 	$L__BB6_42;
	cvt.u64.u32 	%rd34, %r167;
	add.s64 	%rd35, %rd53, %rd34;
	shl.b64 	%rd36, %rd35, 2;
	add.s64 	%rd37, %rd2, %rd36;
	ld.global.f32 	%f168, [%rd37];
	fma.rn.f32 	%f169, %f168, %f168, %f342;
	ld.global.f32 	%f170, [%rd37+1024];
	fma.rn.f32 	%f171, %f170, %f170, %f169;
	ld.global.f32 	%f172, [%rd37+2048];
	fma.rn.f32 	%f173, %f172, %f172, %f171;
	ld.global.f32 	%f174, [%rd37+3072];
	fma.rn.f32 	%f342, %f174, %f174, %f173;
	add.s32 	%r167, %r167, 1024;
$L__BB6_42:
	setp.eq.s32 	%p15, %r36, 0;
	@%p15 bra 	$L__BB6_45;
	cvt.u64.u32 	%rd38, %r167;
	add.s64 	%rd39, %rd53, %rd38;
	shl.b64 	%rd40, %rd39, 2;
	add.s64 	%rd55, %rd2, %rd40;
	neg.s32 	%r170, %r36;
$L__BB6_44:
	.pragma "nounroll";
	ld.global.f32 	%f175, [%rd55];
	fma.rn.f32 	%f342, %f175, %f175, %f342;
	add.s64 	%rd55, %rd55, 1024;
	add.s32 	%r170, %r170, 1;
	setp.ne.s32 	%p16, %r170, 0;
	@%p16 bra 	$L__BB6_44;
$L__BB6_45:
	// begin inline asm
	mov.u32 %r53, %laneid;
	// end inline asm
	mov.b32 	%r55, %f342;
	mov.b32 	%r56, 1;
	mov.b32 	%r77, 31;
	mov.b32 	%r78, -1;
	// begin inline asm
	shfl.sync.down.b32 %r54, %r55, %r56, %r77, %r78;
	// end inline asm
	setp.gt.s32 	%p17, %r53, 30;
	mov.b32 	%f176, %r54;
	add.f32 	%f177, %f342, %f176;
	selp.f32 	%f178, %f342, %f177, %p17;
	mov.b32 	%r60, %f178;
	mov.b32 	%r61, 2;
	// begin inline asm
	shfl.sync.down.b32 %r59, %r60, %r61, %r77, %r78;
	// end inline asm
	setp.gt.s32 	%p18, %r53, 29;
	mov.b32 	%f179, %r59;
	add.f32 	%f180, %f178, %f179;
	selp.f32 	%f181, %f178, %f180, %p18;
	mov.b32 	%r65, %f181;
	mov.b32 	%r66, 4;
	// begin inline asm
	shfl.sync.down.b32 %r64, %r65, %r66, %r77, %r78;
	// end inline asm
	setp.gt.s32 	%p19, %r53, 27;
	mov.b32 	%f182, %r64;
	add.f32 	%f183, %f181, %f182;
	selp.f32 	%f184, %f181, %f183, %p19;
	mov.b32 	%r70, %f184;
	mov.b32 	%r71, 8;
	// begin inline asm
	shfl.sync.down.b32 %r69, %r70, %r71, %r77, %r78;
	// end inline asm
	setp.gt.s32 	%p20, %r53, 23;
	mov.b32 	%f185, %r69;
	add.f32 	%f186, %f184, %f185;
	selp.f32 	%f187, %f184, %f186, %p20;
	mov.b32 	%r75, %f187;
	mov.b32 	%r76, 16;
	// begin inline asm
	shfl.sync.down.b32 %r74, %r75, %r76, %r77, %r78;
	// end inline asm
	setp.gt.s32 	%p21, %r53, 15;
	mov.b32 	%f188, %r74;
	add.f32 	%f38, %f187, %f188;
	selp.f32 	%f343, %f187, %f38, %p21;
	setp.ne.s32 	%p22, %r53, 0;
	@%p22 bra 	$L__BB6_47;
	shr.u32 	%r79, %r24, 3;
	and.b32  	%r80, %r79, 124;
	mov.u32 	%r81, _ZZN3cub18CUB_300001_SM_10006detail6reduce28DeviceReduceSingleTileKernelINS2_10policy_hubIfyN4cuda3std3__44plusIfEEE10Policy1000EN6thrust24THRUST_300001_SM_1000_NS6detail15normal_iteratorINSD_10device_ptrIfEEEEPfyS9_ff6squareIfEEEvT0_T1_T2_T3_T4_T6_E12temp_storage;
	add.s32 	%r82, %r81, %r80;
	st.shared.f32 	[%r82+8], %f38;
$L__BB6_47:
	bar.sync 	0;
	setp.ne.s32 	%p23, %r24, 0;
	@%p23 bra 	$L__BB6_49;
	ld.shared.f32 	%f189, [_ZZN3cub18CUB_300001_SM_10006detail6reduce28DeviceReduceSingleTileKernelINS2_10policy_hubIfyN4cuda3std3__44plusIfEEE10Policy1000EN6thrust24THRUST_300001_SM_1000_NS6detail15normal_iteratorINSD_10device_ptrIfEEEEPfyS9_ff6squareIfEEEvT0_T1_T2_T3_T4_T6_E12temp_storage+12];
	add.f32 	%f190, %f343, %f189;
	ld.shared.f32 	%f191, [_ZZN3cub18CUB_300001_SM_10006detail6reduce28DeviceReduceSingleTileKernelINS2_10policy_hubIfyN4cuda3std3__44plusIfEEE10Policy1000EN6thrust24THRUST_300001_SM_1000_NS6detail15normal_iteratorINSD_10device_ptrIfEEEEPfyS9_ff6squareIfEEEvT0_T1_T2_T3_T4_T6_E12temp_storage+16];
	add.f32 	%f192, %f190, %f191;
	ld.shared.f32 	%f193, [_ZZN3cub18CUB_300001_SM_10006detail6reduce28DeviceReduceSingleTileKernelINS2_10policy_hubIfyN4cuda3std3__44plusIfEEE10Policy1000EN6thrust24THRUST_300001_SM_1000_NS6detail15normal_iteratorINSD_10device_ptrIfEEEEPfyS9_ff6squareIfEEEvT0_T1_T2_T3_T4_T6_E12temp_storage+20];
	add.f32 	%f194, %f192, %f193;
	ld.shared.f32 	%f195, [_ZZN3cub18CUB_300001_SM_10006detail6reduce28DeviceReduceSingleTileKernelINS2_10policy_hubIfyN4cuda3std3__44plusIfEEE10Policy1000EN6thrust24THRUST_300001_SM_1000_NS6detail15normal_iteratorINSD_10device_ptrIfEEEEPfyS9_ff6squareIfEEEvT0_T1_T2_T3_T4_T6_E12temp_storage+24];
	add.f32 	%f196, %f194, %f195;
	ld.shared.f32 	%f197, [_ZZN3cub18CUB_300001_SM_10006detail6reduce28DeviceReduceSingleTileKernelINS2_10policy_hubIfyN4cuda3std3__44plusIfEEE10Policy1000EN6thrust24THRUST_300001_SM_1000_NS6detail15normal_iteratorINSD_10device_ptrIfEEEEPfyS9_ff6squareIfEEEvT0_T1_T2_T3_T4_T6_E12temp_storage+28];
	add.f32 	%f198, %f196, %f197;
	ld.shared.f32 	%f199, [_ZZN3cub18CUB_300001_SM_10006detail6reduce28DeviceReduceSingleTileKernelINS2_10policy_hubIfyN4cuda3std3__44plusIfEEE10Policy1000EN6thrust24THRUST_300001_SM_1000_NS6detail15normal_iteratorINSD_10device_ptrIfEEEEPfyS9_ff6squareIfEEEvT0_T1_T2_T3_T4_T6_E12temp_storage+32];
	add.f32 	%f200, %f198, %f199;
	ld.shared.f32 	%f201, [_ZZN3cub18CUB_300001_SM_10006detail6reduce28DeviceReduceSingleTileKernelINS2_10policy_hubIfyN4cuda3std3__44plusIfEEE10Policy1000EN6thrust24THRUST_300001_SM_1000_NS6detail15normal_iteratorINSD_10device_ptrIfEEEEPfyS9_ff6squareIfEEEvT0_T1_T2_T3_T4_T6_E12temp_storage+36];
	add.f32 	%f343, %f200, %f201;
$L__BB6_49:
	mov.u32 	%r155, %tid.x;
	setp.ne.s32 	%p57, %r155, 0;
	@%p57 bra 	$L__BB6_51;
	add.f32 	%f321, %f42, %f343;
	st.global.f32 	[%rd1], %f321;
$L__BB6_51:
	ret;

}
	// .globl	_ZN3cub18CUB_300001_SM_10006detail6reduce18DeviceReduceKernelINS2_10policy_hubIfyN4cuda3std3__44plusIfEEE10Policy1000EN6thrust24THRUST_300001_SM_1000_NS6detail15normal_iteratorINSD_10device_ptrIfEEEEyS9_f6squareIfEEEvT0_PT3_T1_NS0_13GridEvenShareISO_EET2_T4_
.visible .entry _ZN3cub18CUB_300001_SM_10006detail6reduce18DeviceReduceKernelINS2_10policy_hubIfyN4cuda3std3__44plusIfEEE10Policy1000EN6thrust24THRUST_300001_SM_1000_NS6detail15normal_iteratorINSD_10device_ptrIfEEEEyS9_f6squareIfEEEvT0_PT3_T1_NS0_13GridEvenShareISO_EET2_T4_(
	.param .align 8 .b8 _ZN3cub18CUB_300001_SM_10006detail6reduce18DeviceReduceKernelINS2_10policy_hubIfyN4cuda3std3__44plusIfEEE10Policy1000EN6thrust24THRUST_300001_SM_1000_NS6detail15normal_iteratorINSD_10device_ptrIfEEEEyS9_f6squareIfEEEvT0_PT3_T1_NS0_13GridEvenShareISO_EET2_T4__param_0[8],
	.param .u64 .ptr .align 1 _ZN3cub18CUB_300001_SM_10006detail6reduce18DeviceReduceKernelINS2_10policy_hubIfyN4cuda3std3__44plusIfEEE10Policy1000EN6thrust24THRUST_300001_SM_1000_NS6detail15normal_iteratorINSD_10device_ptrIfEEEEyS9_f6squareIfEEEvT0_PT3_T1_NS0_13GridEvenShareISO_EET2_T4__param_1,
	.param .u64 _ZN3cub18CUB_300001_SM_10006detail6reduce18DeviceReduceKernelINS2_10policy_hubIfyN4cuda3std3__44plusIfEEE10Policy1000EN6thrust24THRUST_300001_SM_1000_NS6detail15normal_iteratorINSD_10device_ptrIfEEEEyS9_f6squareIfEEEvT0_PT3_T1_NS0_13GridEvenShareISO_EET2_T4__param_2,
	.param .align 8 .b8 _ZN3cub18CUB_300001_SM_10006detail6reduce18DeviceReduceKernelINS2_10policy_hubIfyN4cuda3std3__44plusIfEEE10Policy1000EN6thrust24THRUST_300001_SM_1000_NS6detail15normal_iteratorINSD_10device_ptrIfEEEEyS9_f6squareIfEEEvT0_PT3_T1_NS0_13GridEvenShareISO_EET2_T4__param_3[72],
	.param .align 1 .b8 _ZN3cub18CUB_300001_SM_10006detail6reduce18DeviceReduceKernelINS2_10policy_hubIfyN4cuda3std3__44plusIfEEE10Policy1000EN6thrust24THRUST_300001_SM_1000_NS6detail15normal_iteratorINSD_10device_ptrIfEEEEyS9_f6squareIfEEEvT0_PT3_T1_NS0_13GridEvenShareISO_EET2_T4__param_4[1],
	.param .align 1 .b8 _ZN3cub18CUB_300001_SM_10006detail6reduce18DeviceReduceKernelINS2_10policy_hubIfyN4cuda3std3__44plusIfEEE10Policy1000EN6thrust24THRUST_300001_SM_1000_NS6detail15normal_iteratorINSD_10device_ptrIfEEEEyS9_f6squareIfEEEvT0_PT3_T1_NS0_13GridEvenShareISO_EET2_T4__param_5[1]
)
.maxntid 256
{
	.reg .pred 	%p<57>;
	.reg .b16 	%rs<4>;
	.reg .b32 	%r<205>;
	.reg .b32 	%f<340>;
	.reg .b64 	%rd<74>;
	// demoted variable
	.shared .align 4 .b8 _ZZN3cub18CUB_300001_SM_10006detail6reduce18DeviceReduceKernelINS2_10policy_hubIfyN4cuda3std3__44plusIfEEE10Policy1000EN6thrust24THRUST_300001_SM_1000_NS6detail15normal_iteratorINSD_10device_ptrIfEEEEyS9_f6squareIfEEEvT0_PT3_T1_NS0_13GridEvenShareISO_EET2_T4_E12temp_storage[44];
	ld.param.u64 	%rd1, [_ZN3cub18CUB_300001_SM_10006detail6reduce18DeviceReduceKernelINS2_10policy_hubIfyN4cuda3std3__44plusIfEEE10Policy1000EN6thrust24THRUST_300001_SM_1000_NS6detail15normal_iteratorINSD_10device_ptrIfEEEEyS9_f6squareIfEEEvT0_PT3_T1_NS0_13GridEvenShareISO_EET2_T4__param_3+32];
	ld.param.u32 	%r1, [_ZN3cub18CUB_300001_SM_10006detail6reduce18DeviceReduceKernelINS2_10policy_hubIfyN4cuda3std3__44plusIfEEE10Policy1000EN6thrust24THRUST_300001_SM_1000_NS6detail15normal_iteratorINSD_10device_ptrIfEEEEyS9_f6squareIfEEEvT0_PT3_T1_NS0_13GridEvenShareISO_EET2_T4__param_3+40];
	ld.param.u64 	%rd25, [_ZN3cub18CUB_300001_SM_10006detail6reduce18DeviceReduceKernelINS2_10policy_hubIfyN4cuda3std3__44plusIfEEE10Policy1000EN6thrust24THRUST_300001_SM_1000_NS6detail15normal_iteratorINSD_10device_ptrIfEEEEyS9_f6squareIfEEEvT0_PT3_T1_NS0_13GridEvenShareISO_EET2_T4__param_0];
	ld.param.u64 	%rd24, [_ZN3cub18CUB_300001_SM_10006detail6reduce18DeviceReduceKernelINS2_10policy_hubIfyN4cuda3std3__44plusIfEEE10Policy1000EN6thrust24THRUST_300001_SM_1000_NS6detail15normal_iteratorINSD_10device_ptrIfEEEEyS9_f6squareIfEEEvT0_PT3_T1_NS0_13GridEvenShareISO_EET2_T4__param_1];
	cvta.to.global.u64 	%rd2, %rd25;
	mov.u32 	%r2, %ctaid.x;
	shl.b32 	%r50, %r1, 12;
	cvt.s64.s32 	%rd3, %r50;
	shl.b32 	%r51, %r2, 12;
	cvt.u64.u32 	%rd4, %r51;
	sub.s64 	%rd5, %rd1, %rd4;
	setp.gt.u64 	%p1, %rd5, 4095;
	@%p1 bra 	$L__BB7_25;
	cvt.u32.u64 	%r111, %rd4;
	cvt.u32.u64 	%r3, %rd1;
	sub.s32 	%r4, %r3, %r111;
	mov.u32 	%r5, %tid.x;
	setp.ge.s32 	%p23, %r5, %r4;
	mov.f32 	%f328, 0f00000000;
	mov.u32 	%r192, %r5;
	@%p23 bra 	$L__BB7_3;
	add.s32 	%r113, %r111, %r5;
	mul.wide.u32 	%rd48, %r113, 4;
	add.s64 	%rd49, %rd2, %rd48;
	ld.global.f32 	%f201, [%rd49];
	mul.f32 	%f328, %f201, %f201;
	add.s32 	%r192, %r5, 256;
$L__BB7_3:
	setp.ge.s32 	%p24, %r192, %r4;
	@%p24 bra 	$L__BB7_16;
	not.b32 	%r115, %r192;
	add.s32 	%r116, %r115, %r3;
	sub.s32 	%r117, %r116, %r111;
	shr.u32 	%r118, %r117, 8;
	add.s32 	%r8, %r118, 1;
	and.b32  	%r9, %r8, 15;
	setp.lt.u32 	%p25, %r117, 3840;
	@%p25 bra 	$L__BB7_7;
	and.b32  	%r119, %r8, 33554416;
	neg.s32 	%r190, %r119;
	mul.wide.u32 	%rd50, %r2, 16384;
	mul.wide.u32 	%rd51, %r192, 4;
	or.b64  	%rd52, %rd50, %rd51;
	add.s64 	%rd53, %rd52, %rd2;
	add.s64 	%rd68, %rd53, 8192;
$L__BB7_6:
	.pragma "nounroll";
	ld.global.f32 	%f203, [%rd68+-8192];
	fma.rn.f32 	%f204, %f203, %f203, %f328;
	ld.global.f32 	%f205, [%rd68+-7168];
	fma.rn.f32 	%f206, %f205, %f205, %f204;
	ld.global.f32 	%f207, [%rd68+-6144];
	fma.rn.f32 	%f208, %f207, %f207, %f206;
	ld.global.f32 	%f209, [%rd68+-5120];
	fma.rn.f32 	%f210, %f209, %f209, %f208;
	ld.global.f32 	%f211, [%rd68+-4096];
	fma.rn.f32 	%f212, %f211, %f211, %f210;
	ld.global.f32 	%f213, [%rd68+-3072];
	fma.rn.f32 	%f214, %f213, %f213, %f212;
	ld.global.f32 	%f215, [%rd68+-2048];
	fma.rn.f32 	%f216, %f215, %f215, %f214;
	ld.global.f32 	%f217, [%rd68+-1024];
	fma.rn.f32 	%f218, %f217, %f217, %f216;
	ld.global.f32 	%f219, [%rd68];
	fma.rn.f32 	%f220, %f219, %f219, %f218;
	ld.global.f32 	%f221, [%rd68+1024];
	fma.rn.f32 	%f222, %f221, %f221, %f220;
	ld.global.f32 	%f223, [%rd68+2048];
	fma.rn.f32 	%f224, %f223, %f223, %f222;
	ld.global.f32 	%f225, [%rd68+3072];
	fma.rn.f32 	%f226, %f225, %f225, %f224;
	ld.global.f32 	%f227, [%rd68+4096];
	fma.rn.f32 	%f228, %f227, %f227, %f226;
	ld.global.f32 	%f229, [%rd68+5120];
	fma.rn.f32 	%f230, %f229, %f229, %f228;
	ld.global.f32 	%f231, [%rd68+6144];
	fma.rn.f32 	%f232, %f231, %f231, %f230;
	ld.global.f32 	%f233, [%rd68+7168];
	fma.rn.f32 	%f328, %f233, %f233, %f232;
	add.s32 	%r192, %r192, 4096;
	add.s32 	%r190, %r190, 16;
	add.s64 	%rd68, %rd68, 16384;
	setp.ne.s32 	%p26, %r190, 0;
	@%p26 bra 	$L__BB7_6;
$L__BB7_7:
	setp.eq.s32 	%p27, %r9, 0;
	@%p27 bra 	$L__BB7_16;
	and.b32  	%r16, %r8, 7;
	setp.lt.u32 	%p28, %r9, 8;
	@%p28 bra 	$L__BB7_10;
	cvt.s64.s32 	%rd54, %r192;
	add.s64 	%rd55, %rd54, %rd4;
	shl.b64 	%rd56, %rd55, 2;
	add.s64 	%rd57, %rd2, %rd56;
	ld.global.f32 	%f235, [%rd57];
	fma.rn.f32 	%f236, %f235, %f235, %f328;
	ld.global.f32 	%f237, [%rd57+1024];
	fma.rn.f32 	%f238, %f237, %f237, %f236;
	ld.global.f32 	%f239, [%rd57+2048];
	fma.rn.f32 	%f240, %f239, %f239, %f238;
	ld.global.f32 	%f241, [%rd57+3072];
	fma.rn.f32 	%f242, %f241, %f241, %f240;
	ld.global.f32 	%f243, [%rd57+4096];
	fma.rn.f32 	%f244, %f243, %f243, %f242;
	ld.global.f32 	%f245, [%rd57+5120];
	fma.rn.f32 	%f246, %f245, %f245, %f244;
	ld.global.f32 	%f247, [%rd57+6144];
	fma.rn.f32 	%f248, %f247, %f247, %f246;
	ld.global.f32 	%f249, [%rd57+7168];
	fma.rn.f32 	%f328, %f249, %f249, %f248;
	add.s32 	%r192, %r192, 2048;
$L__BB7_10:
	setp.eq.s32 	%p29, %r16, 0;
	@%p29 bra 	$L__BB7_16;
	and.b32  	%r19, %r8, 3;
	setp.lt.u32 	%p30, %r16, 4;
	@%p30 bra 	$L__BB7_13;
	cvt.s64.s32 	%rd58, %r192;
	add.s64 	%rd59, %rd58, %rd4;
	shl.b64 	%rd60, %rd59, 2;
	add.s64 	%rd61, %rd2, %rd60;
	ld.global.f32 	%f251, [%rd61];
	fma.rn.f32 	%f252, %f251, %f251, %f328;
	ld.global.f32 	%f253, [%rd61+1024];
	fma.rn.f32 	%f254, %f253, %f253, %f252;
	ld.global.f32 	%f255, [%rd61+2048];
	fma.rn.f32 	%f256, %f255, %f255, %f254;
	ld.global.f32 	%f257, [%rd61+3072];
	fma.rn.f32 	%f328, %f257, %f257, %f256;
	add.s32 	%r192, %r192, 1024;
$L__BB7_13:
	setp.eq.s32 	%p31, %r19, 0;
	@%p31 bra 	$L__BB7_16;
	mul.wide.u32 	%rd62, %r2, 16384;
	add.s64 	%rd9, %rd2, %rd62;
	neg.s32 	%r195, %r19;
$L__BB7_15:
	.pragma "nounroll";
	mul.wide.s32 	%rd63, %r192, 4;
	add.s64 	%rd64, %rd9, %rd63;
	ld.global.f32 	%f258, [%rd64];
	fma.rn.f32 	%f328, %f258, %f258, %f328;
	add.s32 	%r192, %r192, 256;
	add.s32 	%r195, %r195, 1;
	setp.ne.s32 	%p32, %r195, 0;
	@%p32 bra 	$L__BB7_15;
$L__BB7_16:
	setp.lt.s32 	%p33, %r4, 256;
	@%p33 bra 	$L__BB7_21;
	// begin inline asm
	mov.u32 %r158, %laneid;
	// end inline asm
	mov.b32 	%r160, %f328;
	mov.b32 	%r161, 1;
	mov.b32 	%r182, 31;
	mov.b32 	%r183, -1;
	// begin inline asm
	shfl.sync.down.b32 %r159, %r160, %r161, %r182, %r183;
	// end inline asm
	setp.gt.s32 	%p49, %r158, 30;
	mov.b32 	%f293, %r159;
	add.f32 	%f294, %f328, %f293;
	selp.f32 	%f295, %f328, %f294, %p49;
	mov.b32 	%r165, %f295;
	mov.b32 	%r166, 2;
	// begin inline asm
	shfl.sync.down.b32 %r164, %r165, %r166, %r182, %r183;
	// end inline asm
	setp.gt.s32 	%p50, %r158, 29;
	mov.b32 	%f296, %r164;
	add.f32 	%f297, %f295, %f296;
	selp.f32 	%f298, %f295, %f297, %p50;
	mov.b32 	%r170, %f298;
	mov.b32 	%r171, 4;
	// begin inline asm
	shfl.sync.down.b32 %r169, %r170, %r171, %r182, %r183;
	// end inline asm
	setp.gt.s32 	%p51, %r158, 27;
	mov.b32 	%f299, %r169;
	add.f32 	%f300, %f298, %f299;
	selp.f32 	%f301, %f298, %f300, %p51;
	mov.b32 	%r175, %f301;
	mov.b32 	%r176, 8;
	// begin inline asm
	shfl.sync.down.b32 %r174, %r175, %r176, %r182, %r183;
	// end inline asm
	setp.gt.s32 	%p52, %r158, 23;
	mov.b32 	%f302, %r174;
	add.f32 	%f303, %f301, %f302;
	selp.f32 	%f304, %f301, %f303, %p52;
	mov.b32 	%r180, %f304;
	mov.b32 	%r181, 16;
	// begin inline asm
	shfl.sync.down.b32 %r179, %r180, %r181, %r182, %r183;
	// end inline asm
	setp.gt.s32 	%p53, %r158, 15;
	mov.b32 	%f305, %r179;
	add.f32 	%f16, %f304, %f305;
	selp.f32 	%f339, %f304, %f16, %p53;
	setp.ne.s32 	%p54, %r158, 0;
	@%p54 bra 	$L__BB7_19;
	shr.u32 	%r184, %r5, 3;
	and.b32  	%r185, %r184, 124;
	mov.u32 	%r186, _ZZN3cub18CUB_300001_SM_10006detail6reduce18DeviceReduceKernelINS2_10policy_hubIfyN4cuda3std3__44plusIfEEE10Policy1000EN6thrust24THRUST_300001_SM_1000_NS6detail15normal_iteratorINSD_10device_ptrIfEEEEyS9_f6squareIfEEEvT0_PT3_T1_NS0_13GridEvenShareISO_EET2_T4_E12temp_storage;
	add.s32 	%r187, %r186, %r185;
	st.shared.f32 	[%r187+8], %f16;
$L__BB7_19:
	bar.sync 	0;
	setp.ne.s32 	%p55, %r5, 0;
	@%p55 bra 	$L__BB7_46;
	ld.shared.f32 	%f306, [_ZZN3cub18CUB_300001_SM_10006detail6reduce18DeviceReduceKernelINS2_10policy_hubIfyN4cuda3std3__44plusIfEEE10Policy1000EN6thrust24THRUST_300001_SM_1000_NS6detail15normal_iteratorINSD_10device_ptrIfEEEEyS9_f6squareIfEEEvT0_PT3_T1_NS0_13GridEvenShareISO_EET2_T4_E12temp_storage+12];
	add.f32 	%f307, %f339, %f306;
	ld.shared.f32 	%f308, [_ZZN3cub18CUB_300001_SM_10006detail6reduce18DeviceReduceKernelINS2_10policy_hubIfyN4cuda3std3__44plusIfEEE10Policy1000EN6thrust24THRUST_300001_SM_1000_NS6detail15normal_iteratorINSD_10device_ptrIfEEEEyS9_f6squareIfEEEvT0_PT3_T1_NS0_13GridEvenShareISO_EET2_T4_E12temp_storage+16];
	add.f32 	%f309, %f307, %f308;
	ld.shared.f32 	%f310, [_ZZN3cub18CUB_300001_SM_10006detail6reduce18DeviceReduceKernelINS2_10policy_hubIfyN4cuda3std3__44plusIfEEE10Policy1000EN6thrust24THRUST_300001_SM_1000_NS6detail15normal_iteratorINSD_10device_ptrIfEEEEyS9_f6squareIfEEEvT0_PT3_T1_NS0_13GridEvenShareISO_EET2_T4_E12temp_storage+20];
	add.f32 	%f311, %f309, %f310;
	ld.shared.f32 	%f312, [_ZZN3cub18CUB_300001_SM_10006detail6reduce18DeviceReduceKernelINS2_10policy_hubIfyN4cuda3std3__44plusIfEEE10Policy1000EN6thrust24THRUST_300001_SM_1000_NS6detail15normal_iteratorINSD_10device_ptrIfEEEEyS9_f6squareIfEEEvT0_PT3_T1_NS0_13GridEvenShareISO_EET2_T4_E12temp_storage+24];
	add.f32 	%f313, %f311, %f312;
	ld.shared.f32 	%f314, [_ZZN3cub18CUB_300001_SM_10006detail6reduce18DeviceReduceKernelINS2_10policy_hubIfyN4cuda3std3__44plusIfEEE10Policy1000EN6thrust24THRUST_300001_SM_1000_NS6detail15normal_iteratorINSD_10device_ptrIfEEEEyS9_f6squareIfEEEvT0_PT3_T1_NS0_13GridEvenShareISO_EET2_T4_E12temp_storage+28];
	add.f32 	%f315, %f313, %f314;
	ld.shared.f32 	%f316, [_ZZN3cub18CUB_300001_SM_10006detail6reduce18DeviceReduceKernelINS2_10policy_hubIfyN4cuda3std3__44plusIfEEE10Policy1000EN6thrust24THRUST_300001_SM_1000_NS6detail15normal_iteratorINSD_10device_ptrIfEEEEyS9_f6squareIfEEEvT0_PT3_T1_NS0_13GridEvenShareISO_EET2_T4_E12temp_storage+32];
	add.f32 	%f317, %f315, %f316;
	ld.shared.f32 	%f318, [_ZZN3cub18CUB_300001_SM_10006detail6reduce18DeviceReduceKernelINS2_10policy_hubIfyN4cuda3std3__44plusIfEEE10Policy1000EN6thrust24THRUST_300001_SM_1000_NS6detail15normal_iteratorINSD_10device_ptrIfEEEEyS9_f6squareIfEEEvT0_PT3_T1_NS0_13GridEvenShareISO_EET2_T4_E12temp_storage+36];
	add.f32 	%f339, %f317, %f318;
	bra.uni 	$L__BB7_46;
$L__BB7_21:
	// begin inline asm
	mov.u32 %r120, %laneid;
	// end inline asm
	and.b32  	%r146, %r5, 992;
	add.s32 	%r147, %r146, 32;
	setp.gt.s32 	%p34, %r147, %r4;
	not.b32 	%r148, %r146;
	add.s32 	%r149, %r4, %r148;
	selp.b32 	%r144, %r149, 31, %p34;
	mov.b32 	%r122, %f328;
	mov.b32 	%r123, 1;
	mov.b32 	%r145, -1;
	// begin inline asm
	shfl.sync.down.b32 %r121, %r122, %r123, %r144, %r145;
	// end inline asm
	setp.lt.s32 	%p35, %r120, %r144;
	mov.b32 	%f259, %r121;
	add.f32 	%f260, %f328, %f259;
	selp.f32 	%f261, %f260, %f328, %p35;
	mov.b32 	%r127, %f261;
	mov.b32 	%r128, 2;
	// begin inline asm
	shfl.sync.down.b32 %r126, %r127, %r128, %r144, %r145;
	// end inline asm
	add.s32 	%r150, %r120, 2;
	setp.gt.s32 	%p36, %r150, %r144;
	mov.b32 	%f262, %r126;
	add.f32 	%f263, %f261, %f262;
	selp.f32 	%f264, %f261, %f263, %p36;
	mov.b32 	%r132, %f264;
	mov.b32 	%r133, 4;
	// begin inline asm
	shfl.sync.down.b32 %r131, %r132, %r133, %r144, %r145;
	// end inline asm
	add.s32 	%r151, %r120, 4;
	setp.gt.s32 	%p37, %r151, %r144;
	mov.b32 	%f265, %r131;
	add.f32 	%f266, %f264, %f265;
	selp.f32 	%f267, %f264, %f266, %p37;
	mov.b32 	%r137, %f267;
	mov.b32 	%r138, 8;
	// begin inline asm
	shfl.sync.down.b32 %r136, %r137, %r138, %r144, %r145;
	// end inline asm
	add.s32 	%r152, %r120, 8;
	setp.gt.s32 	%p38, %r152, %r144;
	mov.b32 	%f268, %r136;
	add.f32 	%f269, %f267, %f268;
	selp.f32 	%f270, %f267, %f269, %p38;
	mov.b32 	%r142, %f270;
	mov.b32 	%r143, 16;
	// begin inline asm
	shfl.sync.down.b32 %r141, %r142, %r143, %r144, %r145;
	// end inline asm
	add.s32 	%r153, %r120, 16;
	setp.gt.s32 	%p39, %r153, %r144;
	mov.b32 	%f271, %r141;
	add.f32 	%f272, %f270, %f271;
	selp.f32 	%f339, %f270, %f272, %p39;
	setp.ne.s32 	%p40, %r120, 0;
	@%p40 bra 	$L__BB7_23;
	shr.u32 	%r154, %r5, 3;
	and.b32  	%r155, %r154, 124;
	mov.u32 	%r156, _ZZN3cub18CUB_300001_SM_10006detail6reduce18DeviceReduceKernelINS2_10policy_hubIfyN4cuda3std3__44plusIfEEE10Policy1000EN6thrust24THRUST_300001_SM_1000_NS6detail15normal_iteratorINSD_10device_ptrIfEEEEyS9_f6squareIfEEEvT0_PT3_T1_NS0_13GridEvenShareISO_EET2_T4_E12temp_storage;
	add.s32 	%r157, %r156, %r155;
	st.shared.f32 	[%r157+8], %f339;
$L__BB7_23:
	bar.sync 	0;
	setp.ne.s32 	%p41, %r5, 0;
	@%p41 bra 	$L__BB7_46;
	setp.gt.s32 	%p42, %r4, 32;
	ld.shared.f32 	%f273, [_ZZN3cub18CUB_300001_SM_10006detail6reduce18DeviceReduceKernelINS2_10policy_hubIfyN4cuda3std3__44plusIfEEE10Policy1000EN6thrust24THRUST_300001_SM_1000_NS6detail15normal_iteratorINSD_10device_ptrIfEEEEyS9_f6squareIfEEEvT0_PT3_T1_NS0_13GridEvenShareISO_EET2_T4_E12temp_storage+12];
	add.f32 	%f274, %f339, %f273;
	selp.f32 	%f275, %f274, %f339, %p42;
	setp.gt.s32 	%p43, %r4, 64;
	ld.shared.f32 	%f276, [_ZZN3cub18CUB_300001_SM_10006detail6reduce18DeviceReduceKernelINS2_10policy_hubIfyN4cuda3std3__44plusIfEEE10Policy1000EN6thrust24THRUST_300001_SM_1000_NS6detail15normal_iteratorINSD_10device_ptrIfEEEEyS9_f6squareIfEEEvT0_PT3_T1_NS0_13GridEvenShareISO_EET2_T4_E12temp_storage+16];
	add.f32 	%f277, %f276, %f275;
	selp.f32 	%f278, %f277, %f275, %p43;
	setp.gt.s32 	%p44, %r4, 96;
	ld.shared.f32 	%f279, [_ZZN3cub18CUB_300001_SM_10006detail6reduce18DeviceReduceKernelINS2_10policy_hubIfyN4cuda3std3__44plusIfEEE10Policy1000EN6thrust24THRUST_300001_SM_1000_NS6detail15normal_iteratorINSD_10device_ptrIfEEEEyS9_f6squareIfEEEvT0_PT3_T1_NS0_13GridEvenShareISO_EET2_T4_E12temp_storage+20];
	add.f32 	%f280, %f279, %f278;
	selp.f32 	%f281, %f280, %f278, %p44;
	setp.gt.s32 	%p45, %r4, 128;
	ld.shared.f32 	%f282, [_ZZN3cub18CUB_300001_SM_10006detail6reduce18DeviceReduceKernelINS2_10policy_hubIfyN4cuda3std3__44plusIfEEE10Policy1000EN6thrust24THRUST_300001_SM_1000_NS6detail15normal_iteratorINSD_10device_ptrIfEEEEyS9_f6squareIfEEEvT0_PT3_T1_NS0_13GridEvenShareISO_EET2_T4_E12temp_storage+24];
	add.f32 	%f283, %f282, %f281;
	selp.f32 	%f284, %f283, %f281, %p45;
	setp.gt.s32 	%p46, %r4, 160;
	ld.shared.f32 	%f285, [_ZZN3cub18CUB_300001_SM_10006detail6reduce18DeviceReduceKernelINS2_10policy_hubIfyN4cuda3std3__44plusIfEEE10Policy1000EN6thrust24THRUST_300001_SM_1000_NS6detail15normal_iteratorINSD_10device_ptrIfEEEEyS9_f6squareIfEEEvT0_PT3_T1_NS0_13GridEvenShareISO_EET2_T4_E12temp_storage+28];
	add.f32 	%f286, %f285, %f284;
	selp.f32 	%f287, %f286, %f284, %p46;
	setp.gt.s32 	%p47, %r4, 192;
	ld.shared.f32 	%f288, [_ZZN3cub18CUB_300001_SM_10006detail6reduce18DeviceReduceKernelINS2_10policy_hubIfyN4cuda3std3__44plusIfEEE10Policy1000EN6thrust24THRUST_300001_SM_1000_NS6detail15normal_iteratorINSD_10device_ptrIfEEEEyS9_f6squareIfEEEvT0_PT3_T1_NS0_13GridEvenShareISO_EET2_T4_E12temp_storage+32];
	add.f32 	%f289, %f288, %f287;
	selp.f32 	%f290, %f289, %f287, %p47;
	setp.gt.s32 	%p48, %r4, 224;
	ld.shared.f32 	%f291, [_ZZN3cub18CUB_300001_SM_10006detail6reduce18DeviceReduceKernelINS2_10policy_hubIfyN4cuda3std3__44plusIfEEE10Policy1000EN6thrust24THRUST_300001_SM_1000_NS6detail15normal_iteratorINSD_10device_ptrIfEEEEyS9_f6squareIfEEEvT0_PT3_T1_NS0_13GridEvenShareISO_EET2_T4_E12temp_storage+36];
	add.f32 	%f292, %f291, %f290;
	selp.f32 	%f339, %f292, %f290, %p48;
	bra.uni 	$L__BB7_46;
$L__BB7_25:
	cvt.u32.u64 	%r52, %rd4;
	mov.u32 	%r27, %tid.x;
	add.s32 	%r53, %r27, %r52;
	mul.wide.u32 	%rd26, %r53, 4;
	add.s64 	%rd27, %rd2, %rd26;
	ld.global.f32 	%f41, [%rd27];
	ld.global.f32 	%f42, [%rd27+1024];
	mul.f32 	%f43, %f42, %f42;
	ld.global.f32 	%f44, [%rd27+2048];
	ld.global.f32 	%f45, [%rd27+3072];
	mul.f32 	%f46, %f45, %f45;
	ld.global.f32 	%f47, [%rd27+4096];
	ld.global.f32 	%f48, [%rd27+5120];
	mul.f32 	%f49, %f48, %f48;
	ld.global.f32 	%f50, [%rd27+6144];
	ld.global.f32 	%f51, [%rd27+7168];
	mul.f32 	%f52, %f51, %f51;
	ld.global.f32 	%f53, [%rd27+8192];
	ld.global.f32 	%f54, [%rd27+9216];
	mul.f32 	%f55, %f54, %f54;
	ld.global.f32 	%f56, [%rd27+10240];
	ld.global.f32 	%f57, [%rd27+11264];
	mul.f32 	%f58, %f57, %f57;
	ld.global.f32 	%f59, [%rd27+12288];
	ld.global.f32 	%f60, [%rd27+13312];
	mul.f32 	%f61, %f60, %f60;
	ld.global.f32 	%f62, [%rd27+14336];
	ld.global.f32 	%f63, [%rd27+15360];
	mul.f32 	%f64, %f63, %f63;
	fma.rn.f32 	%f65, %f41, %f41, %f43;
	fma.rn.f32 	%f66, %f44, %f44, %f46;
	fma.rn.f32 	%f67, %f47, %f47, %f49;
	fma.rn.f32 	%f68, %f50, %f50, %f52;
	fma.rn.f32 	%f69, %f53, %f53, %f55;
	fma.rn.f32 	%f70, %f56, %f56, %f58;
	fma.rn.f32 	%f71, %f59, %f59, %f61;
	fma.rn.f32 	%f72, %f62, %f62, %f64;
	add.f32 	%f73, %f65, %f66;
	add.f32 	%f74, %f67, %f68;
	add.f32 	%f75, %f69, %f70;
	add.f32 	%f76, %f71, %f72;
	add.f32 	%f77, %f73, %f74;
	add.f32 	%f78, %f75, %f76;
	add.f32 	%f338, %f77, %f78;
	setp.lt.u64 	%p2, %rd5, %rd3;
	@%p2 bra 	$L__BB7_42;
	cvt.u32.u64 	%r55, %rd3;
	cvt.u64.u32 	%rd10, %r27;
	add.s64 	%rd70, %rd4, %rd3;
	cvt.u32.u64 	%r28, %rd1;
	not.b32 	%r57, %r27;
	add.s32 	%r58, %r57, %r28;
	sub.s32 	%r59, %r58, %r55;
	sub.s32 	%r197, %r59, %r52;
	add.s64 	%rd28, %rd70, %rd10;
	shl.b64 	%rd29, %rd28, 2;
	add.s64 	%rd30, %rd29, %rd2;
	add.s64 	%rd69, %rd30, 8192;
	mov.b32 	%r198, 0;
	mov.u64 	%rd71, %rd4;
$L__BB7_27:
	add.s64 	%rd71, %rd71, %rd3;
	add.s64 	%rd31, %rd1, -4096;
	setp.gt.u64 	%p3, %rd71, %rd31;
	@%p3 bra 	$L__BB7_29;
	cvt.u32.u64 	%r60, %rd3;
	add.s64 	%rd32, %rd71, %rd10;
	shl.b64 	%rd33, %rd32, 2;
	add.s64 	%rd34, %rd2, %rd33;
	ld.global.f32 	%f79, [%rd34];
	ld.global.f32 	%f80, [%rd34+1024];
	ld.global.f32 	%f81, [%rd34+2048];
	mul.f32 	%f82, %f81, %f81;
	ld.global.f32 	%f83, [%rd34+3072];
	ld.global.f32 	%f84, [%rd34+4096];
	mul.f32 	%f85, %f84, %f84;
	ld.global.f32 	%f86, [%rd34+5120];
	ld.global.f32 	%f87, [%rd34+6144];
	mul.f32 	%f88, %f87, %f87;
	ld.global.f32 	%f89, [%rd34+7168];
	ld.global.f32 	%f90, [%rd34+8192];
	mul.f32 	%f91, %f90, %f90;
	ld.global.f32 	%f92, [%rd34+9216];
	ld.global.f32 	%f93, [%rd34+10240];
	mul.f32 	%f94, %f93, %f93;
	ld.global.f32 	%f95, [%rd34+11264];
	ld.global.f32 	%f96, [%rd34+12288];
	mul.f32 	%f97, %f96, %f96;
	ld.global.f32 	%f98, [%rd34+13312];
	ld.global.f32 	%f99, [%rd34+14336];
	mul.f32 	%f100, %f99, %f99;
	ld.global.f32 	%f101, [%rd34+15360];
	fma.rn.f32 	%f102, %f79, %f79, %f338;
	fma.rn.f32 	%f103, %f80, %f80, %f82;
	fma.rn.f32 	%f104, %f83, %f83, %f85;
	fma.rn.f32 	%f105, %f86, %f86, %f88;
	fma.rn.f32 	%f106, %f89, %f89, %f91;
	fma.rn.f32 	%f107, %f92, %f92, %f94;
	fma.rn.f32 	%f108, %f95, %f95, %f97;
	fma.rn.f32 	%f109, %f98, %f98, %f100;
	add.f32 	%f110, %f102, %f103;
	add.f32 	%f111, %f104, %f105;
	add.f32 	%f112, %f106, %f107;
	add.f32 	%f113, %f108, %f109;
	add.f32 	%f114, %f110, %f111;
	add.f32 	%f115, %f112, %f113;
	add.f32 	%f116, %f114, %f115;
	fma.rn.f32 	%f338, %f101, %f101, %f116;
	sub.s64 	%rd35, %rd1, %rd71;
	setp.lt.u64 	%p4, %rd35, %rd3;
	add.s32 	%r198, %r198, 1;
	add.s64 	%rd70, %rd70, %rd3;
	sub.s32 	%r197, %r197, %r60;
	shl.b64 	%rd36, %rd3, 2;
	add.s64 	%rd69, %rd69, %rd36;
	@%p4 bra 	$L__BB7_42;
	bra.uni 	$L__BB7_27;
$L__BB7_29:
	setp.le.u64 	%p5, %rd1, %rd71;
	cvt.u32.u64 	%r61, %rd71;
	cvt.u32.u64 	%r62, %rd1;
	sub.s32 	%r63, %r62, %r61;
	setp.ge.s32 	%p6, %r27, %r63;
	or.pred  	%p7, %p5, %p6;
	@%p7 bra 	$L__BB7_42;
	cvt.u32.u64 	%r65, %rd3;
	cvt.u32.u64 	%r66, %rd4;
	not.b32 	%r67, %r27;
	add.s32 	%r68, %r67, %r28;
	add.s32 	%r69, %r65, %r66;
	sub.s32 	%r70, %r68, %r69;
	mul.lo.s32 	%r71, %r1, %r198;
	shl.b32 	%r72, %r71, 12;
	sub.s32 	%r73, %r70, %r72;
	shr.u32 	%r74, %r73, 8;
	add.s32 	%r34, %r74, 1;
	and.b32  	%r35, %r34, 15;
	setp.lt.u32 	%p8, %r73, 3840;
	mov.u32 	%r201, %r27;
	@%p8 bra 	$L__BB7_33;
	shr.u32 	%r75, %r197, 8;
	add.s32 	%r76, %r75, 1;
	and.b32  	%r77, %r76, 33554416;
	neg.s32 	%r199, %r77;
	mov.u32 	%r201, %r27;
$L__BB7_32:
	.pragma "nounroll";
	ld.global.f32 	%f118, [%rd69+-8192];
	fma.rn.f32 	%f119, %f118, %f118, %f338;
	ld.global.f32 	%f120, [%rd69+-7168];
	fma.rn.f32 	%f121, %f120, %f120, %f119;
	ld.global.f32 	%f122, [%rd69+-6144];
	fma.rn.f32 	%f123, %f122, %f122, %f121;
	ld.global.f32 	%f124, [%rd69+-5120];
	fma.rn.f32 	%f125, %f124, %f124, %f123;
	ld.global.f32 	%f126, [%rd69+-4096];
	fma.rn.f32 	%f127, %f126, %f126, %f125;
	ld.global.f32 	%f128, [%rd69+-3072];
	fma.rn.f32 	%f129, %f128, %f128, %f127;
	ld.global.f32 	%f130, [%rd69+-2048];
	fma.rn.f32 	%f131, %f130, %f130, %f129;
	ld.global.f32 	%f132, [%rd69+-1024];
	fma.rn.f32 	%f133, %f132, %f132, %f131;
	ld.global.f32 	%f134, [%rd69];
	fma.rn.f32 	%f135, %f134, %f134, %f133;
	ld.global.f32 	%f136, [%rd69+1024];
	fma.rn.f32 	%f137, %f136, %f136, %f135;
	ld.global.f32 	%f138, [%rd69+2048];
	fma.rn.f32 	%f139, %f138, %f138, %f137;
	ld.global.f32 	%f140, [%rd69+3072];
	fma.rn.f32 	%f141, %f140, %f140, %f139;
	ld.global.f32 	%f142, [%rd69+4096];
	fma.rn.f32 	%f143, %f142, %f142, %f141;
	ld.global.f32 	%f144, [%rd69+5120];
	fma.rn.f32 	%f145, %f144, %f144, %f143;
	ld.global.f32 	%f146, [%rd69+6144];
	fma.rn.f32 	%f147, %f146, %f146, %f145;
	ld.global.f32 	%f148, [%rd69+7168];
	fma.rn.f32 	%f338, %f148, %f148, %f147;
	add.s32 	%r201, %r201, 4096;
	add.s32 	%r199, %r199, 16;
	add.s64 	%rd69, %rd69, 16384;
	setp.ne.s32 	%p9, %r199, 0;
	@%p9 bra 	$L__BB7_32;
$L__BB7_33:
	setp.eq.s32 	%p10, %r35, 0;
	@%p10 bra 	$L__BB7_42;
	and.b32  	%r42, %r34, 7;
	setp.lt.u32 	%p11, %r35, 8;
	@%p11 bra 	$L__BB7_36;
	cvt.u64.u32 	%rd37, %r201;
	add.s64 	%rd38, %rd71, %rd37;
	shl.b64 	%rd39, %rd38, 2;
	add.s64 	%rd40, %rd2, %rd39;
	ld.global.f32 	%f150, [%rd40];
	fma.rn.f32 	%f151, %f150, %f150, %f338;
	ld.global.f32 	%f152, [%rd40+1024];
	fma.rn.f32 	%f153, %f152, %f152, %f151;
	ld.global.f32 	%f154, [%rd40+2048];
	fma.rn.f32 	%f155, %f154, %f154, %f153;
	ld.global.f32 	%f156, [%rd40+3072];
	fma.rn.f32 	%f157, %f156, %f156, %f155;
	ld.global.f32 	%f158, [%rd40+4096];
	fma.rn.f32 	%f159, %f158, %f158, %f157;
	ld.global.f32 	%f160, [%rd40+5120];
	fma.rn.f32 	%f161, %f160, %f160, %f159;
	ld.global.f32 	%f162, [%rd40+6144];
	fma.rn.f32 	%f163, %f162, %f162, %f161;
	ld.global.f32 	%f164, [%rd40+7168];
	fma.rn.f32 	%f338, %f164, %f164, %f163;
	add.s32 	%r201, %r201, 2048;
$L__BB7_36:
	setp.eq.s32 	%p12, %r42, 0;
	@%p12 bra 	$L__BB7_42;
	setp.lt.u32 	%p13, %r42, 4;
	@%p13 bra 	$L__BB7_39;
	cvt.u64.u32 	%rd41, %r201;
	add.s64 	%rd42, %rd71, %rd41;
	shl.b64 	%rd43, %rd42, 2;
	add.s64 	%rd44, %rd2, %rd43;
	ld.global.f32 	%f166, [%rd44];
	fma.rn.f32 	%f167, %f166, %f166, %f338;
	ld.global.f32 	%f168, [%rd44+1024];
	fma.rn.f32 	%f169, %f168, %f168, %f167;
	ld.global.f32 	%f170, [%rd44+2048];
	fma.rn.f32 	%f171, %f170, %f170, %f169;
	ld.global.f32 	%f172, [%rd44+3072];
	fma.rn.f32 	%f338, %f172, %f172, %f171;
	add.s32 	%r201, %r201, 1024;
$L__BB7_39:
	and.b32  	%r78, %r34, 3;
	setp.eq.s32 	%p14, %r78, 0;
	@%p14 bra 	$L__BB7_42;
	cvt.u64.u32 	%rd45, %r201;
	add.s64 	%rd46, %rd45, %rd70;
	shl.b64 	%rd47, %rd46, 2;
	add.s64 	%rd73, %rd2, %rd47;
	cvt.u16.u32 	%rs1, %r197;
	shr.u16 	%rs2, %rs1, 8;
	add.s16 	%rs3, %rs2, 1;
	cvt.u32.u16 	%r79, %rs3;
	and.b32  	%r80, %r79, 3;
	neg.s32 	%r204, %r80;
$L__BB7_41:
	.pragma "nounroll";
	ld.global.f32 	%f173, [%rd73];
	fma.rn.f32 	%f338, %f173, %f173, %f338;
	add.s64 	%rd73, %rd73, 1024;
	add.s32 	%r204, %r204, 1;
	setp.ne.s32 	%p15, %r204, 0;
	@%p15 bra 	$L__BB7_41;
$L__BB7_42:
	// begin inline asm
	mov.u32 %r81, %laneid;
	// end inline asm
	mov.b32 	%r83, %f338;
	mov.b32 	%r84, 1;
	mov.b32 	%r105, 31;
	mov.b32 	%r106, -1;
	// begin inline asm
	shfl.sync.down.b32 %r82, %r83, %r84, %r105, %r106;
	// end inline asm
	setp.gt.s32 	%p16, %r81, 30;
	mov.b32 	%f174, %r82;
	add.f32 	%f175, %f338, %f174;
	selp.f32 	%f176, %f338, %f175, %p16;
	mov.b32 	%r88, %f176;
	mov.b32 	%r89, 2;
	// begin inline asm
	shfl.sync.down.b32 %r87, %r88, %r89, %r105, %r106;
	// end inline asm
	setp.gt.s32 	%p17, %r81, 29;
	mov.b32 	%f177, %r87;
	add.f32 	%f178, %f176, %f177;
	selp.f32 	%f179, %f176, %f178, %p17;
	mov.b32 	%r93, %f179;
	mov.b32 	%r94, 4;
	// begin inline asm
	shfl.sync.down.b32 %r92, %r93, %r94, %r105, %r106;
	// end inline asm
	setp.gt.s32 	%p18, %r81, 27;
	mov.b32 	%f180, %r92;
	add.f32 	%f181, %f179, %f180;
	selp.f32 	%f182, %f179, %f181, %p18;
	mov.b32 	%r98, %f182;
	mov.b32 	%r99, 8;
	// begin inline asm
	shfl.sync.down.b32 %r97, %r98, %r99, %r105, %r106;
	// end inline asm
	setp.gt.s32 	%p19, %r81, 23;
	mov.b32 	%f183, %r97;
	add.f32 	%f184, %f182, %f183;
	selp.f32 	%f185, %f182, %f184, %p19;
	mov.b32 	%r103, %f185;
	mov.b32 	%r104, 16;
	// begin inline asm
	shfl.sync.down.b32 %r102, %r103, %r104, %r105, %r106;
	// end inline asm
	setp.gt.s32 	%p20, %r81, 15;
	mov.b32 	%f186, %r102;
	add.f32 	%f37, %f185, %f186;
	selp.f32 	%f339, %f185, %f37, %p20;
	setp.ne.s32 	%p21, %r81, 0;
	@%p21 bra 	$L__BB7_44;
	shr.u32 	%r107, %r27, 3;
	and.b32  	%r108, %r107, 124;
	mov.u32 	%r109, _ZZN3cub18CUB_300001_SM_10006detail6reduce18DeviceReduceKernelINS2_10policy_hubIfyN4cuda3std3__44plusIfEEE10Policy1000EN6thrust24THRUST_300001_SM_1000_NS6detail15normal_iteratorINSD_10device_ptrIfEEEEyS9_f6squareIfEEEvT0_PT3_T1_NS0_13GridEvenShareISO_EET2_T4_E12temp_storage;
	add.s32 	%r110, %r109, %r108;
	st.shared.f32 	[%r110+8], %f37;
$L__BB7_44:
	bar.sync 	0;
	setp.ne.s32 	%p22, %r27, 0;
	@%p22 bra 	$L__BB7_46;
	ld.shared.f32 	%f187, [_ZZN3cub18CUB_300001_SM_10006detail6reduce18DeviceReduceKernelINS2_10policy_hubIfyN4cuda3std3__44plusIfEEE10Policy1000EN6thrust24THRUST_300001_SM_1000_NS6detail15normal_iteratorINSD_10device_ptrIfEEEEyS9_f6squareIfEEEvT0_PT3_T1_NS0_13GridEvenShareISO_EET2_T4_E12temp_storage+12];
	add.f32 	%f188, %f339, %f187;
	ld.shared.f32 	%f189, [_ZZN3cub18CUB_300001_SM_10006detail6reduce18DeviceReduceKernelINS2_10policy_hubIfyN4cuda3std3__44plusIfEEE10Policy1000EN6thrust24THRUST_300001_SM_1000_NS6detail15normal_iteratorINSD_10device_ptrIfEEEEyS9_f6squareIfEEEvT0_PT3_T1_NS0_13GridEvenShareISO_EET2_T4_E12temp_storage+16];
	add.f32 	%f190, %f188, %f189;
	ld.shared.f32 	%f191, [_ZZN3cub18CUB_300001_SM_10006detail6reduce18DeviceReduceKernelINS2_10policy_hubIfyN4cuda3std3__44plusIfEEE10Policy1000EN6thrust24THRUST_300001_SM_1000_NS6detail15normal_iteratorINSD_10device_ptrIfEEEEyS9_f6squareIfEEEvT0_PT3_T1_NS0_13GridEvenShareISO_EET2_T4_E12temp_storage+20];
	add.f32 	%f192, %f190, %f191;
	ld.shared.f32 	%f193, [_ZZN3cub18CUB_300001_SM_10006detail6reduce18DeviceReduceKernelINS2_10policy_hubIfyN4cuda3std3__44plusIfEEE10Policy1000EN6thrust24THRUST_300001_SM_1000_NS6detail15normal_iteratorINSD_10device_ptrIfEEEEyS9_f6squareIfEEEvT0_PT3_T1_NS0_13GridEvenShareISO_EET2_T4_E12temp_storage+24];
	add.f32 	%f194, %f192, %f193;
	ld.shared.f32 	%f195, [_ZZN3cub18CUB_300001_SM_10006detail6reduce18DeviceReduceKernelINS2_10policy_hubIfyN4cuda3std3__44plusIfEEE10Policy1000EN6thrust24THRUST_300001_SM_1000_NS6detail15normal_iteratorINSD_10device_ptrIfEEEEyS9_f6squareIfEEEvT0_PT3_T1_NS0_13GridEvenShareISO_EET2_T4_E12temp_storage+28];
	add.f32 	%f196, %f194, %f195;
	ld.shared.f32 	%f197, [_ZZN3cub18CUB_300001_SM_10006detail6reduce18DeviceReduceKernelINS2_10policy_hubIfyN4cuda3std3__44plusIfEEE10Policy1000EN6thrust24THRUST_300001_SM_1000_NS6detail15normal_iteratorINSD_10device_ptrIfEEEEyS9_f6squareIfEEEvT0_PT3_T1_NS0_13GridEvenShareISO_EET2_T4_E12temp_storage+32];
	add.f32 	%f198, %f196, %f197;
	ld.shared.f32 	%f199, [_ZZN3cub18CUB_300001_SM_10006detail6reduce18DeviceReduceKernelINS2_10policy_hubIfyN4cuda3std3__44plusIfEEE10Policy1000EN6thrust24THRUST_300001_SM_1000_NS6detail15normal_iteratorINSD_10device_ptrIfEEEEyS9_f6squareIfEEEvT0_PT3_T1_NS0_13GridEvenShareISO_EET2_T4_E12temp_storage+36];
	add.f32 	%f339, %f198, %f199;
$L__BB7_46:
	mov.u32 	%r188, %tid.x;
	setp.ne.s32 	%p56, %r188, 0;
	@%p56 bra 	$L__BB7_48;
	cvta.to.global.u64 	%rd65, %rd24;
	mul.wide.u32 	%rd66, %r2, 4;
	add.s64 	%rd67, %rd65, %rd66;
	st.global.f32 	[%rd67], %f339;
$L__BB7_48:
	ret;

}
	// .globl	_ZN3cub18CUB_300001_SM_10006detail6reduce28DeviceReduceSingleTileKernelINS2_10policy_hubIfyN4cuda3std3__44plusIfEEE10Policy1000EPfSC_iS9_ffNS7_10__identityEEEvT0_T1_T2_T3_T4_T6_
.visible .entry _ZN3cub18CUB_300001_SM_10006detail6reduce28DeviceReduceSingleTileKernelINS2_10policy_hubIfyN4cuda3std3__44plusIfEEE10Policy1000EPfSC_iS9_ffNS7_10__identityEEEvT0_T1_T2_T3_T4_T6_(
	.param .u64 .ptr .align 1 _ZN3cub18CUB_300001_SM_10006detail6reduce28DeviceReduceSingleTileKernelINS2_10policy_hubIfyN4cuda3std3__44plusIfEEE10Policy1000EPfSC_iS9_ffNS7_10__identityEEEvT0_T1_T2_T3_T4_T6__param_0,
	.param .u64 .ptr .align 1 _ZN3cub18CUB_300001_SM_10006detail6reduce28DeviceReduceSingleTileKernelINS2_10policy_hubIfyN4cuda3std3__44plusIfEEE10Policy1000EPfSC_iS9_ffNS7_10__identityEEEvT0_T1_T2_T3_T4_T6__param_1,
	.param .u32 _ZN3cub18CUB_300001_SM_10006detail6reduce28DeviceReduceSingleTileKernelINS2_10policy_hubIfyN4cuda3std3__44plusIfEEE10Policy1000EPfSC_iS9_ffNS7_10__identityEEEvT0_T1_T2_T3_T4_T6__param_2,
	.param .align 1 .b8 _ZN3cub18CUB_300001_SM_10006detail6reduce28DeviceReduceSingleTileKernelINS2_10policy_hubIfyN4cuda3std3__44plusIfEEE10Policy1000EPfSC_iS9_ffNS7_10__identityEEEvT0_T1_T2_T3_T4_T6__param_3[1],
	.param .f32 _ZN3cub18CUB_300001_SM_10006detail6reduce28DeviceReduceSingleTileKernelINS2_10policy_hubIfyN4cuda3std3__44plusIfEEE10Policy1000EPfSC_iS9_ffNS7_10__identityEEEvT0_T1_T2_T3_T4_T6__param_4,
	.param .align 1 .b8 _ZN3cub18CUB_300001_SM_10006detail6reduce28DeviceReduceSingleTileKernelINS2_10policy_hubIfyN4cuda3std3__44plusIfEEE10Policy1000EPfSC_iS9_ffNS7_10__identityEEEvT0_T1_T2_T3_T4_T6__param_5[1]
)
.maxntid 256
.minnctapersm 1
{
	.reg .pred 	%p<97>;
	.reg .b32 	%r<407>;
	.reg .b32 	%f<419>;
	.reg .b64 	%rd<125>;
	// demoted variable
	.shared .align 4 .b8 _ZZN3cub18CUB_300001_SM_10006detail6reduce28DeviceReduceSingleTileKernelINS2_10policy_hubIfyN4cuda3std3__44plusIfEEE10Policy1000EPfSC_iS9_ffNS7_10__identityEEEvT0_T1_T2_T3_T4_T6_E12temp_storage[44];
	ld.param.u64 	%rd16, [_ZN3cub18CUB_300001_SM_10006detail6reduce28DeviceReduceSingleTileKernelINS2_10policy_hubIfyN4cuda3std3__44plusIfEEE10Policy1000EPfSC_iS9_ffNS7_10__identityEEEvT0_T1_T2_T3_T4_T6__param_0];
	ld.param.u64 	%rd17, [_ZN3cub18CUB_300001_SM_10006detail6reduce28DeviceReduceSingleTileKernelINS2_10policy_hubIfyN4cuda3std3__44plusIfEEE10Policy1000EPfSC_iS9_ffNS7_10__identityEEEvT0_T1_T2_T3_T4_T6__param_1];
	ld.param.u32 	%r67, [_ZN3cub18CUB_300001_SM_10006detail6reduce28DeviceReduceSingleTileKernelINS2_10policy_hubIfyN4cuda3std3__44plusIfEEE10Policy1000EPfSC_iS9_ffNS7_10__identityEEEvT0_T1_T2_T3_T4_T6__param_2];
	ld.param.f32 	%f58, [_ZN3cub18CUB_300001_SM_10006detail6reduce28DeviceReduceSingleTileKernelINS2_10policy_hubIfyN4cuda3std3__44plusIfEEE10Policy1000EPfSC_iS9_ffNS7_10__identityEEEvT0_T1_T2_T3_T4_T6__param_4];
	cvta.to.global.u64 	%rd1, %rd17;
	setp.ne.s32 	%p1, %r67, 0;
	@%p1 bra 	$L__BB8_3;
	mov.u32 	%r380, %tid.x;
	setp.ne.s32 	%p96, %r380, 0;
	@%p96 bra 	$L__BB8_74;
	st.global.f32 	[%rd1], %f58;
	bra.uni 	$L__BB8_74;
$L__BB8_3:
	and.b64  	%rd18, %rd16, 15;
	setp.ne.s64 	%p2, %rd18, 0;
	@%p2 bra 	$L__BB8_38;
	setp.gt.s32 	%p49, %r67, 4095;
	@%p49 bra 	$L__BB8_22;
	mov.u32 	%r1, %tid.x;
	setp.ge.s32 	%p66, %r1, %r67;
	mov.f32 	%f397, 0f00000000;
	mov.u32 	%r384, %r1;
	@%p66 bra 	$L__BB8_7;
	mul.wide.u32 	%rd113, %r1, 4;
	add.s64 	%rd112, %rd16, %rd113;
	// begin inline asm
	ld.global.nc.u32 %r300, [%rd112];
	// end inline asm
	mov.b32 	%f397, %r300;
	add.s32 	%r384, %r1, 256;
$L__BB8_7:
	setp.ge.s32 	%p67, %r384, %r67;
	@%p67 bra 	$L__BB8_13;
	not.b32 	%r301, %r384;
	add.s32 	%r4, %r67, %r301;
	and.b32  	%r302, %r4, 768;
	setp.eq.s32 	%p68, %r302, 768;
	@%p68 bra 	$L__BB8_11;
	mul.wide.u32 	%rd114, %r384, 4;
	add.s64 	%rd121, %rd16, %rd114;
	shr.u32 	%r303, %r4, 8;
	add.s32 	%r304, %r303, 1;
	and.b32  	%r305, %r304, 3;
	neg.s32 	%r382, %r305;
$L__BB8_10:
	.pragma "nounroll";
	// begin inline asm
	ld.global.nc.u32 %r306, [%rd121];
	// end inline asm
	mov.b32 	%f323, %r306;
	add.f32 	%f397, %f397, %f323;
	add.s32 	%r384, %r384, 256;
	add.s64 	%rd121, %rd121, 1024;
	add.s32 	%r382, %r382, 1;
	setp.ne.s32 	%p69, %r382, 0;
	@%p69 bra 	$L__BB8_10;
$L__BB8_11:
	setp.lt.u32 	%p70, %r4, 768;
	@%p70 bra 	$L__BB8_13;
$L__BB8_12:
	mul.wide.s32 	%rd120, %r384, 4;
	add.s64 	%rd116, %rd16, %rd120;
	// begin inline asm
	ld.global.nc.u32 %r307, [%rd116];
	// end inline asm
	mov.b32 	%f324, %r307;
	add.f32 	%f325, %f397, %f324;
	add.s64 	%rd117, %rd116, 1024;
	// begin inline asm
	ld.global.nc.u32 %r308, [%rd117];
	// end inline asm
	mov.b32 	%f326, %r308;
	add.f32 	%f327, %f325, %f326;
	add.s64 	%rd118, %rd116, 2048;
	// begin inline asm
	ld.global.nc.u32 %r309, [%rd118];
	// end inline asm
	mov.b32 	%f328, %r309;
	add.f32 	%f329, %f327, %f328;
	add.s64 	%rd119, %rd116, 3072;
	// begin inline asm
	ld.global.nc.u32 %r310, [%rd119];
	// end inline asm
	mov.b32 	%f330, %r310;
	add.f32 	%f397, %f329, %f330;
	add.s32 	%r384, %r384, 1024;
	setp.lt.s32 	%p71, %r384, %r67;
	@%p71 bra 	$L__BB8_12;
$L__BB8_13:
	setp.lt.s32 	%p72, %r67, 256;
	@%p72 bra 	$L__BB8_18;
	// begin inline asm
	mov.u32 %r349, %laneid;
	// end inline asm
	mov.b32 	%r351, %f397;
	mov.b32 	%r352, 1;
	mov.b32 	%r373, 31;
	mov.b32 	%r374, -1;
	// begin inline asm
	shfl.sync.down.b32 %r350, %r351, %r352, %r373, %r374;
	// end inline asm
	setp.gt.s32 	%p88, %r349, 30;
	mov.b32 	%f365, %r350;
	add.f32 	%f366, %f397, %f365;
	selp.f32 	%f367, %f397, %f366, %p88;
	mov.b32 	%r356, %f367;
	mov.b32 	%r357, 2;
	// begin inline asm
	shfl.sync.down.b32 %r355, %r356, %r357, %r373, %r374;
	// end inline asm
	setp.gt.s32 	%p89, %r349, 29;
	mov.b32 	%f368, %r355;
	add.f32 	%f369, %f367, %f368;
	selp.f32 	%f370, %f367, %f369, %p89;
	mov.b32 	%r361, %f370;
	mov.b32 	%r362, 4;
	// begin inline asm
	shfl.sync.down.b32 %r360, %r361, %r362, %r373, %r374;
	// end inline asm
	setp.gt.s32 	%p90, %r349, 27;
	mov.b32 	%f371, %r360;
	add.f32 	%f372, %f370, %f371;
	selp.f32 	%f373, %f370, %f372, %p90;
	mov.b32 	%r366, %f373;
	mov.b32 	%r367, 8;
	// begin inline asm
	shfl.sync.down.b32 %r365, %r366, %r367, %r373, %r374;
	// end inline asm
	setp.gt.s32 	%p91, %r349, 23;
	mov.b32 	%f374, %r365;
	add.f32 	%f375, %f373, %f374;
	selp.f32 	%f376, %f373, %f375, %p91;
	mov.b32 	%r371, %f376;
	mov.b32 	%r372, 16;
	// begin inline asm
	shfl.sync.down.b32 %r370, %r371, %r372, %r373, %r374;
	// end inline asm
	setp.gt.s32 	%p92, %r349, 15;
	mov.b32 	%f377, %r370;
	add.f32 	%f10, %f376, %f377;
	selp.f32 	%f418, %f376, %f10, %p92;
	setp.ne.s32 	%p93, %r349, 0;
	@%p93 bra 	$L__BB8_16;
	shr.u32 	%r375, %r1, 3;
	and.b32  	%r376, %r375, 124;
	mov.u32 	%r377, _ZZN3cub18CUB_300001_SM_10006detail6reduce28DeviceReduceSingleTileKernelINS2_10policy_hubIfyN4cuda3std3__44plusIfEEE10Policy1000EPfSC_iS9_ffNS7_10__identityEEEvT0_T1_T2_T3_T4_T6_E12temp_storage;
	add.s32 	%r378, %r377, %r376;
	st.shared.f32 	[%r378+8], %f10;
$L__BB8_16:
	bar.sync 	0;
	setp.ne.s32 	%p94, %r1, 0;
	@%p94 bra 	$L__BB8_72;
	ld.shared.f32 	%f378, [_ZZN3cub18CUB_300001_SM_10006detail6reduce28DeviceReduceSingleTileKernelINS2_10policy_hubIfyN4cuda3std3__44plusIfEEE10Policy1000EPfSC_iS9_ffNS7_10__identityEEEvT0_T1_T2_T3_T4_T6_E12temp_storage+12];
	add.f32 	%f379, %f418, %f378;
	ld.shared.f32 	%f380, [_ZZN3cub18CUB_300001_SM_10006detail6reduce28DeviceReduceSingleTileKernelINS2_10policy_hubIfyN4cuda3std3__44plusIfEEE10Policy1000EPfSC_iS9_ffNS7_10__identityEEEvT0_T1_T2_T3_T4_T6_E12temp_storage+16];
	add.f32 	%f381, %f379, %f380;
	ld.shared.f32 	%f382, [_ZZN3cub18CUB_300001_SM_10006detail6reduce28DeviceReduceSingleTileKernelINS2_10policy_hubIfyN4cuda3std3__44plusIfEEE10Policy1000EPfSC_iS9_ffNS7_10__identityEEEvT0_T1_T2_T3_T4_T6_E12temp_storage+20];
	add.f32 	%f383, %f381, %f382;
	ld.shared.f32 	%f384, [_ZZN3cub18CUB_300001_SM_10006detail6reduce28DeviceReduceSingleTileKernelINS2_10policy_hubIfyN4cuda3std3__44plusIfEEE10Policy1000EPfSC_iS9_ffNS7_10__identityEEEvT0_T1_T2_T3_T4_T6_E12temp_storage+24];
	add.f32 	%f385, %f383, %f384;
	ld.shared.f32 	%f386, [_ZZN3cub18CUB_300001_SM_10006detail6reduce28DeviceReduceSingleTileKernelINS2_10policy_hubIfyN4cuda3std3__44plusIfEEE10Policy1000EPfSC_iS9_ffNS7_10__identityEEEvT0_T1_T2_T3_T4_T6_E12temp_storage+28];
	add.f32 	%f387, %f385, %f386;
	ld.shared.f32 	%f388, [_ZZN3cub18CUB_300001_SM_10006detail6reduce28DeviceReduceSingleTileKernelINS2_10policy_hubIfyN4cuda3std3__44plusIfEEE10Policy1000EPfSC_iS9_ffNS7_10__identityEEEvT0_T1_T2_T3_T4_T6_E12temp_storage+32];
	add.f32 	%f389, %f387, %f388;
	ld.shared.f32 	%f390, [_ZZN3cub18CUB_300001_SM_10006detail6reduce28DeviceReduceSingleTileKernelINS2_10policy_hubIfyN4cuda3std3__44plusIfEEE10Policy1000EPfSC_iS9_ffNS7_10__identityEEEvT0_T1_T2_T3_T4_T6_E12temp_storage+36];
	add.f32 	%f418, %f389, %f390;
	bra.uni 	$L__BB8_72;
$L__BB8_18:
	// begin inline asm
	mov.u32 %r311, %laneid;
	// end inline asm
	and.b32  	%r337, %r1, 992;
	add.s32 	%r338, %r337, 32;
	setp.gt.s32 	%p73, %r338, %r67;
	not.b32 	%r339, %r337;
	add.s32 	%r340, %r67, %r339;
	selp.b32 	%r335, %r340, 31, %p73;
	mov.b32 	%r313, %f397;
	mov.b32 	%r314, 1;
	mov.b32 	%r336, -1;
	// begin inline asm
	shfl.sync.down.b32 %r312, %r313, %r314, %r335, %r336;
	// end inline asm
	setp.lt.s32 	%p74, %r311, %r335;
	mov.b32 	%f331, %r312;
	add.f32 	%f332, %f397, %f331;
	selp.f32 	%f333, %f332, %f397, %p74;
	mov.b32 	%r318, %f333;
	mov.b32 	%r319, 2;
	// begin inline asm
	shfl.sync.down.b32 %r317, %r318, %r319, %r335, %r336;
	// end inline asm
	add.s32 	%r341, %r311, 2;
	setp.gt.s32 	%p75, %r341, %r335;
	mov.b32 	%f334, %r317;
	add.f32 	%f335, %f333, %f334;
	selp.f32 	%f336, %f333, %f335, %p75;
	mov.b32 	%r323, %f336;
	mov.b32 	%r324, 4;
	// begin inline asm
	shfl.sync.down.b32 %r322, %r323, %r324, %r335, %r336;
	// end inline asm
	add.s32 	%r342, %r311, 4;
	setp.gt.s32 	%p76, %r342, %r335;
	mov.b32 	%f337, %r322;
	add.f32 	%f338, %f336, %f337;
	selp.f32 	%f339, %f336, %f338, %p76;
	mov.b32 	%r328, %f339;
	mov.b32 	%r329, 8;
	// begin inline asm
	shfl.sync.down.b32 %r327, %r328, %r329, %r335, %r336;
	// end inline asm
	add.s32 	%r343, %r311, 8;
	setp.gt.s32 	%p77, %r343, %r335;
	mov.b32 	%f340, %r327;
	add.f32 	%f341, %f339, %f340;
	selp.f32 	%f342, %f339, %f341, %p77;
	mov.b32 	%r333, %f342;
	mov.b32 	%r334, 16;
	// begin inline asm
	shfl.sync.down.b32 %r332, %r333, %r334, %r335, %r336;
	// end inline asm
	add.s32 	%r344, %r311, 16;
	setp.gt.s32 	%p78, %r344, %r335;
	mov.b32 	%f343, %r332;
	add.f32 	%f344, %f342, %f343;
	selp.f32 	%f418, %f342, %f344, %p78;
	setp.ne.s32 	%p79, %r311, 0;
	@%p79 bra 	$L__BB8_20;
	shr.u32 	%r345, %r1, 3;
	and.b32  	%r346, %r345, 124;
	mov.u32 	%r347, _ZZN3cub18CUB_300001_SM_10006detail6reduce28DeviceReduceSingleTileKernelINS2_10policy_hubIfyN4cuda3std3__44plusIfEEE10Policy1000EPfSC_iS9_ffNS7_10__identityEEEvT0_T1_T2_T3_T4_T6_E12temp_storage;
	add.s32 	%r348, %r347, %r346;
	st.shared.f32 	[%r348+8], %f418;
$L__BB8_20:
	bar.sync 	0;
	setp.ne.s32 	%p80, %r1, 0;
	@%p80 bra 	$L__BB8_72;
	setp.gt.s32 	%p81, %r67, 32;
	ld.shared.f32 	%f345, [_ZZN3cub18CUB_300001_SM_10006detail6reduce28DeviceReduceSingleTileKernelINS2_10policy_hubIfyN4cuda3std3__44plusIfEEE10Policy1000EPfSC_iS9_ffNS7_10__identityEEEvT0_T1_T2_T3_T4_T6_E12temp_storage+12];
	add.f32 	%f346, %f418, %f345;
	selp.f32 	%f347, %f346, %f418, %p81;
	setp.gt.s32 	%p82, %r67, 64;
	ld.shared.f32 	%f348, [_ZZN3cub18CUB_300001_SM_10006detail6reduce28DeviceReduceSingleTileKernelINS2_10policy_hubIfyN4cuda3std3__44plusIfEEE10Policy1000EPfSC_iS9_ffNS7_10__identityEEEvT0_T1_T2_T3_T4_T6_E12temp_storage+16];
	add.f32 	%f349, %f348, %f347;
	selp.f32 	%f350, %f349, %f347, %p82;
	setp.gt.s32 	%p83, %r67, 96;
	ld.shared.f32 	%f351, [_ZZN3cub18CUB_300001_SM_10006detail6reduce28DeviceReduceSingleTileKernelINS2_10policy_hubIfyN4cuda3std3__44plusIfEEE10Policy1000EPfSC_iS9_ffNS7_10__identityEEEvT0_T1_T2_T3_T4_T6_E12temp_storage+20];
	add.f32 	%f352, %f351, %f350;
	selp.f32 	%f353, %f352, %f350, %p83;
	setp.gt.s32 	%p84, %r67, 128;
	ld.shared.f32 	%f354, [_ZZN3cub18CUB_300001_SM_10006detail6reduce28DeviceReduceSingleTileKernelINS2_10policy_hubIfyN4cuda3std3__44plusIfEEE10Policy1000EPfSC_iS9_ffNS7_10__identityEEEvT0_T1_T2_T3_T4_T6_E12temp_storage+24];
	add.f32 	%f355, %f354, %f353;
	selp.f32 	%f356, %f355, %f353, %p84;
	setp.gt.s32 	%p85, %r67, 160;
	ld.shared.f32 	%f357, [_ZZN3cub18CUB_300001_SM_10006detail6reduce28DeviceReduceSingleTileKernelINS2_10policy_hubIfyN4cuda3std3__44plusIfEEE10Policy1000EPfSC_iS9_ffNS7_10__identityEEEvT0_T1_T2_T3_T4_T6_E12temp_storage+28];
	add.f32 	%f358, %f357, %f356;
	selp.f32 	%f359, %f358, %f356, %p85;
	setp.gt.s32 	%p86, %r67, 192;
	ld.shared.f32 	%f360, [_ZZN3cub18CUB_300001_SM_10006detail6reduce28DeviceReduceSingleTileKernelINS2_10policy_hubIfyN4cuda3std3__44plusIfEEE10Policy1000EPfSC_iS9_ffNS7_10__identityEEEvT0_T1_T2_T3_T4_T6_E12temp_storage+32];
	add.f32 	%f361, %f360, %f359;
	selp.f32 	%f362, %f361, %f359, %p86;
	setp.gt.s32 	%p87, %r67, 224;
	ld.shared.f32 	%f363, [_ZZN3cub18CUB_300001_SM_10006detail6reduce28DeviceReduceSingleTileKernelINS2_10policy_hubIfyN4cuda3std3__44plusIfEEE10Policy1000EPfSC_iS9_ffNS7_10__identityEEEvT0_T1_T2_T3_T4_T6_E12temp_storage+36];
	add.f32 	%f364, %f363, %f362;
	selp.f32 	%f418, %f364, %f362, %p87;
	bra.uni 	$L__BB8_72;
$L__BB8_22:
	mov.u32 	%r13, %tid.x;
	shl.b32 	%r224, %r13, 2;
	mul.wide.u32 	%rd86, %r224, 4;
	add.s64 	%rd76, %rd16, %rd86;
	// begin inline asm
	ld.global.nc.v2.u64 {%rd74, %rd75}, [%rd76];
	// end inline asm
	mov.b64 	{%r225, %r226}, %rd75;
	mov.b64 	{%r227, %r228}, %rd74;
	mov.b32 	%f225, %r228;
	mov.b32 	%f226, %r227;
	mov.b32 	%f227, %r226;
	mov.b32 	%f228, %r225;
	add.s64 	%rd79, %rd76, 4096;
	// begin inline asm
	ld.global.nc.v2.u64 {%rd77, %rd78}, [%rd79];
	// end inline asm
	mov.b64 	{%r229, %r230}, %rd78;
	mov.b64 	{%r231, %r232}, %rd77;
	mov.b32 	%f229, %r232;
	mov.b32 	%f230, %r231;
	mov.b32 	%f231, %r230;
	mov.b32 	%f232, %r229;
	add.s64 	%rd82, %rd76, 8192;
	// begin inline asm
	ld.global.nc.v2.u64 {%rd80, %rd81}, [%rd82];
	// end inline asm
	mov.b64 	{%r233, %r234}, %rd81;
	mov.b64 	{%r235, %r236}, %rd80;
	mov.b32 	%f233, %r236;
	mov.b32 	%f234, %r235;
	mov.b32 	%f235, %r234;
	mov.b32 	%f236, %r233;
	add.s64 	%rd85, %rd76, 12288;
	// begin inline asm
	ld.global.nc.v2.u64 {%rd83, %rd84}, [%rd85];
	// end inline asm
	mov.b64 	{%r237, %r238}, %rd84;
	mov.b64 	{%r239, %r240}, %rd83;
	mov.b32 	%f237, %r240;
	mov.b32 	%f238, %r239;
	mov.b32 	%f239, %r238;
	mov.b32 	%f240, %r237;
	add.f32 	%f241, %f226, %f225;
	add.f32 	%f242, %f228, %f227;
	add.f32 	%f243, %f230, %f229;
	add.f32 	%f244, %f232, %f231;
	add.f32 	%f245, %f234, %f233;
	add.f32 	%f246, %f236, %f235;
	add.f32 	%f247, %f238, %f237;
	add.f32 	%f248, %f240, %f239;
	add.f32 	%f249, %f241, %f242;
	add.f32 	%f250, %f243, %f244;
	add.f32 	%f251, %f245, %f246;
	add.f32 	%f252, %f247, %f248;
	add.f32 	%f253, %f249, %f250;
	add.f32 	%f254, %f251, %f252;
	add.f32 	%f404, %f253, %f254;
	setp.lt.u32 	%p50, %r67, 8192;
	mov.b32 	%r387, 4096;
	@%p50 bra 	$L__BB8_26;
	add.s32 	%r14, %r67, -4096;
	mov.b32 	%r387, 4096;
$L__BB8_24:
	mul.wide.s32 	%rd99, %r387, 4;
	add.s64 	%rd89, %rd76, %rd99;
	// begin inline asm
	ld.global.nc.v2.u64 {%rd87, %rd88}, [%rd89];
	// end inline asm
	mov.b64 	{%r242, %r243}, %rd88;
	mov.b64 	{%r244, %r245}, %rd87;
	mov.b32 	%f255, %r245;
	mov.b32 	%f256, %r244;
	mov.b32 	%f257, %r243;
	mov.b32 	%f258, %r242;
	add.s64 	%rd92, %rd89, 4096;
	// begin inline asm
	ld.global.nc.v2.u64 {%rd90, %rd91}, [%rd92];
	// end inline asm
	mov.b64 	{%r246, %r247}, %rd91;
	mov.b64 	{%r248, %r249}, %rd90;
	mov.b32 	%f259, %r249;
	mov.b32 	%f260, %r248;
	mov.b32 	%f261, %r247;
	mov.b32 	%f262, %r246;
	add.s64 	%rd95, %rd89, 8192;
	// begin inline asm
	ld.global.nc.v2.u64 {%rd93, %rd94}, [%rd95];
	// end inline asm
	mov.b64 	{%r250, %r251}, %rd94;
	mov.b64 	{%r252, %r253}, %rd93;
	mov.b32 	%f263, %r253;
	mov.b32 	%f264, %r252;
	mov.b32 	%f265, %r251;
	mov.b32 	%f266, %r250;
	add.s64 	%rd98, %rd89, 12288;
	// begin inline asm
	ld.global.nc.v2.u64 {%rd96, %rd97}, [%rd98];
	// end inline asm
	mov.b64 	{%r254, %r255}, %rd97;
	mov.b64 	{%r256, %r257}, %rd96;
	mov.b32 	%f267, %r257;
	mov.b32 	%f268, %r256;
	mov.b32 	%f269, %r255;
	mov.b32 	%f270, %r254;
	add.f32 	%f271, %f404, %f256;
	add.f32 	%f272, %f255, %f258;
	add.f32 	%f273, %f257, %f260;
	add.f32 	%f274, %f259, %f262;
	add.f32 	%f275, %f261, %f264;
	add.f32 	%f276, %f263, %f266;
	add.f32 	%f277, %f265, %f268;
	add.f32 	%f278, %f267, %f270;
	add.f32 	%f279, %f271, %f272;
	add.f32 	%f280, %f273, %f274;
	add.f32 	%f281, %f275, %f276;
	add.f32 	%f282, %f277, %f278;
	add.f32 	%f283, %f279, %f280;
	add.f32 	%f284, %f281, %f282;
	add.f32 	%f285, %f283, %f284;
	add.f32 	%f404, %f285, %f269;
	sub.s32 	%r258, %r67, %r387;
	setp.lt.s32 	%p51, %r258, 4096;
	@%p51 bra 	$L__BB8_34;
	add.s32 	%r387, %r387, 4096;
	setp.le.s32 	%p52, %r387, %r14;
	@%p52 bra 	$L__BB8_24;
$L__BB8_26:
	setp.le.s32 	%p53, %r67, %r387;
	@%p53 bra 	$L__BB8_34;
	sub.s32 	%r18, %r67, %r387;
	setp.ge.s32 	%p54, %r13, %r18;
	@%p54 bra 	$L__BB8_34;
	not.b32 	%r259, %r13;
	add.s32 	%r260, %r67, %r259;
	sub.s32 	%r19, %r260, %r387;
	and.b32  	%r261, %r19, 768;
	setp.eq.s32 	%p55, %r261, 768;
	mov.u32 	%r391, %r13;
	@%p55 bra 	$L__BB8_31;
	add.s32 	%r389, %r13, %r387;
	shr.u32 	%r262, %r19, 8;
	add.s32 	%r263, %r262, 1;
	and.b32  	%r264, %r263, 3;
	neg.s32 	%r388, %r264;
	mov.u32 	%r391, %r13;
$L__BB8_30:
	.pragma "nounroll";
	mul.wide.u32 	%rd101, %r389, 4;
	add.s64 	%rd100, %rd16, %rd101;
	// begin inline asm
	ld.global.nc.u32 %r265, [%rd100];
	// end inline asm
	mov.b32 	%f287, %r265;
	add.f32 	%f404, %f404, %f287;
	add.s32 	%r391, %r391, 256;
	add.s32 	%r389, %r389, 256;
	add.s32 	%r388, %r388, 1;
	setp.ne.s32 	%p56, %r388, 0;
	@%p56 bra 	$L__BB8_30;
$L__BB8_31:
	setp.lt.u32 	%p57, %r19, 768;
	@%p57 bra 	$L__BB8_34;
	cvt.u64.u32 	%rd102, %r391;
	cvt.u64.u32 	%rd103, %r387;
	add.s64 	%rd104, %rd102, %rd103;
	shl.b64 	%rd105, %rd104, 2;
	add.s64 	%rd106, %rd105, %rd16;
	add.s64 	%rd122, %rd106, 2048;
	add.s32 	%r392, %r391, %r387;
$L__BB8_33:
	mul.wide.u32 	%rd111, %r392, 4;
	add.s64 	%rd107, %rd16, %rd111;
	// begin inline asm
	ld.global.nc.u32 %r266, [%rd107];
	// end inline asm
	mov.b32 	%f288, %r266;
	add.f32 	%f289, %f404, %f288;
	add.s64 	%rd108, %rd122, -1024;
	// begin inline asm
	ld.global.nc.u32 %r267, [%rd108];
	// end inline asm
	mov.b32 	%f290, %r267;
	add.f32 	%f291, %f289, %f290;
	// begin inline asm
	ld.global.nc.u32 %r268, [%rd122];
	// end inline asm
	mov.b32 	%f292, %r268;
	add.f32 	%f293, %f291, %f292;
	add.s64 	%rd110, %rd122, 1024;
	// begin inline asm
	ld.global.nc.u32 %r269, [%rd110];
	// end inline asm
	mov.b32 	%f294, %r269;
	add.f32 	%f404, %f293, %f294;
	add.s32 	%r391, %r391, 1024;
	add.s64 	%rd122, %rd122, 4096;
	add.s32 	%r392, %r392, 1024;
	setp.lt.s32 	%p58, %r391, %r18;
	@%p58 bra 	$L__BB8_33;
$L__BB8_34:
	// begin inline asm
	mov.u32 %r270, %laneid;
	// end inline asm
	mov.b32 	%r272, %f404;
	mov.b32 	%r273, 1;
	mov.b32 	%r294, 31;
	mov.b32 	%r295, -1;
	// begin inline asm
	shfl.sync.down.b32 %r271, %r272, %r273, %r294, %r295;
	// end inline asm
	setp.gt.s32 	%p59, %r270, 30;
	mov.b32 	%f295, %r271;
	add.f32 	%f296, %f404, %f295;
	selp.f32 	%f297, %f404, %f296, %p59;
	mov.b32 	%r277, %f297;
	mov.b32 	%r278, 2;
	// begin inline asm
	shfl.sync.down.b32 %r276, %r277, %r278, %r294, %r295;
	// end inline asm
	setp.gt.s32 	%p60, %r270, 29;
	mov.b32 	%f298, %r276;
	add.f32 	%f299, %f297, %f298;
	selp.f32 	%f300, %f297, %f299, %p60;
	mov.b32 	%r282, %f300;
	mov.b32 	%r283, 4;
	// begin inline asm
	shfl.sync.down.b32 %r281, %r282, %r283, %r294, %r295;
	// end inline asm
	setp.gt.s32 	%p61, %r270, 27;
	mov.b32 	%f301, %r281;
	add.f32 	%f302, %f300, %f301;
	selp.f32 	%f303, %f300, %f302, %p61;
	mov.b32 	%r287, %f303;
	mov.b32 	%r288, 8;
	// begin inline asm
	shfl.sync.down.b32 %r286, %r287, %r288, %r294, %r295;
	// end inline asm
	setp.gt.s32 	%p62, %r270, 23;
	mov.b32 	%f304, %r286;
	add.f32 	%f305, %f303, %f304;
	selp.f32 	%f306, %f303, %f305, %p62;
	mov.b32 	%r292, %f306;
	mov.b32 	%r293, 16;
	// begin inline asm
	shfl.sync.down.b32 %r291, %r292, %r293, %r294, %r295;
	// end inline asm
	setp.gt.s32 	%p63, %r270, 15;
	mov.b32 	%f307, %r291;
	add.f32 	%f26, %f306, %f307;
	selp.f32 	%f418, %f306, %f26, %p63;
	setp.ne.s32 	%p64, %r270, 0;
	@%p64 bra 	$L__BB8_36;
	shr.u32 	%r296, %r13, 3;
	and.b32  	%r297, %r296, 124;
	mov.u32 	%r298, _ZZN3cub18CUB_300001_SM_10006detail6reduce28DeviceReduceSingleTileKernelINS2_10policy_hubIfyN4cuda3std3__44plusIfEEE10Policy1000EPfSC_iS9_ffNS7_10__identityEEEvT0_T1_T2_T3_T4_T6_E12temp_storage;
	add.s32 	%r299, %r298, %r297;
	st.shared.f32 	[%r299+8], %f26;
$L__BB8_36:
	bar.sync 	0;
	setp.ne.s32 	%p65, %r13, 0;
	@%p65 bra 	$L__BB8_72;
	ld.shared.f32 	%f308, [_ZZN3cub18CUB_300001_SM_10006detail6reduce28DeviceReduceSingleTileKernelINS2_10policy_hubIfyN4cuda3std3__44plusIfEEE10Policy1000EPfSC_iS9_ffNS7_10__identityEEEvT0_T1_T2_T3_T4_T6_E12temp_storage+12];
	add.f32 	%f309, %f418, %f308;
	ld.shared.f32 	%f310, [_ZZN3cub18CUB_300001_SM_10006detail6reduce28DeviceReduceSingleTileKernelINS2_10policy_hubIfyN4cuda3std3__44plusIfEEE10Policy1000EPfSC_iS9_ffNS7_10__identityEEEvT0_T1_T2_T3_T4_T6_E12temp_storage+16];
	add.f32 	%f311, %f309, %f310;
	ld.shared.f32 	%f312, [_ZZN3cub18CUB_300001_SM_10006detail6reduce28DeviceReduceSingleTileKernelINS2_10policy_hubIfyN4cuda3std3__44plusIfEEE10Policy1000EPfSC_iS9_ffNS7_10__identityEEEvT0_T1_T2_T3_T4_T6_E12temp_storage+20];
	add.f32 	%f313, %f311, %f312;
	ld.shared.f32 	%f314, [_ZZN3cub18CUB_300001_SM_10006detail6reduce28DeviceReduceSingleTileKernelINS2_10policy_hubIfyN4cuda3std3__44plusIfEEE10Policy1000EPfSC_iS9_ffNS7_10__identityEEEvT0_T1_T2_T3_T4_T6_E12temp_storage+24];
	add.f32 	%f315, %f313, %f314;
	ld.shared.f32 	%f316, [_ZZN3cub18CUB_300001_SM_10006detail6reduce28DeviceReduceSingleTileKernelINS2_10policy_hubIfyN4cuda3std3__44plusIfEEE10Policy1000EPfSC_iS9_ffNS7_10__identityEEEvT0_T1_T2_T3_T4_T6_E12temp_storage+28];
	add.f32 	%f317, %f315, %f316;
	ld.shared.f32 	%f318, [_ZZN3cub18CUB_300001_SM_10006detail6reduce28DeviceReduceSingleTileKernelINS2_10policy_hubIfyN4cuda3std3__44plusIfEEE10Policy1000EPfSC_iS9_ffNS7_10__identityEEEvT0_T1_T2_T3_T4_T6_E12temp_storage+32];
	add.f32 	%f319, %f317, %f318;
	ld.shared.f32 	%f320, [_ZZN3cub18CUB_300001_SM_10006detail6reduce28DeviceReduceSingleTileKernelINS2_10policy_hubIfyN4cuda3std3__44plusIfEEE10Policy1000EPfSC_iS9_ffNS7_10__identityEEEvT0_T1_T2_T3_T4_T6_E12temp_storage+36];
	add.f32 	%f418, %f319, %f320;
	bra.uni 	$L__BB8_72;
$L__BB8_38:
	setp.gt.s32 	%p3, %r67, 4095;
	@%p3 bra 	$L__BB8_56;
	mov.u32 	%r34, %tid.x;
	setp.ge.s32 	%p20, %r34, %r67;
	mov.f32 	%f410, 0f00000000;
	mov.u32 	%r397, %r34;
	@%p20 bra 	$L__BB8_41;
	mul.wide.u32 	%rd66, %r34, 4;
	add.s64 	%rd65, %rd16, %rd66;
	// begin inline asm
	ld.global.nc.u32 %r144, [%rd65];
	// end inline asm
	mov.b32 	%f410, %r144;
	add.s32 	%r397, %r34, 256;
$L__BB8_41:
	setp.ge.s32 	%p21, %r397, %r67;
	@%p21 bra 	$L__BB8_47;
	not.b32 	%r145, %r397;
	add.s32 	%r37, %r67, %r145;
	and.b32  	%r146, %r37, 768;
	setp.eq.s32 	%p22, %r146, 768;
	@%p22 bra 	$L__BB8_45;
	mul.wide.u32 	%rd67, %r397, 4;
	add.s64 	%rd123, %rd16, %rd67;
	shr.u32 	%r147, %r37, 8;
	add.s32 	%r148, %r147, 1;
	and.b32  	%r149, %r148, 3;
	neg.s32 	%r395, %r149;
$L__BB8_44:
	.pragma "nounroll";
	// begin inline asm
	ld.global.nc.u32 %r150, [%rd123];
	// end inline asm
	mov.b32 	%f157, %r150;
	add.f32 	%f410, %f410, %f157;
	add.s32 	%r397, %r397, 256;
	add.s64 	%rd123, %rd123, 1024;
	add.s32 	%r395, %r395, 1;
	setp.ne.s32 	%p23, %r395, 0;
	@%p23 bra 	$L__BB8_44;
$L__BB8_45:
	setp.lt.u32 	%p24, %r37, 768;
	@%p24 bra 	$L__BB8_47;
$L__BB8_46:
	mul.wide.s32 	%rd73, %r397, 4;
	add.s64 	%rd69, %rd16, %rd73;
	// begin inline asm
	ld.global.nc.u32 %r151, [%rd69];
	// end inline asm
	mov.b32 	%f158, %r151;
	add.f32 	%f159, %f410, %f158;
	add.s64 	%rd70, %rd69, 1024;
	// begin inline asm
	ld.global.nc.u32 %r152, [%rd70];
	// end inline asm
	mov.b32 	%f160, %r152;
	add.f32 	%f161, %f159, %f160;
	add.s64 	%rd71, %rd69, 2048;
	// begin inline asm
	ld.global.nc.u32 %r153, [%rd71];
	// end inline asm
	mov.b32 	%f162, %r153;
	add.f32 	%f163, %f161, %f162;
	add.s64 	%rd72, %rd69, 3072;
	// begin inline asm
	ld.global.nc.u32 %r154, [%rd72];
	// end inline asm
	mov.b32 	%f164, %r154;
	add.f32 	%f410, %f163, %f164;
	add.s32 	%r397, %r397, 1024;
	setp.lt.s32 	%p25, %r397, %r67;
	@%p25 bra 	$L__BB8_46;
$L__BB8_47:
	setp.lt.s32 	%p26, %r67, 256;
	@%p26 bra 	$L__BB8_52;
	// begin inline asm
	mov.u32 %r193, %laneid;
	// end inline asm
	mov.b32 	%r195, %f410;
	mov.b32 	%r196, 1;
	mov.b32 	%r217, 31;
	mov.b32 	%r218, -1;
	// begin inline asm
	shfl.sync.down.b32 %r194, %r195, %r196, %r217, %r218;
	// end inline asm
	setp.gt.s32 	%p42, %r193, 30;
	mov.b32 	%f199, %r194;
	add.f32 	%f200, %f410, %f199;
	selp.f32 	%f201, %f410, %f200, %p42;
	mov.b32 	%r200, %f201;
	mov.b32 	%r201, 2;
	// begin inline asm
	shfl.sync.down.b32 %r199, %r200, %r201, %r217, %r218;
	// end inline asm
	setp.gt.s32 	%p43, %r193, 29;
	mov.b32 	%f202, %r199;
	add.f32 	%f203, %f201, %f202;
	selp.f32 	%f204, %f201, %f203, %p43;
	mov.b32 	%r205, %f204;
	mov.b32 	%r206, 4;
	// begin inline asm
	shfl.sync.down.b32 %r204, %r205, %r206, %r217, %r218;
	// end inline asm
	setp.gt.s32 	%p44, %r193, 27;
	mov.b32 	%f205, %r204;
	add.f32 	%f206, %f204, %f205;
	selp.f32 	%f207, %f204, %f206, %p44;
	mov.b32 	%r210, %f207;
	mov.b32 	%r211, 8;
	// begin inline asm
	shfl.sync.down.b32 %r209, %r210, %r211, %r217, %r218;
	// end inline asm
	setp.gt.s32 	%p45, %r193, 23;
	mov.b32 	%f208, %r209;
	add.f32 	%f209, %f207, %f208;
	selp.f32 	%f210, %f207, %f209, %p45;
	mov.b32 	%r215, %f210;
	mov.b32 	%r216, 16;
	// begin inline asm
	shfl.sync.down.b32 %r214, %r215, %r216, %r217, %r218;
	// end inline asm
	setp.gt.s32 	%p46, %r193, 15;
	mov.b32 	%f211, %r214;
	add.f32 	%f38, %f210, %f211;
	selp.f32 	%f418, %f210, %f38, %p46;
	setp.ne.s32 	%p47, %r193, 0;
	@%p47 bra 	$L__BB8_50;
	shr.u32 	%r219, %r34, 3;
	and.b32  	%r220, %r219, 124;
	mov.u32 	%r221, _ZZN3cub18CUB_300001_SM_10006detail6reduce28DeviceReduceSingleTileKernelINS2_10policy_hubIfyN4cuda3std3__44plusIfEEE10Policy1000EPfSC_iS9_ffNS7_10__identityEEEvT0_T1_T2_T3_T4_T6_E12temp_storage;
	add.s32 	%r222, %r221, %r220;
	st.shared.f32 	[%r222+8], %f38;
$L__BB8_50:
	bar.sync 	0;
	setp.ne.s32 	%p48, %r34, 0;
	@%p48 bra 	$L__BB8_72;
	ld.shared.f32 	%f212, [_ZZN3cub18CUB_300001_SM_10006detail6reduce28DeviceReduceSingleTileKernelINS2_10policy_hubIfyN4cuda3std3__44plusIfEEE10Policy1000EPfSC_iS9_ffNS7_10__identityEEEvT0_T1_T2_T3_T4_T6_E12temp_storage+12];
	add.f32 	%f213, %f418, %f212;
	ld.shared.f32 	%f214, [_ZZN3cub18CUB_300001_SM_10006detail6reduce28DeviceReduceSingleTileKernelINS2_10policy_hubIfyN4cuda3std3__44plusIfEEE10Policy1000EPfSC_iS9_ffNS7_10__identityEEEvT0_T1_T2_T3_T4_T6_E12temp_storage+16];
	add.f32 	%f215, %f213, %f214;
	ld.shared.f32 	%f216, [_ZZN3cub18CUB_300001_SM_10006detail6reduce28DeviceReduceSingleTileKernelINS2_10policy_hubIfyN4cuda3std3__44plusIfEEE10Policy1000EPfSC_iS9_ffNS7_10__identityEEEvT0_T1_T2_T3_T4_T6_E12temp_storage+20];
	add.f32 	%f217, %f215, %f216;
	ld.shared.f32 	%f218, [_ZZN3cub18CUB_300001_SM_10006detail6reduce28DeviceReduceSingleTileKernelINS2_10policy_hubIfyN4cuda3std3__44plusIfEEE10Policy1000EPfSC_iS9_ffNS7_10__identityEEEvT0_T1_T2_T3_T4_T6_E12temp_storage+24];
	add.f32 	%f219, %f217, %f218;
	ld.shared.f32 	%f220, [_ZZN3cub18CUB_300001_SM_10006detail6reduce28DeviceReduceSingleTileKernelINS2_10policy_hubIfyN4cuda3std3__44plusIfEEE10Policy1000EPfSC_iS9_ffNS7_10__identityEEEvT0_T1_T2_T3_T4_T6_E12temp_storage+28];
	add.f32 	%f221, %f219, %f220;
	ld.shared.f32 	%f222, [_ZZN3cub18CUB_300001_SM_10006detail6reduce28DeviceReduceSingleTileKernelINS2_10policy_hubIfyN4cuda3std3__44plusIfEEE10Policy1000EPfSC_iS9_ffNS7_10__identityEEEvT0_T1_T2_T3_T4_T6_E12temp_storage+32];
	add.f32 	%f223, %f221, %f222;
	ld.shared.f32 	%f224, [_ZZN3cub18CUB_300001_SM_10006detail6reduce28DeviceReduceSingleTileKernelINS2_10policy_hubIfyN4cuda3std3__44plusIfEEE10Policy1000EPfSC_iS9_ffNS7_10__identityEEEvT0_T1_T2_T3_T4_T6_E12temp_storage+36];
	add.f32 	%f418, %f223, %f224;
	bra.uni 	$L__BB8_72;
$L__BB8_52:
	// begin inline asm
	mov.u32 %r155, %laneid;
	// end inline asm
	and.b32  	%r181, %r34, 992;
	add.s32 	%r182, %r181, 32;
	setp.gt.s32 	%p27, %r182, %r67;
	not.b32 	%r183, %r181;
	add.s32 	%r184, %r67, %r183;
	selp.b32 	%r179, %r184, 31, %p27;
	mov.b32 	%r157, %f410;
	mov.b32 	%r158, 1;
	mov.b32 	%r180, -1;
	// begin inline asm
	shfl.sync.down.b32 %r156, %r157, %r158, %r179, %r180;
	// end inline asm
	setp.lt.s32 	%p28, %r155, %r179;
	mov.b32 	%f165, %r156;
	add.f32 	%f166, %f410, %f165;
	selp.f32 	%f167, %f166, %f410, %p28;
	mov.b32 	%r162, %f167;
	mov.b32 	%r163, 2;
	// begin inline asm
	shfl.sync.down.b32 %r161, %r162, %r163, %r179, %r180;
	// end inline asm
	add.s32 	%r185, %r155, 2;
	setp.gt.s32 	%p29, %r185, %r179;
	mov.b32 	%f168, %r161;
	add.f32 	%f169, %f167, %f168;
	selp.f32 	%f170, %f167, %f169, %p29;
	mov.b32 	%r167, %f170;
	mov.b32 	%r168, 4;
	// begin inline asm
	shfl.sync.down.b32 %r166, %r167, %r168, %r179, %r180;
	// end inline asm
	add.s32 	%r186, %r155, 4;
	setp.gt.s32 	%p30, %r186, %r179;
	mov.b32 	%f171, %r166;
	add.f32 	%f172, %f170, %f171;
	selp.f32 	%f173, %f170, %f172, %p30;
	mov.b32 	%r172, %f173;
	mov.b32 	%r173, 8;
	// begin inline asm
	shfl.sync.down.b32 %r171, %r172, %r173, %r179, %r180;
	// end inline asm
	add.s32 	%r187, %r155, 8;
	setp.gt.s32 	%p31, %r187, %r179;
	mov.b32 	%f174, %r171;
	add.f32 	%f175, %f173, %f174;
	selp.f32 	%f176, %f173, %f175, %p31;
	mov.b32 	%r177, %f176;
	mov.b32 	%r178, 16;
	// begin inline asm
	shfl.sync.down.b32 %r176, %r177, %r178, %r179, %r180;
	// end inline asm
	add.s32 	%r188, %r155, 16;
	setp.gt.s32 	%p32, %r188, %r179;
	mov.b32 	%f177, %r176;
	add.f32 	%f178, %f176, %f177;
	selp.f32 	%f418, %f176, %f178, %p32;
	setp.ne.s32 	%p33, %r155, 0;
	@%p33 bra 	$L__BB8_54;
	shr.u32 	%r189, %r34, 3;
	and.b32  	%r190, %r189, 124;
	mov.u32 	%r191, _ZZN3cub18CUB_300001_SM_10006detail6reduce28DeviceReduceSingleTileKernelINS2_10policy_hubIfyN4cuda3std3__44plusIfEEE10Policy1000EPfSC_iS9_ffNS7_10__identityEEEvT0_T1_T2_T3_T4_T6_E12temp_storage;
	add.s32 	%r192, %r191, %r190;
	st.shared.f32 	[%r192+8], %f418;
$L__BB8_54:
	bar.sync 	0;
	setp.ne.s32 	%p34, %r34, 0;
	@%p34 bra 	$L__BB8_72;
	setp.gt.s32 	%p35, %r67, 32;
	ld.shared.f32 	%f179, [_ZZN3cub18CUB_300001_SM_10006detail6reduce28DeviceReduceSingleTileKernelINS2_10policy_hubIfyN4cuda3std3__44plusIfEEE10Policy1000EPfSC_iS9_ffNS7_10__identityEEEvT0_T1_T2_T3_T4_T6_E12temp_storage+12];
	add.f32 	%f180, %f418, %f179;
	selp.f32 	%f181, %f180, %f418, %p35;
	setp.gt.s32 	%p36, %r67, 64;
	ld.shared.f32 	%f182, [_ZZN3cub18CUB_300001_SM_10006detail6reduce28DeviceReduceSingleTileKernelINS2_10policy_hubIfyN4cuda3std3__44plusIfEEE10Policy1000EPfSC_iS9_ffNS7_10__identityEEEvT0_T1_T2_T3_T4_T6_E12temp_storage+16];
	add.f32 	%f183, %f182, %f181;
	selp.f32 	%f184, %f183, %f181, %p36;
	setp.gt.s32 	%p37, %r67, 96;
	ld.shared.f32 	%f185, [_ZZN3cub18CUB_300001_SM_10006detail6reduce28DeviceReduceSingleTileKernelINS2_10policy_hubIfyN4cuda3std3__44plusIfEEE10Policy1000EPfSC_iS9_ffNS7_10__identityEEEvT0_T1_T2_T3_T4_T6_E12temp_storage+20];
	add.f32 	%f186, %f185, %f184;
	selp.f32 	%f187, %f186, %f184, %p37;
	setp.gt.s32 	%p38, %r67, 128;
	ld.shared.f32 	%f188, [_ZZN3cub18CUB_300001_SM_10006detail6reduce28DeviceReduceSingleTileKernelINS2_10policy_hubIfyN4cuda3std3__44plusIfEEE10Policy1000EPfSC_iS9_ffNS7_10__identityEEEvT0_T1_T2_T3_T4_T6_E12temp_storage+24];
	add.f32 	%f189, %f188, %f187;
	selp.f32 	%f190, %f189, %f187, %p38;
	setp.gt.s32 	%p39, %r67, 160;
	ld.shared.f32 	%f191, [_ZZN3cub18CUB_300001_SM_10006detail6reduce28DeviceReduceSingleTileKernelINS2_10policy_hubIfyN4cuda3std3__44plusIfEEE10Policy1000EPfSC_iS9_ffNS7_10__identityEEEvT0_T1_T2_T3_T4_T6_E12temp_storage+28];
	add.f32 	%f192, %f191, %f190;
	selp.f32 	%f193, %f192, %f190, %p39;
	setp.gt.s32 	%p40, %r67, 192;
	ld.shared.f32 	%f194, [_ZZN3cub18CUB_300001_SM_10006detail6reduce28DeviceReduceSingleTileKernelINS2_10policy_hubIfyN4cuda3std3__44plusIfEEE10Policy1000EPfSC_iS9_ffNS7_10__identityEEEvT0_T1_T2_T3_T4_T6_E12temp_storage+32];
	add.f32 	%f195, %f194, %f193;
	selp.f32 	%f196, %f195, %f193, %p40;
	setp.gt.s32 	%p41, %r67, 224;
	ld.shared.f32 	%f197, [_ZZN3cub18CUB_300001_SM_10006detail6reduce28DeviceReduceSingleTileKernelINS2_10policy_hubIfyN4cuda3std3__44plusIfEEE10Policy1000EPfSC_iS9_ffNS7_10__identityEEEvT0_T1_T2_T3_T4_T6_E12temp_storage+36];
	add.f32 	%f198, %f197, %f196;
	selp.f32 	%f418, %f198, %f196, %p41;
	bra.uni 	$L__BB8_72;
$L__BB8_56:
	mov.u32 	%r46, %tid.x;
	mul.wide.u32 	%rd35, %r46, 4;
	add.s64 	%rd19, %rd16, %rd35;
	// begin inline asm
	ld.global.nc.u32 %r68, [%rd19];
	// end inline asm
	mov.b32 	%f59, %r68;
	add.s64 	%rd20, %rd19, 1024;
	// begin inline asm
	ld.global.nc.u32 %r69, [%rd20];
	// end inline asm
	mov.b32 	%f60, %r69;
	add.s64 	%rd21, %rd19, 2048;
	// begin inline asm
	ld.global.nc.u32 %r70, [%rd21];
	// end inline asm
	mov.b32 	%f61, %r70;
	add.s64 	%rd22, %rd19, 3072;
	// begin inline asm
	ld.global.nc.u32 %r71, [%rd22];
	// end inline asm
	mov.b32 	%f62, %r71;
	add.s64 	%rd23, %rd19, 4096;
	// begin inline asm
	ld.global.nc.u32 %r72, [%rd23];
	// end inline asm
	mov.b32 	%f63, %r72;
	add.s64 	%rd24, %rd19, 5120;
	// begin inline asm
	ld.global.nc.u32 %r73, [%rd24];
	// end inline asm
	mov.b32 	%f64, %r73;
	add.s64 	%rd25, %rd19, 6144;
	// begin inline asm
	ld.global.nc.u32 %r74, [%rd25];
	// end inline asm
	mov.b32 	%f65, %r74;
	add.s64 	%rd26, %rd19, 7168;
	// begin inline asm
	ld.global.nc.u32 %r75, [%rd26];
	// end inline asm
	mov.b32 	%f66, %r75;
	add.s64 	%rd27, %rd19, 8192;
	// begin inline asm
	ld.global.nc.u32 %r76, [%rd27];
	// end inline asm
	mov.b32 	%f67, %r76;
	add.s64 	%rd28, %rd19, 9216;
	// begin inline asm
	ld.global.nc.u32 %r77, [%rd28];
	// end inline asm
	mov.b32 	%f68, %r77;
	add.s64 	%rd29, %rd19, 10240;
	// begin inline asm
	ld.global.nc.u32 %r78, [%rd29];
	// end inline asm
	mov.b32 	%f69, %r78;
	add.s64 	%rd30, %rd19, 11264;
	// begin inline asm
	ld.global.nc.u32 %r79, [%rd30];
	// end inline asm
	mov.b32 	%f70, %r79;
	add.s64 	%rd31, %rd19, 12288;
	// begin inline asm
	ld.global.nc.u32 %r80, [%rd31];
	// end inline asm
	mov.b32 	%f71, %r80;
	add.s64 	%rd32, %rd19, 13312;
	// begin inline asm
	ld.global.nc.u32 %r81, [%rd32];
	// end inline asm
	mov.b32 	%f72, %r81;
	add.s64 	%rd33, %rd19, 14336;
	// begin inline asm
	ld.global.nc.u32 %r82, [%rd33];
	// end inline asm
	mov.b32 	%f73, %r82;
	add.s64 	%rd34, %rd19, 15360;
	// begin inline asm
	ld.global.nc.u32 %r83, [%rd34];
	// end inline asm
	mov.b32 	%f74, %r83;
	add.f32 	%f75, %f59, %f60;
	add.f32 	%f76, %f61, %f62;
	add.f32 	%f77, %f63, %f64;
	add.f32 	%f78, %f65, %f66;
	add.f32 	%f79, %f67, %f68;
	add.f32 	%f80, %f69, %f70;
	add.f32 	%f81, %f71, %f72;
	add.f32 	%f82, %f73, %f74;
	add.f32 	%f83, %f75, %f76;
	add.f32 	%f84, %f77, %f78;
	add.f32 	%f85, %f79, %f80;
	add.f32 	%f86, %f81, %f82;
	add.f32 	%f87, %f83, %f84;
	add.f32 	%f88, %f85, %f86;
	add.f32 	%f417, %f87, %f88;
	setp.lt.u32 	%p4, %r67, 8192;
	mov.b32 	%r400, 4096;
	@%p4 bra 	$L__BB8_60;
	add.s32 	%r47, %r67, -4096;
	mov.b32 	%r400, 4096;
$L__BB8_58:
	mul.wide.s32 	%rd52, %r400, 4;
	add.s64 	%rd36, %rd19, %rd52;
	// begin inline asm
	ld.global.nc.u32 %r86, [%rd36];
	// end inline asm
	mov.b32 	%f89, %r86;
	add.s64 	%rd37, %rd36, 1024;
	// begin inline asm
	ld.global.nc.u32 %r87, [%rd37];
	// end inline asm
	mov.b32 	%f90, %r87;
	add.s64 	%rd38, %rd36, 2048;
	// begin inline asm
	ld.global.nc.u32 %r88, [%rd38];
	// end inline asm
	mov.b32 	%f91, %r88;
	add.s64 	%rd39, %rd36, 3072;
	// begin inline asm
	ld.global.nc.u32 %r89, [%rd39];
	// end inline asm
	mov.b32 	%f92, %r89;
	add.s64 	%rd40, %rd36, 4096;
	// begin inline asm
	ld.global.nc.u32 %r90, [%rd40];
	// end inline asm
	mov.b32 	%f93, %r90;
	add.s64 	%rd41, %rd36, 5120;
	// begin inline asm
	ld.global.nc.u32 %r91, [%rd41];
	// end inline asm
	mov.b32 	%f94, %r91;
	add.s64 	%rd42, %rd36, 6144;
	// begin inline asm
	ld.global.nc.u32 %r92, [%rd42];
	// end inline asm
	mov.b32 	%f95, %r92;
	add.s64 	%rd43, %rd36, 7168;
	// begin inline asm
	ld.global.nc.u32 %r93, [%rd43];
	// end inline asm
	mov.b32 	%f96, %r93;
	add.s64 	%rd44, %rd36, 8192;
	// begin inline asm
	ld.global.nc.u32 %r94, [%rd44];
	// end inline asm
	mov.b32 	%f97, %r94;
	add.s64 	%rd45, %rd36, 9216;
	// begin inline asm
	ld.global.nc.u32 %r95, [%rd45];
	// end inline asm
	mov.b32 	%f98, %r95;
	add.s64 	%rd46, %rd36, 10240;
	// begin inline asm
	ld.global.nc.u32 %r96, [%rd46];
	// end inline asm
	mov.b32 	%f99, %r96;
	add.s64 	%rd47, %rd36, 11264;
	// begin inline asm
	ld.global.nc.u32 %r97, [%rd47];
	// end inline asm
	mov.b32 	%f100, %r97;
	add.s64 	%rd48, %rd36, 12288;
	// begin inline asm
	ld.global.nc.u32 %r98, [%rd48];
	// end inline asm
	mov.b32 	%f101, %r98;
	add.s64 	%rd49, %rd36, 13312;
	// begin inline asm
	ld.global.nc.u32 %r99, [%rd49];
	// end inline asm
	mov.b32 	%f102, %r99;
	add.s64 	%rd50, %rd36, 14336;
	// begin inline asm
	ld.global.nc.u32 %r100, [%rd50];
	// end inline asm
	mov.b32 	%f103, %r100;
	add.s64 	%rd51, %rd36, 15360;
	// begin inline asm
	ld.global.nc.u32 %r101, [%rd51];
	// end inline asm
	mov.b32 	%f104, %r101;
	add.f32 	%f105, %f417, %f89;
	add.f32 	%f106, %f90, %f91;
	add.f32 	%f107, %f92, %f93;
	add.f32 	%f108, %f94, %f95;
	add.f32 	%f109, %f96, %f97;
	add.f32 	%f110, %f98, %f99;
	add.f32 	%f111, %f100, %f101;
	add.f32 	%f112, %f102, %f103;
	add.f32 	%f113, %f105, %f106;
	add.f32 	%f114, %f107, %f108;
	add.f32 	%f115, %f109, %f110;
	add.f32 	%f116, %f111, %f112;
	add.f32 	%f117, %f113, %f114;
	add.f32 	%f118, %f115, %f116;
	add.f32 	%f119, %f117, %f118;
	add.f32 	%f417, %f119, %f104;
	sub.s32 	%r102, %r67, %r400;
	setp.lt.s32 	%p5, %r102, 4096;
	@%p5 bra 	$L__BB8_68;
	add.s32 	%r400, %r400, 4096;
	setp.le.s32 	%p6, %r400, %r47;
	@%p6 bra 	$L__BB8_58;
$L__BB8_60:
	setp.le.s32 	%p7, %r67, %r400;
	@%p7 bra 	$L__BB8_68;
	sub.s32 	%r51, %r67, %r400;
	setp.ge.s32 	%p8, %r46, %r51;
	@%p8 bra 	$L__BB8_68;
	not.b32 	%r103, %r46;
	add.s32 	%r104, %r67, %r103;
	sub.s32 	%r52, %r104, %r400;
	and.b32  	%r105, %r52, 768;
	setp.eq.s32 	%p9, %r105, 768;
	mov.u32 	%r404, %r46;
	@%p9 bra 	$L__BB8_65;
	add.s32 	%r402, %r46, %r400;
	shr.u32 	%r106, %r52, 8;
	add.s32 	%r107, %r106, 1;
	and.b32  	%r108, %r107, 3;
	neg.s32 	%r401, %r108;
	mov.u32 	%r404, %r46;
$L__BB8_64:
	.pragma "nounroll";
	mul.wide.u32 	%rd54, %r402, 4;
	add.s64 	%rd53, %rd16, %rd54;
	// begin inline asm
	ld.global.nc.u32 %r109, [%rd53];
	// end inline asm
	mov.b32 	%f121, %r109;
	add.f32 	%f417, %f417, %f121;
	add.s32 	%r404, %r404, 256;
	add.s32 	%r402, %r402, 256;
	add.s32 	%r401, %r401, 1;
	setp.ne.s32 	%p10, %r401, 0;
	@%p10 bra 	$L__BB8_64;
$L__BB8_65:
	setp.lt.u32 	%p11, %r52, 768;
	@%p11 bra 	$L__BB8_68;
	cvt.u64.u32 	%rd55, %r404;
	cvt.u64.u32 	%rd56, %r400;
	add.s64 	%rd57, %rd55, %rd56;
	shl.b64 	%rd58, %rd57, 2;
	add.s64 	%rd59, %rd58, %rd16;
	add.s64 	%rd124, %rd59, 2048;
	add.s32 	%r405, %r404, %r400;
$L__BB8_67:
	mul.wide.u32 	%rd64, %r405, 4;
	add.s64 	%rd60, %rd16, %rd64;
	// begin inline asm
	ld.global.nc.u32 %r110, [%rd60];
	// end inline asm
	mov.b32 	%f122, %r110;
	add.f32 	%f123, %f417, %f122;
	add.s64 	%rd61, %rd124, -1024;
	// begin inline asm
	ld.global.nc.u32 %r111, [%rd61];
	// end inline asm
	mov.b32 	%f124, %r111;
	add.f32 	%f125, %f123, %f124;
	// begin inline asm
	ld.global.nc.u32 %r112, [%rd124];
	// end inline asm
	mov.b32 	%f126, %r112;
	add.f32 	%f127, %f125, %f126;
	add.s64 	%rd63, %rd124, 1024;
	// begin inline asm
	ld.global.nc.u32 %r113, [%rd63];
	// end inline asm
	mov.b32 	%f128, %r113;
	add.f32 	%f417, %f127, %f128;
	add.s32 	%r404, %r404, 1024;
	add.s64 	%rd124, %rd124, 4096;
	add.s32 	%r405, %r405, 1024;
	setp.lt.s32 	%p12, %r404, %r51;
	@%p12 bra 	$L__BB8_67;
$L__BB8_68:
	// begin inline asm
	mov.u32 %r114, %laneid;
	// end inline asm
	mov.b32 	%r116, %f417;
	mov.b32 	%r117, 1;
	mov.b32 	%r138, 31;
	mov.b32 	%r139, -1;
	// begin inline asm
	shfl.sync.down.b32 %r115, %r116, %r117, %r138, %r139;
	// end inline asm
	setp.gt.s32 	%p13, %r114, 30;
	mov.b32 	%f129, %r115;
	add.f32 	%f130, %f417, %f129;
	selp.f32 	%f131, %f417, %f130, %p13;
	mov.b32 	%r121, %f131;
	mov.b32 	%r122, 2;
	// begin inline asm
	shfl.sync.down.b32 %r120, %r121, %r122, %r138, %r139;
	// end inline asm
	setp.gt.s32 	%p14, %r114, 29;
	mov.b32 	%f132, %r120;
	add.f32 	%f133, %f131, %f132;
	selp.f32 	%f134, %f131, %f133, %p14;
	mov.b32 	%r126, %f134;
	mov.b32 	%r127, 4;
	// begin inline asm
	shfl.sync.down.b32 %r125, %r126, %r127, %r138, %r139;
	// end inline asm
	setp.gt.s32 	%p15, %r114, 27;
	mov.b32 	%f135, %r125;
	add.f32 	%f136, %f134, %f135;
	selp.f32 	%f137, %f134, %f136, %p15;
	mov.b32 	%r131, %f137;
	mov.b32 	%r132, 8;
	// begin inline asm
	shfl.sync.down.b32 %r130, %r131, %r132, %r138, %r139;
	// end inline asm
	setp.gt.s32 	%p16, %r114, 23;
	mov.b32 	%f138, %r130;
	add.f32 	%f139, %f137, %f138;
	selp.f32 	%f140, %f137, %f139, %p16;
	mov.b32 	%r136, %f140;
	mov.b32 	%r137, 16;
	// begin inline asm
	shfl.sync.down.b32 %r135, %r136, %r137, %r138, %r139;
	// end inline asm
	setp.gt.s32 	%p17, %r114, 15;
	mov.b32 	%f141, %r135;
	add.f32 	%f54, %f140, %f141;
	selp.f32 	%f418, %f140, %f54, %p17;
	setp.ne.s32 	%p18, %r114, 0;
	@%p18 bra 	$L__BB8_70;
	shr.u32 	%r140, %r46, 3;
	and.b32  	%r141, %r140, 124;
	mov.u32 	%r142, _ZZN3cub18CUB_300001_SM_10006detail6reduce28DeviceReduceSingleTileKernelINS2_10policy_hubIfyN4cuda3std3__44plusIfEEE10Policy1000EPfSC_iS9_ffNS7_10__identityEEEvT0_T1_T2_T3_T4_T6_E12temp_storage;
	add.s32 	%r143, %r142, %r141;
	st.shared.f32 	[%r143+8], %f54;
$L__BB8_70:
	bar.sync 	0;
	setp.ne.s32 	%p19, %r46, 0;
	@%p19 bra 	$L__BB8_72;
	ld.shared.f32 	%f142, [_ZZN3cub18CUB_300001_SM_10006detail6reduce28DeviceReduceSingleTileKernelINS2_10policy_hubIfyN4cuda3std3__44plusIfEEE10Policy1000EPfSC_iS9_ffNS7_10__identityEEEvT0_T1_T2_T3_T4_T6_E12temp_storage+12];
	add.f32 	%f143, %f418, %f142;
	ld.shared.f32 	%f144, [_ZZN3cub18CUB_300001_SM_10006detail6reduce28DeviceReduceSingleTileKernelINS2_10policy_hubIfyN4cuda3std3__44plusIfEEE10Policy1000EPfSC_iS9_ffNS7_10__identityEEEvT0_T1_T2_T3_T4_T6_E12temp_storage+16];
	add.f32 	%f145, %f143, %f144;
	ld.shared.f32 	%f146, [_ZZN3cub18CUB_300001_SM_10006detail6reduce28DeviceReduceSingleTileKernelINS2_10policy_hubIfyN4cuda3std3__44plusIfEEE10Policy1000EPfSC_iS9_ffNS7_10__identityEEEvT0_T1_T2_T3_T4_T6_E12temp_storage+20];
	add.f32 	%f147, %f145, %f146;
	ld.shared.f32 	%f148, [_ZZN3cub18CUB_300001_SM_10006detail6reduce28DeviceReduceSingleTileKernelINS2_10policy_hubIfyN4cuda3std3__44plusIfEEE10Policy1000EPfSC_iS9_ffNS7_10__identityEEEvT0_T1_T2_T3_T4_T6_E12temp_storage+24];
	add.f32 	%f149, %f147, %f148;
	ld.shared.f32 	%f150, [_ZZN3cub18CUB_300001_SM_10006detail6reduce28DeviceReduceSingleTileKernelINS2_10policy_hubIfyN4cuda3std3__44plusIfEEE10Policy1000EPfSC_iS9_ffNS7_10__identityEEEvT0_T1_T2_T3_T4_T6_E12temp_storage+28];
	add.f32 	%f151, %f149, %f150;
	ld.shared.f32 	%f152, [_ZZN3cub18CUB_300001_SM_10006detail6reduce28DeviceReduceSingleTileKernelINS2_10policy_hubIfyN4cuda3std3__44plusIfEEE10Policy1000EPfSC_iS9_ffNS7_10__identityEEEvT0_T1_T2_T3_T4_T6_E12temp_storage+32];
	add.f32 	%f153, %f151, %f152;
	ld.shared.f32 	%f154, [_ZZN3cub18CUB_300001_SM_10006detail6reduce28DeviceReduceSingleTileKernelINS2_10policy_hubIfyN4cuda3std3__44plusIfEEE10Policy1000EPfSC_iS9_ffNS7_10__identityEEEvT0_T1_T2_T3_T4_T6_E12temp_storage+36];
	add.f32 	%f418, %f153, %f154;
$L__BB8_72:
	mov.u32 	%r379, %tid.x;
	setp.ne.s32 	%p95, %r379, 0;
	@%p95 bra 	$L__BB8_74;
	add.f32 	%f391, %f58, %f418;
	st.global.f32 	[%rd1], %f391;
$L__BB8_74:
	ret;

}


// ===== COMPILED SASS (sm_100) =====

	.target	sm_100

	.elftype	@"ET_EXEC"


//--------------------- .note.nv.tkinfo           --------------------------
	.section	.note.nv.tkinfo,"",@"SHT_NOTE"
	.sectionflags	@"SHF_NOTE_NV_TKINFO"
	.tkinfo
        /*0018*/ 	.word	0x00000002
        /*0030*/ 	.string	""
        /*0030*/ 	.string	"ptxas"
        /*0030*/ 	.string	"Cuda compilation tools, release 13.0, V13.0.88"
        /*0030*/ 	.string	"Build cuda_13.0.r13.0/compiler.36424714_0"
        /*0030*/ 	.string	"-arch sm_100 -m 64 "



//--------------------- .note.nv.cuinfo           --------------------------
	.section	.note.nv.cuinfo,"",@"SHT_NOTE"
	.sectionflags	@"SHF_NOTE_NV_CUINFO"
        /*0018*/ 	.short	0x0002
        /*001a*/ 	.short	0x0064
        /*001c*/ 	.short	0x0082
	.zero		2


//--------------------- .nv.info                  --------------------------
	.section	.nv.info,"",@"SHT_CUDA_INFO"
	.align	4


	//----- nvinfo : EIATTR_REGCOUNT
	.align		4
        /*0000*/ 	.byte	0x04, 0x2f
        /*0002*/ 	.short	(.L_46 - .L_45)
	.align		4
.L_45:
        /*0004*/ 	.word	index@(_ZN3cub18CUB_300001_SM_10006detail11EmptyKernelIvEEvv)
        /*0008*/ 	.word	0x00000004


	//----- nvinfo : EIATTR_FRAME_SIZE
	.align		4
.L_46:
        /*000c*/ 	.byte	0x04, 0x11
        /*000e*/ 	.short	(.L_48 - .L_47)
	.align		4
.L_47:
        /*0010*/ 	.word	index@(_ZN3cub18CUB_300001_SM_10006detail11EmptyKernelIvEEvv)
        /*0014*/ 	.word	0x00000000


	//----- nvinfo : EIATTR_REGCOUNT
	.align		4
.L_48:
        /*0018*/ 	.byte	0x04, 0x2f
        /*001a*/ 	.short	(.L_50 - .L_49)
	.align		4
.L_49:
        /*001c*/ 	.word	index@(_ZN3cub18CUB_300001_SM_10006detail8for_each13static_kernelINS2_12policy_hub_t12policy_500_tEmN6thrust24THRUST_300001_SM_1000_NS8cuda_cub20__uninitialized_fill7functorINS7_10device_ptrIfEEfEEEEvT0_T1_)
        /*0020*/ 	.word	0x00000008


	//----- nvinfo : EIATTR_FRAME_SIZE
	.align		4
.L_50:
        /*0024*/ 	.byte	0x04, 0x11
        /*0026*/ 	.short	(.L_52 - .L_51)
	.align		4
.L_51:
        /*0028*/ 	.word	index@(_ZN3cub18CUB_300001_SM_10006detail8for_each13static_kernelINS2_12policy_hub_t12policy_500_tEmN6thrust24THRUST_300001_SM_1000_NS8cuda_cub20__uninitialized_fill7functorINS7_10device_ptrIfEEfEEEEvT0_T1_)
        /*002c*/ 	.word	0x00000000


	//----- nvinfo : EIATTR_REGCOUNT
	.align		4
.L_52:
        /*0030*/ 	.byte	0x04, 0x2f
        /*0032*/ 	.short	(.L_54 - .L_53)
	.align		4
.L_53:
        /*0034*/ 	.word	index@(_ZN3cub18CUB_300001_SM_10006detail8for_each13static_kernelINS2_12policy_hub_t12policy_500_tElN6thrust24THRUST_300001_SM_1000_NS8cuda_cub10__tabulate7functorINS7_6detail15normal_iteratorINS7_10device_ptrIfEEEENS7_6system6detail7generic6detail22compute_sequence_valueIfvEElEEEEvT0_T1_)
        /*0038*/ 	.word	0x0000000e


	//----- nvinfo : EIATTR_FRAME_SIZE
	.align		4
.L_54:
        /*003c*/ 	.byte	0x04, 0x11
        /*003e*/ 	.short	(.L_56 - .L_55)
	.align		4
.L_55:
        /*0040*/ 	.word	index@(_ZN3cub18CUB_300001_SM_10006detail8for_each13static_kernelINS2_12policy_hub_t12policy_500_tElN6thrust24THRUST_300001_SM_1000_NS8cuda_cub10__tabulate7functorINS7_6detail15normal_iteratorINS7_10device_ptrIfEEEENS7_6system6detail7generic6detail22compute_sequence_valueIfvEElEEEEvT0_T1_)
        /*0044*/ 	.word	0x00000000


	//----- nvinfo : EIATTR_REGCOUNT
	.align		4
.L_56:
        /*0048*/ 	.byte	0x04, 0x2f
        /*004a*/ 	.short	(.L_58 - .L_57)
	.align		4
.L_57:
        /*004c*/ 	.word	index@(_ZN3cub18CUB_300001_SM_10006detail6reduce28DeviceReduceSingleTileKernelINS2_10policy_hubIfjN4cuda3std3__44plusIfEEE10Policy1000EN6thrust24THRUST_300001_SM_1000_NS6detail15normal_iteratorINSD_10device_ptrIfEEEEPfjS9_ff6squareIfEEEvT0_T1_T2_T3_T4_T6_)
        /*0050*/ 	.word	0x00000020


	//----- nvinfo : EIATTR_FRAME_SIZE
	.align		4
.L_58:
        /*0054*/ 	.byte	0x04, 0x11
        /*0056*/ 	.short	(.L_60 - .L_59)
	.align		4
.L_59:
        /*0058*/ 	.word	index@(_ZN3cub18CUB_300001_SM_10006detail6reduce28DeviceReduceSingleTileKernelINS2_10policy_hubIfjN4cuda3std3__44plusIfEEE10Policy1000EN6thrust24THRUST_300001_SM_1000_NS6detail15normal_iteratorINSD_10device_ptrIfEEEEPfjS9_ff6squareIfEEEvT0_T1_T2_T3_T4_T6_)
        /*005c*/ 	.word	0x00000000


	//----- nvinfo : EIATTR_REGCOUNT
	.align		4
.L_60:
        /*0060*/ 	.byte	0x04, 0x2f
        /*0062*/ 	.short	(.L_62 - .L_61)
	.align		4
.L_61:
        /*0064*/ 	.word	index@(_ZN3cub18CUB_300001_SM_10006detail6reduce18DeviceReduceKernelINS2_10policy_hubIfjN4cuda3std3__44plusIfEEE10Policy1000EN6thrust24THRUST_300001_SM_1000_NS6detail15normal_iteratorINSD_10device_ptrIfEEEEjS9_f6squareIfEEEvT0_PT3_T1_NS0_13GridEvenShareISO_EET2_T4_)
        /*0068*/ 	.word	0x00000020


	//----- nvinfo : EIATTR_FRAME_SIZE
	.align		4
.L_62:
        /*006c*/ 	.byte	0x04, 0x11
        /*006e*/ 	.short	(.L_64 - .L_63)
	.align		4
.L_63:
        /*0070*/ 	.word	index@(_ZN3cub18CUB_300001_SM_10006detail6reduce18DeviceReduceKernelINS2_10policy_hubIfjN4cuda3std3__44plusIfEEE10Policy1000EN6thrust24THRUST_300001_SM_1000_NS6detail15normal_iteratorINSD_10device_ptrIfEEEEjS9_f6squareIfEEEvT0_PT3_T1_NS0_13GridEvenShareISO_EET2_T4_)
        /*0074*/ 	.word	0x00000000


	//----- nvinfo : EIATTR_REGCOUNT
	.align		4
.L_64:
        /*0078*/ 	.byte	0x04, 0x2f
        /*007a*/ 	.short	(.L_66 - .L_65)
	.align		4
.L_65:
        /*007c*/ 	.word	index@(_ZN3cub18CUB_300001_SM_10006detail6reduce28DeviceReduceSingleTileKernelINS2_10policy_hubIfjN4cuda3std3__44plusIfEEE10Policy1000EPfSC_iS9_ffNS7_10__identityEEEvT0_T1_T2_T3_T4_T6_)
        /*0080*/ 	.word	0x0000001e


	//----- nvinfo : EIATTR_FRAME_SIZE
	.align		4
.L_66:
        /*0084*/ 	.byte	0x04, 0x11
        /*0086*/ 	.short	(.L_68 - .L_67)
	.align		4
.L_67:
        /*0088*/ 	.word	index@(_ZN3cub18CUB_300001_SM_10006detail6reduce28DeviceReduceSingleTileKernelINS2_10policy_hubIfjN4cuda3std3__44plusIfEEE10Policy1000EPfSC_iS9_ffNS7_10__identityEEEvT0_T1_T2_T3_T4_T6_)
        /*008c*/ 	.word	0x00000000


	//----- nvinfo : EIATTR_REGCOUNT
	.align		4
.L_68:
        /*0090*/ 	.byte	0x04, 0x2f
        /*0092*/ 	.short	(.L_70 - .L_69)
	.align		4
.L_69:
        /*0094*/ 	.word	index@(_ZN3cub18CUB_300001_SM_10006detail6reduce28DeviceReduceSingleTileKernelINS2_10policy_hubIfyN4cuda3std3__44plusIfEEE10Policy1000EN6thrust24THRUST_300001_SM_1000_NS6detail15normal_iteratorINSD_10device_ptrIfEEEEPfyS9_ff6squareIfEEEvT0_T1_T2_T3_T4_T6_)
        /*0098*/ 	.word	0x00000020


	//----- nvinfo : EIATTR_FRAME_SIZE
	.align		4
.L_70:
        /*009c*/ 	.byte	0x04, 0x11
        /*009e*/ 	.short	(.L_72 - .L_71)
	.align		4
.L_71:
        /*00a0*/ 	.word	index@(_ZN3cub18CUB_300001_SM_10006detail6reduce28DeviceReduceSingleTileKernelINS2_10policy_hubIfyN4cuda3std3__44plusIfEEE10Policy1000EN6thrust24THRUST_300001_SM_1000_NS6detail15normal_iteratorINSD_10device_ptrIfEEEEPfyS9_ff6squareIfEEEvT0_T1_T2_T3_T4_T6_)
        /*00a4*/ 	.word	0x00000000


	//----- nvinfo : EIATTR_REGCOUNT
	.align		4
.L_72:
        /*00a8*/ 	.byte	0x04, 0x2f
        /*00aa*/ 	.short	(.L_74 - .L_73)
	.align		4
.L_73:
        /*00ac*/ 	.word	index@(_ZN3cub18CUB_300001_SM_10006detail6reduce18DeviceReduceKernelINS2_10policy_hubIfyN4cuda3std3__44plusIfEEE10Policy1000EN6thrust24THRUST_300001_SM_1000_NS6detail15normal_iteratorINSD_10device_ptrIfEEEEyS9_f6squareIfEEEvT0_PT3_T1_NS0_13GridEvenShareISO_EET2_T4_)
        /*00b0*/ 	.word	0x0000001f


	//----- nvinfo : EIATTR_FRAME_SIZE
	.align		4
.L_74:
        /*00b4*/ 	.byte	0x04, 0x11
        /*00b6*/ 	.short	(.L_76 - .L_75)
	.align		4
.L_75:
        /*00b8*/ 	.word	index@(_ZN3cub18CUB_300001_SM_10006detail6reduce18DeviceReduceKernelINS2_10policy_hubIfyN4cuda3std3__44plusIfEEE10Policy1000EN6thrust24THRUST_300001_SM_1000_NS6detail15normal_iteratorINSD_10device_ptrIfEEEEyS9_f6squareIfEEEvT0_PT3_T1_NS0_13GridEvenShareISO_EET2_T4_)
        /*00bc*/ 	.word	0x00000000


	//----- nvinfo : EIATTR_REGCOUNT
	.align		4
.L_76:
        /*00c0*/ 	.byte	0x04, 0x2f
        /*00c2*/ 	.short	(.L_78 - .L_77)
	.align		4
.L_77:
        /*00c4*/ 	.word	index@(_ZN3cub18CUB_300001_SM_10006detail6reduce28DeviceReduceSingleTileKernelINS2_10policy_hubIfyN4cuda3std3__44plusIfEEE10Policy1000EPfSC_iS9_ffNS7_10__identityEEEvT0_T1_T2_T3_T4_T6_)
        /*00c8*/ 	.word	0x0000001e


	//----- nvinfo : EIATTR_FRAME_SIZE
	.align		4
.L_78:
        /*00cc*/ 	.byte	0x04, 0x11
        /*00ce*/ 	.short	(.L_80 - .L_79)
	.align		4
.L_79:
        /*00d0*/ 	.word	index@(_ZN3cub18CUB_300001_SM_10006detail6reduce28DeviceReduceSingleTileKernelINS2_10policy_hubIfyN4cuda3std3__44plusIfEEE10Policy1000EPfSC_iS9_ffNS7_10__identityEEEvT0_T1_T2_T3_T4_T6_)
        /*00d4*/ 	.word	0x00000000


	//----- nvinfo : EIATTR_MIN_STACK_SIZE
	.align		4
.L_80:
        /*00d8*/ 	.byte	0x04, 0x12
        /*00da*/ 	.short	(.L_82 - .L_81)
	.align		4
.L_81:
        /*00dc*/ 	.word	index@(_ZN3cub18CUB_300001_SM_10006detail6reduce28DeviceReduceSingleTileKernelINS2_10policy_hubIfyN4cuda3std3__44plusIfEEE10Policy1000EPfSC_iS9_ffNS7_10__identityEEEvT0_T1_T2_T3_T4_T6_)
        /*00e0*/ 	.word	0x00000000


	//----- nvinfo : EIATTR_MIN_STACK_SIZE
	.align		4
.L_82:
        /*00e4*/ 	.byte	0x04, 0x12
        /*00e6*/ 	.short	(.L_84 - .L_83)
	.align		4
.L_83:
        /*00e8*/ 	.word	index@(_ZN3cub18CUB_300001_SM_10006detail6reduce18DeviceReduceKernelINS2_10policy_hubIfyN4cuda3std3__44plusIfEEE10Policy1000EN6thrust24THRUST_300001_SM_1000_NS6detail15normal_iteratorINSD_10device_ptrIfEEEEyS9_f6squareIfEEEvT0_PT3_T1_NS0_13GridEvenShareISO_EET2_T4_)
        /*00ec*/ 	.word	0x00000000


	//----- nvinfo : EIATTR_MIN_STACK_SIZE
	.align		4
.L_84:
        /*00f0*/ 	.byte	0x04, 0x12
        /*00f2*/ 	.short	(.L_86 - .L_85)
	.align		4
.L_85:
        /*00f4*/ 	.word	index@(_ZN3cub18CUB_300001_SM_10006detail6reduce28DeviceReduceSingleTileKernelINS2_10policy_hubIfyN4cuda3std3__44plusIfEEE10Policy1000EN6thrust24THRUST_300001_SM_1000_NS6detail15normal_iteratorINSD_10device_ptrIfEEEEPfyS9_ff6squareIfEEEvT0_T1_T2_T3_T4_T6_)
        /*00f8*/ 	.word	0x00000000


	//----- nvinfo : EIATTR_MIN_STACK_SIZE
	.align		4
.L_86:
        /*00fc*/ 	.byte	0x04, 0x12
        /*00fe*/ 	.short	(.L_88 - .L_87)
	.align		4
.L_87:
        /*0100*/ 	.word	index@(_ZN3cub18CUB_300001_SM_10006detail6reduce28DeviceReduceSingleTileKernelINS2_10policy_hubIfjN4cuda3std3__44plusIfEEE10Policy1000EPfSC_iS9_ffNS7_10__identityEEEvT0_T1_T2_T3_T4_T6_)
        /*0104*/ 	.word	0x00000000


	//----- nvinfo : EIATTR_MIN_STACK_SIZE
	.align		4
.L_88:
        /*0108*/ 	.byte	0x04, 0x12
        /*010a*/ 	.short	(.L_90 - .L_89)
	.align		4
.L_89:
        /*010c*/ 	.word	index@(_ZN3cub18CUB_300001_SM_10006detail6reduce18DeviceReduceKernelINS2_10policy_hubIfjN4cuda3std3__44plusIfEEE10Policy1000EN6thrust24THRUST_300001_SM_1000_NS6detail15normal_iteratorINSD_10device_ptrIfEEEEjS9_f6squareIfEEEvT0_PT3_T1_NS0_13GridEvenShareISO_EET2_T4_)
        /*0110*/ 	.word	0x00000000


	//----- nvinfo : EIATTR_MIN_STACK_SIZE
	.align		4
.L_90:
        /*0114*/ 	.byte	0x04, 0x12
        /*0116*/ 	.short	(.L_92 - .L_91)
	.align		4
.L_91:
        /*0118*/ 	.word	index@(_ZN3cub18CUB_300001_SM_10006detail6reduce28DeviceReduceSingleTileKernelINS2_10policy_hubIfjN4cuda3std3__44plusIfEEE10Policy1000EN6thrust24THRUST_300001_SM_1000_NS6detail15normal_iteratorINSD_10device_ptrIfEEEEPfjS9_ff6squareIfEEEvT0_T1_T2_T3_T4_T6_)
        /*011c*/ 	.word	0x00000000


	//----- nvinfo : EIATTR_MIN_STACK_SIZE
	.align		4
.L_92:
        /*0120*/ 	.byte	0x04, 0x12
        /*0122*/ 	.short	(.L_94 - .L_93)
	.align		4
.L_93:
        /*0124*/ 	.word	index@(_ZN3cub18CUB_300001_SM_10006detail8for_each13static_kernelINS2_12policy_hub_t12policy_500_tElN6thrust24THRUST_300001_SM_1000_NS8cuda_cub10__tabulate7functorINS7_6detail15normal_iteratorINS7_10device_ptrIfEEEENS7_6system6detail7generic6detail22compute_sequence_valueIfvEElEEEEvT0_T1_)
        /*0128*/ 	.word	0x00000000


	//----- nvinfo : EIATTR_MIN_STACK_SIZE
	.align		4
.L_94:
        /*012c*/ 	.byte	0x04, 0x12
        /*012e*/ 	.short	(.L_96 - .L_95)
	.align		4
.L_95:
        /*0130*/ 	.word	index@(_ZN3cub18CUB_300001_SM_10006detail8for_each13static_kernelINS2_12policy_hub_t12policy_500_tEmN6thrust24THRUST_300001_SM_1000_NS8cuda_cub20__uninitialized_fill7functorINS7_10device_ptrIfEEfEEEEvT0_T1_)
        /*0134*/ 	.word	0x00000000


	//----- nvinfo : EIATTR_MIN_STACK_SIZE
	.align		4
.L_96:
        /*0138*/ 	.byte	0x04, 0x12
        /*013a*/ 	.short	(.L_98 - .L_97)
	.align		4
.L_97:
        /*013c*/ 	.word	index@(_ZN3cub18CUB_300001_SM_10006detail11EmptyKernelIvEEvv)
        /*0140*/ 	.word	0x00000000
.L_98:


//--------------------- .nv.compat                --------------------------
	.section	.nv.compat,"",@"SHT_CUDA_COMPAT_INFO"
	.align	4
        /*0000*/ 	.byte	0x02, 0x09, 0x00, 0x00, 0x02, 0x02, 0x01, 0x00, 0x02, 0x05, 0x05, 0x00, 0x03, 0x07, 0x01, 0x01
        /*0010*/ 	.byte	0x02, 0x03, 0x00, 0x00, 0x02, 0x06, 0x01, 0x00, 0x04, 0x0b, 0x08, 0x00, 0x09, 0x00, 0x00, 0x00
        /*0020*/ 	.byte	0x00, 0x00, 0x00, 0x00


//--------------------- .nv.info._ZN3cub18CUB_300001_SM_10006detail6reduce28DeviceReduceSingleTileKernelINS2_10policy_hubIfyN4cuda3std3__44plusIfEEE10Policy1000EPfSC_iS9_ffNS7_10__identityEEEvT0_T1_T2_T3_T4_T6_ --------------------------
	.section	.nv.info._ZN3cub18CUB_300001_SM_10006detail6reduce28DeviceReduceSingleTileKernelINS2_10policy_hubIfyN4cuda3std3__44plusIfEEE10Policy1000EPfSC_iS9_ffNS7_10__identityEEEvT0_T1_T2_T3_T4_T6_,"",@"SHT_CUDA_INFO"
	.sectionflags	@""
	.align	4


	//----- nvinfo : EIATTR_CUDA_API_VERSION
	.align		4
        /*0000*/ 	.byte	0x04, 0x37
        /*0002*/ 	.short	(.L_100 - .L_99)
.L_99:
        /*0004*/ 	.word	0x00000082


	//----- nvinfo : EIATTR_KPARAM_INFO
	.align		4
.L_100:
        /*0008*/ 	.byte	0x04, 0x17
        /*000a*/ 	.short	(.L_102 - .L_101)
.L_101:
        /*000c*/ 	.word	0x00000000
        /*0010*/ 	.short	0x0005
        /*0012*/ 	.short	0x001c
        /*0014*/ 	.byte	0x00, 0xf0, 0x05, 0x00


	//----- nvinfo : EIATTR_KPARAM_INFO
	.align		4
.L_102:
        /*0018*/ 	.byte	0x04, 0x17
        /*001a*/ 	.short	(.L_104 - .L_103)
.L_103:
        /*001c*/ 	.word	0x00000000
        /*0020*/ 	.short	0x0004
        /*0022*/ 	.short	0x0018
        /*0024*/ 	.byte	0x00, 0xf0, 0x11, 0x00


	//----- nvinfo : EIATTR_KPARAM_INFO
	.align		4
.L_104:
        /*0028*/ 	.byte	0x04, 0x17
        /*002a*/ 	.short	(.L_106 - .L_105)
.L_105:
        /*002c*/ 	.word	0x00000000
        /*0030*/ 	.short	0x0003
        /*0032*/ 	.short	0x0014
        /*0034*/ 	.byte	0x00, 0xf0, 0x05, 0x00


	//----- nvinfo : EIATTR_KPARAM_INFO
	.align		4
.L_106:
        /*0038*/ 	.byte	0x04, 0x17
        /*003a*/ 	.short	(.L_108 - .L_107)
.L_107:
        /*003c*/ 	.word	0x00000000
        /*0040*/ 	.short	0x0002
        /*0042*/ 	.short	0x0010
        /*0044*/ 	.byte	0x00, 0xf0, 0x11, 0x00


	//----- nvinfo : EIATTR_KPARAM_INFO
	.align		4
.L_108:
        /*0048*/ 	.byte	0x04, 0x17
        /*004a*/ 	.short	(.L_110 - .L_109)
.L_109:
        /*004c*/ 	.word	0x00000000
        /*0050*/ 	.short	0x0001
        /*0052*/ 	.short	0x0008
        /*0054*/ 	.byte	0x00, 0xf5, 0x21, 0x00


	//----- nvinfo : EIATTR_KPARAM_INFO
	.align		4
.L_110:
        /*0058*/ 	.byte	0x04, 0x17
        /*005a*/ 	.short	(.L_112 - .L_111)
.L_111:
        /*005c*/ 	.word	0x00000000
        /*0060*/ 	.short	0x0000
        /*0062*/ 	.short	0x0000
        /*0064*/ 	.byte	0x00, 0xf5, 0x21, 0x00


	//----- nvinfo : EIATTR_SPARSE_MMA_MASK
	.align		4
.L_112:
        /*0068*/ 	.byte	0x03, 0x50
        /*006a*/ 	.short	0x0000


	//----- nvinfo : EIATTR_MAXREG_COUNT
	.align		4
        /*006c*/ 	.byte	0x03, 0x1b
        /*006e*/ 	.short	0x00ff


	//----- nvinfo : EIATTR_NUM_BARRIERS
	.align		4
        /*0070*/ 	.byte	0x02, 0x4c
        /*0072*/ 	.byte	0x01
	.zero		1


	//----- nvinfo : EIATTR_MERCURY_ISA_VERSION
	.align		4
        /*0074*/ 	.byte	0x03, 0x5f
        /*0076*/ 	.short	0x0101


	//----- nvinfo : EIATTR_COOP_GROUP_MASK_REGIDS
	.align		4
        /*0078*/ 	.byte	0x04, 0x29
        /*007a*/ 	.short	(.L_114 - .L_113)


	//   ....[0]....
.L_113:
        /*007c*/ 	.word	0xffffffff


	//   ....[1]....
        /*0080*/ 	.word	0xffffffff


	//   ....[2]....
        /*0084*/ 	.word	0xffffffff


	//   ....[3]....
        /*0088*/ 	.word	0xffffffff


	//   ....[4]....
        /*008c*/ 	.word	0xffffffff


	//   ....[5]....
        /*0090*/ 	.word	0xffffffff


	//   ....[6]....
        /*0094*/ 	.word	0xffffffff


	//   ....[7]....
        /*0098*/ 	.word	0xffffffff


	//   ....[8]....
        /*009c*/ 	.word	0xffffffff


	//   ....[9]....
        /*00a0*/ 	.word	0xffffffff


	//   ....[10]....
        /*00a4*/ 	.word	0xffffffff


	//   ....[11]....
        /*00a8*/ 	.word	0xffffffff


	//   ....[12]....
        /*00ac*/ 	.word	0xffffffff


	//   ....[13]....
        /*00b0*/ 	.word	0xffffffff


	//   ....[14]....
        /*00b4*/ 	.word	0xffffffff


	//   ....[15]....
        /*00b8*/ 	.word	0xffffffff


	//   ....[16]....
        /*00bc*/ 	.word	0xffffffff


	//   ....[17]....
        /*00c0*/ 	.word	0xffffffff


	//   ....[18]....
        /*00c4*/ 	.word	0xffffffff


	//   ....[19]....
        /*00c8*/ 	.word	0xffffffff


	//   ....[20]....
        /*00cc*/ 	.word	0xffffffff


	//   ....[21]....
        /*00d0*/ 	.word	0xffffffff


	//   ....[22]....
        /*00d4*/ 	.word	0xffffffff


	//   ....[23]....
        /*00d8*/ 	.word	0xffffffff


	//   ....[24]....
        /*00dc*/ 	.word	0xffffffff


	//   ....[25]....
        /*00e0*/ 	.word	0xffffffff


	//   ....[26]....
        /*00e4*/ 	.word	0xffffffff


	//   ....[27]....
        /*00e8*/ 	.word	0xffffffff


	//   ....[28]....
        /*00ec*/ 	.word	0xffffffff


	//   ....[29]....
        /*00f0*/ 	.word	0xffffffff


	//----- nvinfo : EIATTR_COOP_GROUP_INSTR_OFFSETS
	.align		4
.L_114:
        /*00f4*/ 	.byte	0x04, 0x28
        /*00f6*/ 	.short	(.L_116 - .L_115)


	//   ....[0]....
.L_115:
        /*00f8*/ 	.word	0x00000980


	//   ....[1]....
        /*00fc*/ 	.word	0x000009e0


	//   ....[2]....
        /*0100*/ 	.word	0x00000a50


	//   ....[3]....
        /*0104*/ 	.word	0x00000aa0


	//   ....[4]....
        /*0108*/ 	.word	0x00000ad0


	//   ....[5]....
        /*010c*/ 	.word	0x00000c90


	//   ....[6]....
        /*0110*/ 	.word	0x00000d20


	//   ....[7]....
        /*0114*/ 	.word	0x00000d60


	//   ....[8]....
        /*0118*/ 	.word	0x00000db0


	//   ....[9]....
        /*011c*/ 	.word	0x00000df0


	//   ....[10]....
        /*0120*/ 	.word	0x00001c00


	//   ....[11]....
        /*0124*/ 	.word	0x00001c80


	//   ....[12]....
        /*0128*/ 	.word	0x00001cd0


	//   ....[13]....
        /*012c*/ 	.word	0x00001d10


	//   ....[14]....
        /*0130*/ 	.word	0x00001d40


	//   ....[15]....
        /*0134*/ 	.word	0x00002700


	//   ....[16]....
        /*0138*/ 	.word	0x00002760


	//   ....[17]....
        /*013c*/ 	.word	0x000027d0


	//   ....[18]....
        /*0140*/ 	.word	0x00002820


	//   ....[19]....
        /*0144*/ 	.word	0x00002850


	//   ....[20]....
        /*0148*/ 	.word	0x00002a10


	//   ....[21]....
        /*014c*/ 	.word	0x00002a90


	//   ....[22]....
        /*0150*/ 	.word	0x00002ad0


	//   ....[23]....
        /*0154*/ 	.word	0x00002b10


	//   ....[24]....
        /*0158*/ 	.word	0x00002b70


	//   ....[25]....
        /*015c*/ 	.word	0x00003b00


	//   ....[26]....
        /*0160*/ 	.word	0x00003b80


	//   ....[27]....
        /*0164*/ 	.word	0x00003bd0


	//   ....[28]....
        /*0168*/ 	.word	0x00003c10


	//   ....[29]....
        /*016c*/ 	.word	0x00003c40


	//----- nvinfo : EIATTR_VRC_CTA_INIT_COUNT
	.align		4
.L_116:
        /*0170*/ 	.byte	0x02, 0x4a
	.zero		1
	.zero		1


	//----- nvinfo : EIATTR_EXIT_INSTR_OFFSETS
	.align		4
        /*0174*/ 	.byte	0x04, 0x1c
        /*0176*/ 	.short	(.L_118 - .L_117)


	//   ....[0]....
.L_117:
        /*0178*/ 	.word	0x00000080


	//   ....[1]....
        /*017c*/ 	.word	0x000000c0


	//   ....[2]....
        /*0180*/ 	.word	0x00003d90


	//   ....[3]....
        /*0184*/ 	.word	0x00003de0


	//----- nvinfo : EIATTR_MAX_THREADS
	.align		4
.L_118:
        /*0188*/ 	.byte	0x04, 0x05
        /*018a*/ 	.short	(.L_120 - .L_119)
.L_119:
        /*018c*/ 	.word	0x00000100
        /*0190*/ 	.word	0x00000001
        /*0194*/ 	.word	0x00000001


	//----- nvinfo : EIATTR_CRS_STACK_SIZE
	.align		4
.L_120:
        /*0198*/ 	.byte	0x04, 0x1e
        /*019a*/ 	.short	(.L_122 - .L_121)
.L_121:
        /*019c*/ 	.word	0x00000000


	//----- nvinfo : EIATTR_CBANK_PARAM_SIZE
	.align		4
.L_122:
        /*01a0*/ 	.byte	0x03, 0x19
        /*01a2*/ 	.short	0x001d


	//----- nvinfo : EIATTR_PARAM_CBANK
	.align		4
        /*01a4*/ 	.byte	0x04, 0x0a
        /*01a6*/ 	.short	(.L_124 - .L_123)
	.align		4
.L_123:
        /*01a8*/ 	.word	index@(.nv.constant0._ZN3cub18CUB_300001_SM_10006detail6reduce28DeviceReduceSingleTileKernelINS2_10policy_hubIfyN4cuda3std3__44plusIfEEE10Policy1000EPfSC_iS9_ffNS7_10__identityEEEvT0_T1_T2_T3_T4_T6_)
        /*01ac*/ 	.short	0x0380
        /*01ae*/ 	.short	0x001d


	//----- nvinfo : EIATTR_SW_WAR
	.align		4
.L_124:
        /*01b0*/ 	.byte	0x04, 0x36
        /*01b2*/ 	.short	(.L_126 - .L_125)
.L_125:
        /*01b4*/ 	.word	0x00000008
.L_126:


//--------------------- .nv.info._ZN3cub18CUB_300001_SM_10006detail6reduce18DeviceReduceKernelINS2_10policy_hubIfyN4cuda3std3__44plusIfEEE10Policy1000EN6thrust24THRUST_300001_SM_1000_NS6detail15normal_iteratorINSD_10device_ptrIfEEEEyS9_f6squareIfEEEvT0_PT3_T1_NS0_13GridEvenShareISO_EET2_T4_ --------------------------
	.section	.nv.info._ZN3cub18CUB_300001_SM_10006detail6reduce18DeviceReduceKernelINS2_10policy_hubIfyN4cuda3std3__44plusIfEEE10Policy1000EN6thrust24THRUST_300001_SM_1000_NS6detail15normal_iteratorINSD_10device_ptrIfEEEEyS9_f6squareIfEEEvT0_PT3_T1_NS0_13GridEvenShareISO_EET2_T4_,"",@"SHT_CUDA_INFO"
	.sectionflags	@""
	.align	4


	//----- nvinfo : EIATTR_CUDA_API_VERSION
	.align		4
        /*0000*/ 	.byte	0x04, 0x37
        /*0002*/ 	.short	(.L_128 - .L_127)
.L_127:
        /*0004*/ 	.word	0x00000082


	//----- nvinfo : EIATTR_KPARAM_INFO
	.align		4
.L_128:
        /*0008*/ 	.byte	0x04, 0x17
        /*000a*/ 	.short	(.L_130 - .L_129)
.L_129:
        /*000c*/ 	.word	0x00000000
        /*0010*/ 	.short	0x0005
        /*0012*/ 	.short	0x0061
        /*0014*/ 	.byte	0x00, 0xf0, 0x05, 0x00


	//----- nvinfo : EIATTR_KPARAM_INFO
	.align		4
.L_130:
        /*0018*/ 	.byte	0x04, 0x17
        /*001a*/ 	.short	(.L_132 - .L_131)
.L_131:
        /*001c*/ 	.word	0x00000000
        /*0020*/ 	.short	0x0004
        /*0022*/ 	.short	0x0060
        /*0024*/ 	.byte	0x00, 0xf0, 0x05, 0x00


	//----- nvinfo : EIATTR_KPARAM_INFO
	.align		4
.L_132:
        /*0028*/ 	.byte	0x04, 0x17
        /*002a*/ 	.short	(.L_134 - .L_133)
.L_133:
        /*002c*/ 	.word	0x00000000
        /*0030*/ 	.short	0x0003
        /*0032*/ 	.short	0x0018
        /*0034*/ 	.byte	0x00, 0xf0, 0x21, 0x01


	//----- nvinfo : EIATTR_KPARAM_INFO
	.align		4
.L_134:
        /*0038*/ 	.byte	0x04, 0x17
        /*003a*/ 	.short	(.L_136 - .L_135)
.L_135:
        /*003c*/ 	.word	0x00000000
        /*0040*/ 	.short	0x0002
        /*0042*/ 	.short	0x0010
        /*0044*/ 	.byte	0x00, 0xf0, 0x21, 0x00


	//----- nvinfo : EIATTR_KPARAM_INFO
	.align		4
.L_136:
        /*0048*/ 	.byte	0x04, 0x17
        /*004a*/ 	.short	(.L_138 - .L_137)
.L_137:
        /*004c*/ 	.word	0x00000000
        /*0050*/ 	.short	0x0001
        /*0052*/ 	.short	0x0008
        /*0054*/ 	.byte	0x00, 0xf5, 0x21, 0x00


	//----- nvinfo : EIATTR_KPARAM_INFO
	.align		4
.L_138:
        /*0058*/ 	.byte	0x04, 0x17
        /*005a*/ 	.short	(.L_140 - .L_139)
.L_139:
        /*005c*/ 	.word	0x00000000
        /*0060*/ 	.short	0x0000
        /*0062*/ 	.short	0x0000
        /*0064*/ 	.byte	0x00, 0xf0, 0x21, 0x00


	//----- nvinfo : EIATTR_SPARSE_MMA_MASK
	.align		4
.L_140:
        /*0068*/ 	.byte	0x03, 0x50
        /*006a*/ 	.short	0x0000


	//----- nvinfo : EIATTR_MAXREG_COUNT
	.align		4
        /*006c*/ 	.byte	0x03, 0x1b
        /*006e*/ 	.short	0x00ff


	//----- nvinfo : EIATTR_NUM_BARRIERS
	.align		4
        /*0070*/ 	.byte	0x02, 0x4c
        /*0072*/ 	.byte	0x01
	.zero		1


	//----- nvinfo : EIATTR_MERCURY_ISA_VERSION
	.align		4
        /*0074*/ 	.byte	0x03, 0x5f
        /*0076*/ 	.short	0x0101


	//----- nvinfo : EIATTR_COOP_GROUP_MASK_REGIDS
	.align		4
        /*0078*/ 	.byte	0x04, 0x29
        /*007a*/ 	.short	(.L_142 - .L_141)


	//   ....[0]....
.L_141:
        /*007c*/ 	.word	0xffffffff


	//   ....[1]....
        /*0080*/ 	.word	0xffffffff


	//   ....[2]....
        /*0084*/ 	.word	0xffffffff


	//   ....[3]....
        /*0088*/ 	.word	0xffffffff


	//   ....[4]....
        /*008c*/ 	.word	0xffffffff


	//   ....[5]....
        /*0090*/ 	.word	0xffffffff


	//   ....[6]....
        /*0094*/ 	.word	0xffffffff


	//   ....[7]....
        /*0098*/ 	.word	0xffffffff


	//   ....[8]....
        /*009c*/ 	.word	0xffffffff


	//   ....[9]....
        /*00a0*/ 	.word	0xffffffff


	//   ....[10]....
        /*00a4*/ 	.word	0xffffffff


	//   ....[11]....
        /*00a8*/ 	.word	0xffffffff


	//   ....[12]....
        /*00ac*/ 	.word	0xffffffff


	//   ....[13]....
        /*00b0*/ 	.word	0xffffffff


	//   ....[14]....
        /*00b4*/ 	.word	0xffffffff


	//----- nvinfo : EIATTR_COOP_GROUP_INSTR_OFFSETS
	.align		4
.L_142:
        /*00b8*/ 	.byte	0x04, 0x28
        /*00ba*/ 	.short	(.L_144 - .L_143)


	//   ....[0]....
.L_143:
        /*00bc*/ 	.word	0x000009c0


	//   ....[1]....
        /*00c0*/ 	.word	0x00000a20


	//   ....[2]....
        /*00c4*/ 	.word	0x00000a90


	//   ....[3]....
        /*00c8*/ 	.word	0x00000ae0


	//   ....[4]....
        /*00cc*/ 	.word	0x00000b10


	//   ....[5]....
        /*00d0*/ 	.word	0x00000cd0


	//   ....[6]....
        /*00d4*/ 	.word	0x00000d60


	//   ....[7]....
        /*00d8*/ 	.word	0x00000da0


	//   ....[8]....
        /*00dc*/ 	.word	0x00000df0


	//   ....[9]....
        /*00e0*/ 	.word	0x00000e30


	//   ....[10]....
        /*00e4*/ 	.word	0x000020e0


	//   ....[11]....
        /*00e8*/ 	.word	0x00002170


	//   ....[12]....
        /*00ec*/ 	.word	0x000021c0


	//   ....[13]....
        /*00f0*/ 	.word	0x00002200


	//   ....[14]....
        /*00f4*/ 	.word	0x00002230


	//----- nvinfo : EIATTR_VRC_CTA_INIT_COUNT
	.align		4
.L_144:
        /*00f8*/ 	.byte	0x02, 0x4a
	.zero		1
	.zero		1


	//----- nvinfo : EIATTR_EXIT_INSTR_OFFSETS
	.align		4
        /*00fc*/ 	.byte	0x04, 0x1c
        /*00fe*/ 	.short	(.L_146 - .L_145)


	//   ....[0]....
.L_145:
        /*0100*/ 	.word	0x00002380


	//   ....[1]....
        /*0104*/ 	.word	0x000023e0


	//----- nvinfo : EIATTR_MAX_THREADS
	.align		4
.L_146:
        /*0108*/ 	.byte	0x04, 0x05
        /*010a*/ 	.short	(.L_148 - .L_147)
.L_147:
        /*010c*/ 	.word	0x00000100
        /*0110*/ 	.word	0x00000001
        /*0114*/ 	.word	0x00000001


	//----- nvinfo : EIATTR_CRS_STACK_SIZE
	.align		4
.L_148:
        /*0118*/ 	.byte	0x04, 0x1e
        /*011a*/ 	.short	(.L_150 - .L_149)
.L_149:
        /*011c*/ 	.word	0x00000000


	//----- nvinfo : EIATTR_CBANK_PARAM_SIZE
	.align		4
.L_150:
        /*0120*/ 	.byte	0x03, 0x19
        /*0122*/ 	.short	0x0062


	//----- nvinfo : EIATTR_PARAM_CBANK
	.align		4
        /*0124*/ 	.byte	0x04, 0x0a
        /*0126*/ 	.short	(.L_152 - .L_151)
	.align		4
.L_151:
        /*0128*/ 	.word	index@(.nv.constant0._ZN3cub18CUB_300001_SM_10006detail6reduce18DeviceReduceKernelINS2_10policy_hubIfyN4cuda3std3__44plusIfEEE10Policy1000EN6thrust24THRUST_300001_SM_1000_NS6detail15normal_iteratorINSD_10device_ptrIfEEEEyS9_f6squareIfEEEvT0_PT3_T1_NS0_13GridEvenShareISO_EET2_T4_)
        /*012c*/ 	.short	0x0380
        /*012e*/ 	.short	0x0062


	//----- nvinfo : EIATTR_SW_WAR
	.align		4
.L_152:
        /*0130*/ 	.byte	0x04, 0x36
        /*0132*/ 	.short	(.L_154 - .L_153)
.L_153:
        /*0134*/ 	.word	0x00000008
.L_154:


//--------------------- .nv.info._ZN3cub18CUB_300001_SM_10006detail6reduce28DeviceReduceSingleTileKernelINS2_10policy_hubIfyN4cuda3std3__44plusIfEEE10Policy1000EN6thrust24THRUST_300001_SM_1000_NS6detail15normal_iteratorINSD_10device_ptrIfEEEEPfyS9_ff6squareIfEEEvT0_T1_T2_T3_T4_T6_ --------------------------
	.section	.nv.info._ZN3cub18CUB_300001_SM_10006detail6reduce28DeviceReduceSingleTileKernelINS2_10policy_hubIfyN4cuda3std3__44plusIfEEE10Policy1000EN6thrust24THRUST_300001_SM_1000_NS6detail15normal_iteratorINSD_10device_ptrIfEEEEPfyS9_ff6squareIfEEEvT0_T1_T2_T3_T4_T6_,"",@"SHT_CUDA_INFO"
	.sectionflags	@""
	.align	4


	//----- nvinfo : EIATTR_CUDA_API_VERSION
	.align		4
        /*0000*/ 	.byte	0x04, 0x37
        /*0002*/ 	.short	(.L_156 - .L_155)
.L_155:
        /*0004*/ 	.word	0x00000082


	//----- nvinfo : EIATTR_KPARAM_INFO
	.align		4
.L_156:
        /*0008*/ 	.byte	0x04, 0x17
        /*000a*/ 	.short	(.L_158 - .L_157)
.L_157:
        /*000c*/ 	.word	0x00000000
        /*0010*/ 	.short	0x0005
        /*0012*/ 	.short	0x0020
        /*0014*/ 	.byte	0x00, 0xf0, 0x05, 0x00


	//----- nvinfo : EIATTR_KPARAM_INFO
	.align		4
.L_158:
        /*0018*/ 	.byte	0x04, 0x17
        /*001a*/ 	.short	(.L_160 - .L_159)
.L_159:
        /*001c*/ 	.word	0x00000000
        /*0020*/ 	.short	0x0004
        /*0022*/ 	.short	0x001c
        /*0024*/ 	.byte	0x00, 0xf0, 0x11, 0x00


	//----- nvinfo : EIATTR_KPARAM_INFO
	.align		4
.L_160:
        /*0028*/ 	.byte	0x04, 0x17
        /*002a*/ 	.short	(.L_162 - .L_161)
.L_161:
        /*002c*/ 	.word	0x00000000
        /*0030*/ 	.short	0x0003
        /*0032*/ 	.short	0x0018
        /*0034*/ 	.byte	0x00, 0xf0, 0x05, 0x00


	//----- nvinfo : EIATTR_KPARAM_INFO
	.align		4
.L_162:
        /*0038*/ 	.byte	0x04, 0x17
        /*003a*/ 	.short	(.L_164 - .L_163)
.L_163:
        /*003c*/ 	.word	0x00000000
        /*0040*/ 	.short	0x0002
        /*0042*/ 	.short	0x0010
        /*0044*/ 	.byte	0x00, 0xf0, 0x21, 0x00


	//----- nvinfo : EIATTR_KPARAM_INFO
	.align		4
.L_164:
        /*0048*/ 	.byte	0x04, 0x17
        /*004a*/ 	.short	(.L_166 - .L_165)
.L_165:
        /*004c*/ 	.word	0x00000000
        /*0050*/ 	.short	0x0001
        /*0052*/ 	.short	0x0008
        /*0054*/ 	.byte	0x00, 0xf5, 0x21, 0x00


	//----- nvinfo : EIATTR_KPARAM_INFO
	.align		4
.L_166:
        /*0058*/ 	.byte	0x04, 0x17
        /*005a*/ 	.short	(.L_168 - .L_167)
.L_167:
        /*005c*/ 	.word	0x00000000
        /*0060*/ 	.short	0x0000
        /*0062*/ 	.short	0x0000
        /*0064*/ 	.byte	0x00, 0xf0, 0x21, 0x00


	//----- nvinfo : EIATTR_SPARSE_MMA_MASK
	.align		4
.L_168:
        /*0068*/ 	.byte	0x03, 0x50
        /*006a*/ 	.short	0x0000


	//----- nvinfo : EIATTR_MAXREG_COUNT
	.align		4
        /*006c*/ 	.byte	0x03, 0x1b
        /*006e*/ 	.short	0x00ff


	//----- nvinfo : EIATTR_NUM_BARRIERS
	.align		4
        /*0070*/ 	.byte	0x02, 0x4c
        /*0072*/ 	.byte	0x01
	.zero		1


	//----- nvinfo : EIATTR_MERCURY_ISA_VERSION
	.align		4
        /*0074*/ 	.byte	0x03, 0x5f
        /*0076*/ 	.short	0x0101


	//----- nvinfo : EIATTR_COOP_GROUP_MASK_REGIDS
	.align		4
        /*0078*/ 	.byte	0x04, 0x29
        /*007a*/ 	.short	(.L_170 - .L_169)


	//   ....[0]....
.L_169:
        /*007c*/ 	.word	0xffffffff


	//   ....[1]....
        /*0080*/ 	.word	0xffffffff


	//   ....[2]....
        /*0084*/ 	.word	0xffffffff


	//   ....[3]....
        /*0088*/ 	.word	0xffffffff


	//   ....[4]....
        /*008c*/ 	.word	0xffffffff


	//   ....[5]....
        /*0090*/ 	.word	0xffffffff


	//   ....[6]....
        /*0094*/ 	.word	0xffffffff


	//   ....[7]....
        /*0098*/ 	.word	0xffffffff


	//   ....[8]....
        /*009c*/ 	.word	0xffffffff


	//   ....[9]....
        /*00a0*/ 	.word	0xffffffff


	//   ....[10]....
        /*00a4*/ 	.word	0xffffffff


	//   ....[11]....
        /*00a8*/ 	.word	0xffffffff


	//   ....[12]....
        /*00ac*/ 	.word	0xffffffff


	//   ....[13]....
        /*00b0*/ 	.word	0xffffffff


	//   ....[14]....
        /*00b4*/ 	.word	0xffffffff


	//----- nvinfo : EIATTR_COOP_GROUP_INSTR_OFFSETS
	.align		4
.L_170:
        /*00b8*/ 	.byte	0x04, 0x28
        /*00ba*/ 	.short	(.L_172 - .L_171)


	//   ....[0]....
.L_171:
        /*00bc*/ 	.word	0x00000940


	//   ....[1]....
        /*00c0*/ 	.word	0x000009a0


	//   ....[2]....
        /*00c4*/ 	.word	0x00000a10


	//   ....[3]....
        /*00c8*/ 	.word	0x00000a60


	//   ....[4]....
        /*00cc*/ 	.word	0x00000a90


	//   ....[5]....
        /*00d0*/ 	.word	0x00000c50


	//   ....[6]....
        /*00d4*/ 	.word	0x00000ce0


	//   ....[7]....
        /*00d8*/ 	.word	0x00000d30


	//   ....[8]....
        /*00dc*/ 	.word	0x00000d70


	//   ....[9]....
        /*00e0*/ 	.word	0x00000db0


	//   ....[10]....
        /*00e4*/ 	.word	0x00001ed0


	//   ....[11]....
        /*00e8*/ 	.word	0x00001f50


	//   ....[12]....
        /*00ec*/ 	.word	0x00001fa0


	//   ....[13]....
        /*00f0*/ 	.word	0x00001fe0


	//   ....[14]....
        /*00f4*/ 	.word	0x00002010


	//----- nvinfo : EIATTR_VRC_CTA_INIT_COUNT
	.align		4
.L_172:
        /*00f8*/ 	.byte	0x02, 0x4a
	.zero		1
	.zero		1


	//----- nvinfo : EIATTR_EXIT_INSTR_OFFSETS
	.align		4
        /*00fc*/ 	.byte	0x04, 0x1c
        /*00fe*/ 	.short	(.L_174 - .L_173)


	//   ....[0]....
.L_173:
        /*0100*/ 	.word	0x000000a0


	//   ....[1]....
        /*0104*/ 	.word	0x000000e0


	//   ....[2]....
        /*0108*/ 	.word	0x00002150


	//   ....[3]....
        /*010c*/ 	.word	0x000021a0


	//----- nvinfo : EIATTR_MAX_THREADS
	.align		4
.L_174:
        /*0110*/ 	.byte	0x04, 0x05
        /*0112*/ 	.short	(.L_176 - .L_175)
.L_175:
        /*0114*/ 	.word	0x00000100
        /*0118*/ 	.word	0x00000001
        /*011c*/ 	.word	0x00000001


	//----- nvinfo : EIATTR_CRS_STACK_SIZE
	.align		4
.L_176:
        /*0120*/ 	.byte	0x04, 0x1e
        /*0122*/ 	.short	(.L_178 - .L_177)
.L_177:
        /*0124*/ 	.word	0x00000000


	//----- nvinfo : EIATTR_CBANK_PARAM_SIZE
	.align		4
.L_178:
        /*0128*/ 	.byte	0x03, 0x19
        /*012a*/ 	.short	0x0021


	//----- nvinfo : EIATTR_PARAM_CBANK
	.align		4
        /*012c*/ 	.byte	0x04, 0x0a
        /*012e*/ 	.short	(.L_180 - .L_179)
	.align		4
.L_179:
        /*0130*/ 	.word	index@(.nv.constant0._ZN3cub18CUB_300001_SM_10006detail6reduce28DeviceReduceSingleTileKernelINS2_10policy_hubIfyN4cuda3std3__44plusIfEEE10Policy1000EN6thrust24THRUST_300001_SM_1000_NS6detail15normal_iteratorINSD_10device_ptrIfEEEEPfyS9_ff6squareIfEEEvT0_T1_T2_T3_T4_T6_)
        /*0134*/ 	.short	0x0380
        /*0136*/ 	.short	0x0021


	//----- nvinfo : EIATTR_SW_WAR
	.align		4
.L_180:
        /*0138*/ 	.byte	0x04, 0x36
        /*013a*/ 	.short	(.L_182 - .L_181)
.L_181:
        /*013c*/ 	.word	0x00000008
.L_182:


//--------------------- .nv.info._ZN3cub18CUB_300001_SM_10006detail6reduce28DeviceReduceSingleTileKernelINS2_10policy_hubIfjN4cuda3std3__44plusIfEEE10Policy1000EPfSC_iS9_ffNS7_10__identityEEEvT0_T1_T2_T3_T4_T6_ --------------------------
	.section	.nv.info._ZN3cub18CUB_300001_SM_10006detail6reduce28DeviceReduceSingleTileKernelINS2_10policy_hubIfjN4cuda3std3__44plusIfEEE10Policy1000EPfSC_iS9_ffNS7_10__identityEEEvT0_T1_T2_T3_T4_T6_,"",@"SHT_CUDA_INFO"
	.sectionflags	@""
	.align	4


	//----- nvinfo : EIATTR_CUDA_API_VERSION
	.align		4
        /*0000*/ 	.byte	0x04, 0x37
        /*0002*/ 	.short	(.L_184 - .L_183)
.L_183:
        /*0004*/ 	.word	0x00000082


	//----- nvinfo : EIATTR_KPARAM_INFO
	.align		4
.L_184:
        /*0008*/ 	.byte	0x04, 0x17
        /*000a*/ 	.short	(.L_186 - .L_185)
.L_185:
        /*000c*/ 	.word	0x00000000
        /*0010*/ 	.short	0x0005
        /*0012*/ 	.short	0x001c
        /*0014*/ 	.byte	0x00, 0xf0, 0x05, 0x00


	//----- nvinfo : EIATTR_KPARAM_INFO
	.align		4
.L_186:
        /*0018*/ 	.byte	0x04, 0x17
        /*001a*/ 	.short	(.L_188 - .L_187)
.L_187:
        /*001c*/ 	.word	0x00000000
        /*0020*/ 	.short	0x0004
        /*0022*/ 	.short	0x0018
        /*0024*/ 	.byte	0x00, 0xf0, 0x11, 0x00


	//----- nvinfo : EIATTR_KPARAM_INFO
	.align		4
.L_188:
        /*0028*/ 	.byte	0x04, 0x17
        /*002a*/ 	.short	(.L_190 - .L_189)
.L_189:
        /*002c*/ 	.word	0x00000000
        /*0030*/ 	.short	0x0003
        /*0032*/ 	.short	0x0014
        /*0034*/ 	.byte	0x00, 0xf0, 0x05, 0x00


	//----- nvinfo : EIATTR_KPARAM_INFO
	.align		4
.L_190:
        /*0038*/ 	.byte	0x04, 0x17
        /*003a*/ 	.short	(.L_192 - .L_191)
.L_191:
        /*003c*/ 	.word	0x00000000
        /*0040*/ 	.short	0x0002
        /*0042*/ 	.short	0x0010
        /*0044*/ 	.byte	0x00, 0xf0, 0x11, 0x00


	//----- nvinfo : EIATTR_KPARAM_INFO
	.align		4
.L_192:
        /*0048*/ 	.byte	0x04, 0x17
        /*004a*/ 	.short	(.L_194 - .L_193)
.L_193:
        /*004c*/ 	.word	0x00000000
        /*0050*/ 	.short	0x0001
        /*0052*/ 	.short	0x0008
        /*0054*/ 	.byte	0x00, 0xf5, 0x21, 0x00


	//----- nvinfo : EIATTR_KPARAM_INFO
	.align		4
.L_194:
        /*0058*/ 	.byte	0x04, 0x17
        /*005a*/ 	.short	(.L_196 - .L_195)
.L_195:
        /*005c*/ 	.word	0x00000000
        /*0060*/ 	.short	0x0000
        /*0062*/ 	.short	0x0000
        /*0064*/ 	.byte	0x00, 0xf5, 0x21, 0x00


	//----- nvinfo : EIATTR_SPARSE_MMA_MASK
	.align		4
.L_196:
        /*0068*/ 	.byte	0x03, 0x50
        /*006a*/ 	.short	0x0000


	//----- nvinfo : EIATTR_MAXREG_COUNT
	.align		4
        /*006c*/ 	.byte	0x03, 0x1b
        /*006e*/ 	.short	0x0080


	//----- nvinfo : EIATTR_NUM_BARRIERS
	.align		4
        /*0070*/ 	.byte	0x02, 0x4c
        /*0072*/ 	.byte	0x01
	.zero		1


	//----- nvinfo : EIATTR_MERCURY_ISA_VERSION
	.align		4
        /*0074*/ 	.byte	0x03, 0x5f
        /*0076*/ 	.short	0x0101


	//----- nvinfo : EIATTR_UNUSED_LOAD_BYTE_OFFSET
	.align		4
        /*0078*/ 	.byte	0x04, 0x44
        /*007a*/ 	.short	(.L_198 - .L_197)


	//   ....[0]....
.L_197:
        /*007c*/ 	.word	0x00000b70
        /*0080*/ 	.word	0x0000fff0


	//   ....[1]....
        /*0084*/ 	.word	0x00000f80
        /*0088*/ 	.word	0x0000fff0


	//   ....[2]....
        /*008c*/ 	.word	0x00002010
        /*0090*/ 	.word	0x0000fff0


	//   ....[3]....
        /*0094*/ 	.word	0x00002bb0
        /*0098*/ 	.word	0x0000fff0


	//   ....[4]....
        /*009c*/ 	.word	0x00002fc0
        /*00a0*/ 	.word	0x0000fff0


	//   ....[5]....
        /*00a4*/ 	.word	0x00004140
        /*00a8*/ 	.word	0x0000fff0


	//----- nvinfo : EIATTR_COOP_GROUP_MASK_REGIDS
	.align		4
.L_198:
        /*00ac*/ 	.byte	0x04, 0x29
        /*00ae*/ 	.short	(.L_200 - .L_199)


	//   ....[0]....
.L_199:
        /*00b0*/ 	.word	0xffffffff


	//   ....[1]....
        /*00b4*/ 	.word	0xffffffff


	//   ....[2]....
        /*00b8*/ 	.word	0xffffffff


	//   ....[3]....
        /*00bc*/ 	.word	0xffffffff


	//   ....[4]....
        /*00c0*/ 	.word	0xffffffff


	//   ....[5]....
        /*00c4*/ 	.word	0xffffffff


	//   ....[6]....
        /*00c8*/ 	.word	0xffffffff


	//   ....[7]....
        /*00cc*/ 	.word	0xffffffff


	//   ....[8]....
        /*00d0*/ 	.word	0xffffffff


	//   ....[9]....
        /*00d4*/ 	.word	0xffffffff


	//   ....[10]....
        /*00d8*/ 	.word	0xffffffff


	//   ....[11]....
        /*00dc*/ 	.word	0xffffffff


	//   ....[12]....
        /*00e0*/ 	.word	0xffffffff


	//   ....[13]....
        /*00e4*/ 	.word	0xffffffff


	//   ....[14]....
        /*00e8*/ 	.word	0xffffffff


	//   ....[15]....
        /*00ec*/ 	.word	0xffffffff


	//   ....[16]....
        /*00f0*/ 	.word	0xffffffff


	//   ....[17]....
        /*00f4*/ 	.word	0xffffffff


	//   ....[18]....
        /*00f8*/ 	.word	0xffffffff


	//   ....[19]....
        /*00fc*/ 	.word	0xffffffff


	//   ....[20]....
        /*0100*/ 	.word	0xffffffff


	//   ....[21]....
        /*0104*/ 	.word	0xffffffff


	//   ....[22]....
        /*0108*/ 	.word	0xffffffff


	//   ....[23]....
        /*010c*/ 	.word	0xffffffff


	//   ....[24]....
        /*0110*/ 	.word	0xffffffff


	//   ....[25]....
        /*0114*/ 	.word	0xffffffff


	//   ....[26]....
        /*0118*/ 	.word	0xffffffff


	//   ....[27]....
        /*011c*/ 	.word	0xffffffff


	//   ....[28]....
        /*0120*/ 	.word	0xffffffff


	//   ....[29]....
        /*0124*/ 	.word	0xffffffff


	//----- nvinfo : EIATTR_COOP_GROUP_INSTR_OFFSETS
	.align		4
.L_200:
        /*0128*/ 	.byte	0x04, 0x28
        /*012a*/ 	.short	(.L_202 - .L_201)


	//   ....[0]....
.L_201:
        /*012c*/ 	.word	0x00000980


	//   ....[1]....
        /*0130*/ 	.word	0x000009e0


	//   ....[2]....
        /*0134*/ 	.word	0x00000a50


	//   ....[3]....
        /*0138*/ 	.word	0x00000aa0


	//   ....[4]....
        /*013c*/ 	.word	0x00000ad0


	//   ....[5]....
        /*0140*/ 	.word	0x00000d20


	//   ....[6]....
        /*0144*/ 	.word	0x00000db0


	//   ....[7]....
        /*0148*/ 	.word	0x00000df0


	//   ....[8]....
        /*014c*/ 	.word	0x00000e40


	//   ....[9]....
        /*0150*/ 	.word	0x00000e80


	//   ....[10]....
        /*0154*/ 	.word	0x00001e30


	//   ....[11]....
        /*0158*/ 	.word	0x00001eb0


	//   ....[12]....
        /*015c*/ 	.word	0x00001f00


	//   ....[13]....
        /*0160*/ 	.word	0x00001f40


	//   ....[14]....
        /*0164*/ 	.word	0x00001f70


	//   ....[15]....
        /*0168*/ 	.word	0x000029c0


	//   ....[16]....
        /*016c*/ 	.word	0x00002a20


	//   ....[17]....
        /*0170*/ 	.word	0x00002a90


	//   ....[18]....
        /*0174*/ 	.word	0x00002ae0


	//   ....[19]....
        /*0178*/ 	.word	0x00002b10


	//   ....[20]....
        /*017c*/ 	.word	0x00002d60


	//   ....[21]....
        /*0180*/ 	.word	0x00002de0


	//   ....[22]....
        /*0184*/ 	.word	0x00002e20


	//   ....[23]....
        /*0188*/ 	.word	0x00002e60


	//   ....[24]....
        /*018c*/ 	.word	0x00002ec0


	//   ....[25]....
        /*0190*/ 	.word	0x00003f60


	//   ....[26]....
        /*0194*/ 	.word	0x00003fe0


	//   ....[27]....
        /*0198*/ 	.word	0x00004030


	//   ....[28]....
        /*019c*/ 	.word	0x00004070


	//   ....[29]....
        /*01a0*/ 	.word	0x000040a0


	//----- nvinfo : EIATTR_VRC_CTA_INIT_COUNT
	.align		4
.L_202:
        /*01a4*/ 	.byte	0x02, 0x4a
	.zero		1
	.zero		1


	//----- nvinfo : EIATTR_EXIT_INSTR_OFFSETS
	.align		4
        /*01a8*/ 	.byte	0x04, 0x1c
        /*01aa*/ 	.short	(.L_204 - .L_203)


	//   ....[0]....
.L_203:
        /*01ac*/ 	.word	0x00000080


	//   ....[1]....
        /*01b0*/ 	.word	0x000000c0


	//   ....[2]....
        /*01b4*/ 	.word	0x00004280


	//   ....[3]....
        /*01b8*/ 	.word	0x000042d0


	//----- nvinfo : EIATTR_MAX_THREADS
	.align		4
.L_204:
        /*01bc*/ 	.byte	0x04, 0x05
        /*01be*/ 	.short	(.L_206 - .L_205)
.L_205:
        /*01c0*/ 	.word	0x00000200
        /*01c4*/ 	.word	0x00000001
        /*01c8*/ 	.word	0x00000001


	//----- nvinfo : EIATTR_CRS_STACK_SIZE
	.align		4
.L_206:
        /*01cc*/ 	.byte	0x04, 0x1e
        /*01ce*/ 	.short	(.L_208 - .L_207)
.L_207:
        /*01d0*/ 	.word	0x00000000


	//----- nvinfo : EIATTR_CBANK_PARAM_SIZE
	.align		4
.L_208:
        /*01d4*/ 	.byte	0x03, 0x19
        /*01d6*/ 	.short	0x001d


	//----- nvinfo : EIATTR_PARAM_CBANK
	.align		4
        /*01d8*/ 	.byte	0x04, 0x0a
        /*01da*/ 	.short	(.L_210 - .L_209)
	.align		4
.L_209:
        /*01dc*/ 	.word	index@(.nv.constant0._ZN3cub18CUB_300001_SM_10006detail6reduce28DeviceReduceSingleTileKernelINS2_10policy_hubIfjN4cuda3std3__44plusIfEEE10Policy1000EPfSC_iS9_ffNS7_10__identityEEEvT0_T1_T2_T3_T4_T6_)
        /*01e0*/ 	.short	0x0380
        /*01e2*/ 	.short	0x001d


	//----- nvinfo : EIATTR_SW_WAR
	.align		4
.L_210:
        /*01e4*/ 	.byte	0x04, 0x36
        /*01e6*/ 	.short	(.L_212 - .L_211)
.L_211:
        /*01e8*/ 	.word	0x00000008
.L_212:


//--------------------- .nv.info._ZN3cub18CUB_300001_SM_10006detail6reduce18DeviceReduceKernelINS2_10policy_hubIfjN4cuda3std3__44plusIfEEE10Policy1000EN6thrust24THRUST_300001_SM_1000_NS6detail15normal_iteratorINSD_10device_ptrIfEEEEjS9_f6squareIfEEEvT0_PT3_T1_NS0_13GridEvenShareISO_EET2_T4_ --------------------------
	.section	.nv.info._ZN3cub18CUB_300001_SM_10006detail6reduce18DeviceReduceKernelINS2_10policy_hubIfjN4cuda3std3__44plusIfEEE10Policy1000EN6thrust24THRUST_300001_SM_1000_NS6detail15normal_iteratorINSD_10device_ptrIfEEEEjS9_f6squareIfEEEvT0_PT3_T1_NS0_13GridEvenShareISO_EET2_T4_,"",@"SHT_CUDA_INFO"
	.sectionflags	@""
	.align	4


	//----- nvinfo : EIATTR_CUDA_API_VERSION
	.align		4
        /*0000*/ 	.byte	0x04, 0x37
        /*0002*/ 	.short	(.L_214 - .L_213)
.L_213:
        /*0004*/ 	.word	0x00000082


	//----- nvinfo : EIATTR_KPARAM_INFO
	.align		4
.L_214:
        /*0008*/ 	.byte	0x04, 0x17
        /*000a*/ 	.short	(.L_216 - .L_215)
.L_215:
        /*000c*/ 	.word	0x00000000
        /*0010*/ 	.short	0x0005
        /*0012*/ 	.short	0x003d
        /*0014*/ 	.byte	0x00, 0xf0, 0x05, 0x00


	//----- nvinfo : EIATTR_KPARAM_INFO
	.align		4
.L_216:
        /*0018*/ 	.byte	0x04, 0x17
        /*001a*/ 	.short	(.L_218 - .L_217)
.L_217:
        /*001c*/ 	.word	0x00000000
        /*0020*/ 	.short	0x0004
        /*0022*/ 	.short	0x003c
        /*0024*/ 	.byte	0x00, 0xf0, 0x05, 0x00


	//----- nvinfo : EIATTR_KPARAM_INFO
	.align		4
.L_218:
        /*0028*/ 	.byte	0x04, 0x17
        /*002a*/ 	.short	(.L_220 - .L_219)
.L_219:
        /*002c*/ 	.word	0x00000000
        /*0030*/ 	.short	0x0003
        /*0032*/ 	.short	0x0014
        /*0034*/ 	.byte	0x00, 0xf0, 0xa1, 0x00


	//----- nvinfo : EIATTR_KPARAM_INFO
	.align		4
.L_220:
        /*0038*/ 	.byte	0x04, 0x17
        /*003a*/ 	.short	(.L_222 - .L_221)
.L_221:
        /*003c*/ 	.word	0x00000000
        /*0040*/ 	.short	0x0002
        /*0042*/ 	.short	0x0010
        /*0044*/ 	.byte	0x00, 0xf0, 0x11, 0x00


	//----- nvinfo : EIATTR_KPARAM_INFO
	.align		4
.L_222:
        /*0048*/ 	.byte	0x04, 0x17
        /*004a*/ 	.short	(.L_224 - .L_223)
.L_223:
        /*004c*/ 	.word	0x00000000
        /*0050*/ 	.short	0x0001
        /*0052*/ 	.short	0x0008
        /*0054*/ 	.byte	0x00, 0xf5, 0x21, 0x00


	//----- nvinfo : EIATTR_KPARAM_INFO
	.align		4
.L_224:
        /*0058*/ 	.byte	0x04, 0x17
        /*005a*/ 	.short	(.L_226 - .L_225)
.L_225:
        /*005c*/ 	.word	0x00000000
        /*0060*/ 	.short	0x0000
        /*0062*/ 	.short	0x0000
        /*0064*/ 	.byte	0x00, 0xf0, 0x21, 0x00


	//----- nvinfo : EIATTR_SPARSE_MMA_MASK
	.align		4
.L_226:
        /*0068*/ 	.byte	0x03, 0x50
        /*006a*/ 	.short	0x0000


	//----- nvinfo : EIATTR_MAXREG_COUNT
	.align		4
        /*006c*/ 	.byte	0x03, 0x1b
        /*006e*/ 	.short	0x0080


	//----- nvinfo : EIATTR_NUM_BARRIERS
	.align		4
        /*0070*/ 	.byte	0x02, 0x4c
        /*0072*/ 	.byte	0x01
	.zero		1


	//----- nvinfo : EIATTR_MERCURY_ISA_VERSION
	.align		4
        /*0074*/ 	.byte	0x03, 0x5f
        /*0076*/ 	.short	0x0101


	//----- nvinfo : EIATTR_UNUSED_LOAD_BYTE_OFFSET
	.align		4
        /*0078*/ 	.byte	0x04, 0x44
        /*007a*/ 	.short	(.L_228 - .L_227)


	//   ....[0]....
.L_227:
        /*007c*/ 	.word	0x00000df0
        /*0080*/ 	.word	0x0000fff0


	//   ....[1]....
        /*0084*/ 	.word	0x00001200
        /*0088*/ 	.word	0x0000fff0


	//   ....[2]....
        /*008c*/ 	.word	0x000027c0
        /*0090*/ 	.word	0x0000fff0


	//----- nvinfo : EIATTR_COOP_GROUP_MASK_REGIDS
	.align		4
.L_228:
        /*0094*/ 	.byte	0x04, 0x29
        /*0096*/ 	.short	(.L_230 - .L_229)


	//   ....[0]....
.L_229:
        /*0098*/ 	.word	0xffffffff


	//   ....[1]....
        /*009c*/ 	.word	0xffffffff


	//   ....[2]....
        /*00a0*/ 	.word	0xffffffff


	//   ....[3]....
        /*00a4*/ 	.word	0xffffffff


	//   ....[4]....
        /*00a8*/ 	.word	0xffffffff


	//   ....[5]....
        /*00ac*/ 	.word	0xffffffff


	//   ....[6]....
        /*00b0*/ 	.word	0xffffffff


	//   ....[7]....
        /*00b4*/ 	.word	0xffffffff


	//   ....[8]....
        /*00b8*/ 	.word	0xffffffff


	//   ....[9]....
        /*00bc*/ 	.word	0xffffffff


	//   ....[10]....
        /*00c0*/ 	.word	0xffffffff


	//   ....[11]....
        /*00c4*/ 	.word	0xffffffff


	//   ....[12]....
        /*00c8*/ 	.word	0xffffffff


	//   ....[13]....
        /*00cc*/ 	.word	0xffffffff


	//   ....[14]....
        /*00d0*/ 	.word	0xffffffff


	//----- nvinfo : EIATTR_COOP_GROUP_INSTR_OFFSETS
	.align		4
.L_230:
        /*00d4*/ 	.byte	0x04, 0x28
        /*00d6*/ 	.short	(.L_232 - .L_231)


	//   ....[0]....
.L_231:
        /*00d8*/ 	.word	0x00000c00


	//   ....[1]....
        /*00dc*/ 	.word	0x00000c60


	//   ....[2]....
        /*00e0*/ 	.word	0x00000cd0


	//   ....[3]....
        /*00e4*/ 	.word	0x00000d20


	//   ....[4]....
        /*00e8*/ 	.word	0x00000d50


	//   ....[5]....
        /*00ec*/ 	.word	0x00000fa0


	//   ....[6]....
        /*00f0*/ 	.word	0x00001030


	//   ....[7]....
        /*00f4*/ 	.word	0x00001080


	//   ....[8]....
        /*00f8*/ 	.word	0x000010c0


	//   ....[9]....
        /*00fc*/ 	.word	0x00001100


	//   ....[10]....
        /*0100*/ 	.word	0x000025d0


	//   ....[11]....
        /*0104*/ 	.word	0x00002660


	//   ....[12]....
        /*0108*/ 	.word	0x000026b0


	//   ....[13]....
        /*010c*/ 	.word	0x000026f0


	//   ....[14]....
        /*0110*/ 	.word	0x00002720


	//----- nvinfo : EIATTR_VRC_CTA_INIT_COUNT
	.align		4
.L_232:
        /*0114*/ 	.byte	0x02, 0x4a
	.zero		1
	.zero		1


	//----- nvinfo : EIATTR_EXIT_INSTR_OFFSETS
	.align		4
        /*0118*/ 	.byte	0x04, 0x1c
        /*011a*/ 	.short	(.L_234 - .L_233)


	//   ....[0]....
.L_233:
        /*011c*/ 	.word	0x00002900


	//   ....[1]....
        /*0120*/ 	.word	0x00002940


	//----- nvinfo : EIATTR_MAX_THREADS
	.align		4
.L_234:
        /*0124*/ 	.byte	0x04, 0x05
        /*0126*/ 	.short	(.L_236 - .L_235)
.L_235:
        /*0128*/ 	.word	0x00000200
        /*012c*/ 	.word	0x00000001
        /*0130*/ 	.word	0x00000001


	//----- nvinfo : EIATTR_CRS_STACK_SIZE
	.align		4
.L_236:
        /*0134*/ 	.byte	0x04, 0x1e
        /*0136*/ 	.short	(.L_238 - .L_237)
.L_237:
        /*0138*/ 	.word	0x00000000


	//----- nvinfo : EIATTR_CBANK_PARAM_SIZE
	.align		4
.L_238:
        /*013c*/ 	.byte	0x03, 0x19
        /*013e*/ 	.short	0x003e


	//----- nvinfo : EIATTR_PARAM_CBANK
	.align		4
        /*0140*/ 	.byte	0x04, 0x0a
        /*0142*/ 	.short	(.L_240 - .L_239)
	.align		4
.L_239:
        /*0144*/ 	.word	index@(.nv.constant0._ZN3cub18CUB_300001_SM_10006detail6reduce18DeviceReduceKernelINS2_10policy_hubIfjN4cuda3std3__44plusIfEEE10Policy1000EN6thrust24THRUST_300001_SM_1000_NS6detail15normal_iteratorINSD_10device_ptrIfEEEEjS9_f6squareIfEEEvT0_PT3_T1_NS0_13GridEvenShareISO_EET2_T4_)
        /*0148*/ 	.short	0x0380
        /*014a*/ 	.short	0x003e


	//----- nvinfo : EIATTR_SW_WAR
	.align		4
.L_240:
        /*014c*/ 	.byte	0x04, 0x36
        /*014e*/ 	.short	(.L_242 - .L_241)
.L_241:
        /*0150*/ 	.word	0x00000008
.L_242:


//--------------------- .nv.info._ZN3cub18CUB_300001_SM_10006detail6reduce28DeviceReduceSingleTileKernelINS2_10policy_hubIfjN4cuda3std3__44plusIfEEE10Policy1000EN6thrust24THRUST_300001_SM_1000_NS6detail15normal_iteratorINSD_10device_ptrIfEEEEPfjS9_ff6squareIfEEEvT0_T1_T2_T3_T4_T6_ --------------------------
	.section	.nv.info._ZN3cub18CUB_300001_SM_10006detail6reduce28DeviceReduceSingleTileKernelINS2_10policy_hubIfjN4cuda3std3__44plusIfEEE10Policy1000EN6thrust24THRUST_300001_SM_1000_NS6detail15normal_iteratorINSD_10device_ptrIfEEEEPfjS9_ff6squareIfEEEvT0_T1_T2_T3_T4_T6_,"",@"SHT_CUDA_INFO"
	.sectionflags	@""
	.align	4


	//----- nvinfo : EIATTR_CUDA_API_VERSION
	.align		4
        /*0000*/ 	.byte	0x04, 0x37
        /*0002*/ 	.short	(.L_244 - .L_243)
.L_243:
        /*0004*/ 	.word	0x00000082


	//----- nvinfo : EIATTR_KPARAM_INFO
	.align		4
.L_244:
        /*0008*/ 	.byte	0x04, 0x17
        /*000a*/ 	.short	(.L_246 - .L_245)
.L_245:
        /*000c*/ 	.word	0x00000000
        /*0010*/ 	.short	0x0005
        /*0012*/ 	.short	0x001c
        /*0014*/ 	.byte	0x00, 0xf0, 0x05, 0x00


	//----- nvinfo : EIATTR_KPARAM_INFO
	.align		4
.L_246:
        /*0018*/ 	.byte	0x04, 0x17
        /*001a*/ 	.short	(.L_248 - .L_247)
.L_247:
        /*001c*/ 	.word	0x00000000
        /*0020*/ 	.short	0x0004
        /*0022*/ 	.short	0x0018
        /*0024*/ 	.byte	0x00, 0xf0, 0x11, 0x00


	//----- nvinfo : EIATTR_KPARAM_INFO
	.align		4
.L_248:
        /*0028*/ 	.byte	0x04, 0x17
        /*002a*/ 	.short	(.L_250 - .L_249)
.L_249:
        /*002c*/ 	.word	0x00000000
        /*0030*/ 	.short	0x0003
        /*0032*/ 	.short	0x0014
        /*0034*/ 	.byte	0x00, 0xf0, 0x05, 0x00


	//----- nvinfo : EIATTR_KPARAM_INFO
	.align		4
.L_250:
        /*0038*/ 	.byte	0x04, 0x17
        /*003a*/ 	.short	(.L_252 - .L_251)
.L_251:
        /*003c*/ 	.word	0x00000000
        /*0040*/ 	.short	0x0002
        /*0042*/ 	.short	0x0010
        /*0044*/ 	.byte	0x00, 0xf0, 0x11, 0x00


	//----- nvinfo : EIATTR_KPARAM_INFO
	.align		4
.L_252:
        /*0048*/ 	.byte	0x04, 0x17
        /*004a*/ 	.short	(.L_254 - .L_253)
.L_253:
        /*004c*/ 	.word	0x00000000
        /*0050*/ 	.short	0x0001
        /*0052*/ 	.short	0x0008
        /*0054*/ 	.byte	0x00, 0xf5, 0x21, 0x00


	//----- nvinfo : EIATTR_KPARAM_INFO
	.align		4
.L_254:
        /*0058*/ 	.byte	0x04, 0x17
        /*005a*/ 	.short	(.L_256 - .L_255)
.L_255:
        /*005c*/ 	.word	0x00000000
        /*0060*/ 	.short	0x0000
        /*0062*/ 	.short	0x0000
        /*0064*/ 	.byte	0x00, 0xf0, 0x21, 0x00


	//----- nvinfo : EIATTR_SPARSE_MMA_MASK
	.align		4
.L_256:
        /*0068*/ 	.byte	0x03, 0x50
        /*006a*/ 	.short	0x0000


	//----- nvinfo : EIATTR_MAXREG_COUNT
	.align		4
        /*006c*/ 	.byte	0x03, 0x1b
        /*006e*/ 	.short	0x0080


	//----- nvinfo : EIATTR_NUM_BARRIERS
	.align		4
        /*0070*/ 	.byte	0x02, 0x4c
        /*0072*/ 	.byte	0x01
	.zero		1


	//----- nvinfo : EIATTR_MERCURY_ISA_VERSION
	.align		4
        /*0074*/ 	.byte	0x03, 0x5f
        /*0076*/ 	.short	0x0101


	//----- nvinfo : EIATTR_UNUSED_LOAD_BYTE_OFFSET
	.align		4
        /*0078*/ 	.byte	0x04, 0x44
        /*007a*/ 	.short	(.L_258 - .L_257)


	//   ....[0]....
.L_257:
        /*007c*/ 	.word	0x00000b10
        /*0080*/ 	.word	0x0000fff0


	//   ....[1]....
        /*0084*/ 	.word	0x00000f20
        /*0088*/ 	.word	0x0000fff0


	//   ....[2]....
        /*008c*/ 	.word	0x00002370
        /*0090*/ 	.word	0x0000fff0


	//----- nvinfo : EIATTR_COOP_GROUP_MASK_REGIDS
	.align		4
.L_258:
        /*0094*/ 	.byte	0x04, 0x29
        /*0096*/ 	.short	(.L_260 - .L_259)


	//   ....[0]....
.L_259:
        /*0098*/ 	.word	0xffffffff


	//   ....[1]....
        /*009c*/ 	.word	0xffffffff


	//   ....[2]....
        /*00a0*/ 	.word	0xffffffff


	//   ....[3]....
        /*00a4*/ 	.word	0xffffffff


	//   ....[4]....
        /*00a8*/ 	.word	0xffffffff


	//   ....[5]....
        /*00ac*/ 	.word	0xffffffff


	//   ....[6]....
        /*00b0*/ 	.word	0xffffffff


	//   ....[7]....
        /*00b4*/ 	.word	0xffffffff


	//   ....[8]....
        /*00b8*/ 	.word	0xffffffff


	//   ....[9]....
        /*00bc*/ 	.word	0xffffffff


	//   ....[10]....
        /*00c0*/ 	.word	0xffffffff


	//   ....[11]....
        /*00c4*/ 	.word	0xffffffff


	//   ....[12]....
        /*00c8*/ 	.word	0xffffffff


	//   ....[13]....
        /*00cc*/ 	.word	0xffffffff


	//   ....[14]....
        /*00d0*/ 	.word	0xffffffff


	//----- nvinfo : EIATTR_COOP_GROUP_INSTR_OFFSETS
	.align		4
.L_260:
        /*00d4*/ 	.byte	0x04, 0x28
        /*00d6*/ 	.short	(.L_262 - .L_261)


	//   ....[0]....
.L_261:
        /*00d8*/ 	.word	0x00000920


	//   ....[1]....
        /*00dc*/ 	.word	0x00000980


	//   ....[2]....
        /*00e0*/ 	.word	0x000009f0


	//   ....[3]....
        /*00e4*/ 	.word	0x00000a40


	//   ....[4]....
        /*00e8*/ 	.word	0x00000a70


	//   ....[5]....
        /*00ec*/ 	.word	0x00000cc0


	//   ....[6]....
        /*00f0*/ 	.word	0x00000d50


	//   ....[7]....
        /*00f4*/ 	.word	0x00000d90


	//   ....[8]....
        /*00f8*/ 	.word	0x00000de0


	//   ....[9]....
        /*00fc*/ 	.word	0x00000e20


	//   ....[10]....
        /*0100*/ 	.word	0x00002190


	//   ....[11]....
        /*0104*/ 	.word	0x00002210


	//   ....[12]....
        /*0108*/ 	.word	0x00002260


	//   ....[13]....
        /*010c*/ 	.word	0x000022a0


	//   ....[14]....
        /*0110*/ 	.word	0x000022d0


	//----- nvinfo : EIATTR_VRC_CTA_INIT_COUNT
	.align		4
.L_262:
        /*0114*/ 	.byte	0x02, 0x4a
	.zero		1
	.zero		1


	//----- nvinfo : EIATTR_EXIT_INSTR_OFFSETS
	.align		4
        /*0118*/ 	.byte	0x04, 0x1c
        /*011a*/ 	.short	(.L_264 - .L_263)


	//   ....[0]....
.L_263:
        /*011c*/ 	.word	0x00000080


	//   ....[1]....
        /*0120*/ 	.word	0x000000c0


	//   ....[2]....
        /*0124*/ 	.word	0x000024b0


	//   ....[3]....
        /*0128*/ 	.word	0x00002500


	//----- nvinfo : EIATTR_MAX_THREADS
	.align		4
.L_264:
        /*012c*/ 	.byte	0x04, 0x05
        /*012e*/ 	.short	(.L_266 - .L_265)
.L_265:
        /*0130*/ 	.word	0x00000200
        /*0134*/ 	.word	0x00000001
        /*0138*/ 	.word	0x00000001


	//----- nvinfo : EIATTR_CRS_STACK_SIZE
	.align		4
.L_266:
        /*013c*/ 	.byte	0x04, 0x1e
        /*013e*/ 	.short	(.L_268 - .L_267)
.L_267:
        /*0140*/ 	.word	0x00000000


	//----- nvinfo : EIATTR_CBANK_PARAM_SIZE
	.align		4
.L_268:
        /*0144*/ 	.byte	0x03, 0x19
        /*0146*/ 	.short	0x001d


	//----- nvinfo : EIATTR_PARAM_CBANK
	.align		4
        /*0148*/ 	.byte	0x04, 0x0a
        /*014a*/ 	.short	(.L_270 - .L_269)
	.align		4
.L_269:
        /*014c*/ 	.word	index@(.nv.constant0._ZN3cub18CUB_300001_SM_10006detail6reduce28DeviceReduceSingleTileKernelINS2_10policy_hubIfjN4cuda3std3__44plusIfEEE10Policy1000EN6thrust24THRUST_300001_SM_1000_NS6detail15normal_iteratorINSD_10device_ptrIfEEEEPfjS9_ff6squareIfEEEvT0_T1_T2_T3_T4_T6_)
        /*0150*/ 	.short	0x0380
        /*0152*/ 	.short	0x001d


	//----- nvinfo : EIATTR_SW_WAR
	.align		4
.L_270:
        /*0154*/ 	.byte	0x04, 0x36
        /*0156*/ 	.short	(.L_272 - .L_271)
.L_271:
        /*0158*/ 	.word	0x00000008
.L_272:


//--------------------- .nv.info._ZN3cub18CUB_300001_SM_10006detail8for_each13static_kernelINS2_12policy_hub_t12policy_500_tElN6thrust24THRUST_300001_SM_1000_NS8cuda_cub10__tabulate7functorINS7_6detail15normal_iteratorINS7_10device_ptrIfEEEENS7_6system6detail7generic6detail22compute_sequence_valueIfvEElEEEEvT0_T1_ --------------------------
	.section	.nv.info._ZN3cub18CUB_300001_SM_10006detail8for_each13static_kernelINS2_12policy_hub_t12policy_500_tElN6thrust24THRUST_300001_SM_1000_NS8cuda_cub10__tabulate7functorINS7_6detail15normal_iteratorINS7_10device_ptrIfEEEENS7_6system6detail7generic6detail22compute_sequence_valueIfvEElEEEEvT0_T1_,"",@"SHT_CUDA_INFO"
	.sectionflags	@""
	.align	4


	//----- nvinfo : EIATTR_CUDA_API_VERSION
	.align		4
        /*0000*/ 	.byte	0x04, 0x37
        /*0002*/ 	.short	(.L_274 - .L_273)
.L_273:
        /*0004*/ 	.word	0x00000082


	//----- nvinfo : EIATTR_KPARAM_INFO
	.align		4
.L_274:
        /*0008*/ 	.byte	0x04, 0x17
        /*000a*/ 	.short	(.L_276 - .L_275)
.L_275:
        /*000c*/ 	.word	0x00000000
        /*0010*/ 	.short	0x0001
        /*0012*/ 	.short	0x0008
        /*0014*/ 	.byte	0x00, 0xf0, 0x41, 0x00


	//----- nvinfo : EIATTR_KPARAM_INFO
	.align		4
.L_276:
        /*0018*/ 	.byte	0x04, 0x17
        /*001a*/ 	.short	(.L_278 - .L_277)
.L_277:
        /*001c*/ 	.word	0x00000000
        /*0020*/ 	.short	0x0000
        /*0022*/ 	.short	0x0000
        /*0024*/ 	.byte	0x00, 0xf0, 0x21, 0x00


	//----- nvinfo : EIATTR_SPARSE_MMA_MASK
	.align		4
.L_278:
        /*0028*/ 	.byte	0x03, 0x50
        /*002a*/ 	.short	0x0000


	//----- nvinfo : EIATTR_MAXREG_COUNT
	.align		4
        /*002c*/ 	.byte	0x03, 0x1b
        /*002e*/ 	.short	0x00ff


	//----- nvinfo : EIATTR_MERCURY_ISA_VERSION
	.align		4
        /*0030*/ 	.byte	0x03, 0x5f
        /*0032*/ 	.short	0x0101


	//----- nvinfo : EIATTR_VRC_CTA_INIT_COUNT
	.align		4
        /*0034*/ 	.byte	0x02, 0x4a
	.zero		1
	.zero		1


	//----- nvinfo : EIATTR_EXIT_INSTR_OFFSETS
	.align		4
        /*0038*/ 	.byte	0x04, 0x1c
        /*003a*/ 	.short	(.L_280 - .L_279)


	//   ....[0]....
.L_279:
        /*003c*/ 	.word	0x00000190


	//   ....[1]....
        /*0040*/ 	.word	0x000002f0


	//   ....[2]....
        /*0044*/ 	.word	0x00000390


	//----- nvinfo : EIATTR_MAX_THREADS
	.align		4
.L_280:
        /*0048*/ 	.byte	0x04, 0x05
        /*004a*/ 	.short	(.L_282 - .L_281)
.L_281:
        /*004c*/ 	.word	0x00000100
        /*0050*/ 	.word	0x00000001
        /*0054*/ 	.word	0x00000001


	//----- nvinfo : EIATTR_CRS_STACK_SIZE
	.align		4
.L_282:
        /*0058*/ 	.byte	0x04, 0x1e
        /*005a*/ 	.short	(.L_284 - .L_283)
.L_283:
        /*005c*/ 	.word	0x00000000


	//----- nvinfo : EIATTR_CBANK_PARAM_SIZE
	.align		4
.L_284:
        /*0060*/ 	.byte	0x03, 0x19
        /*0062*/ 	.short	0x0018


	//----- nvinfo : EIATTR_PARAM_CBANK
	.align		4
        /*0064*/ 	.byte	0x04, 0x0a
        /*0066*/ 	.short	(.L_286 - .L_285)
	.align		4
.L_285:
        /*0068*/ 	.word	index@(.nv.constant0._ZN3cub18CUB_300001_SM_10006detail8for_each13static_kernelINS2_12policy_hub_t12policy_500_tElN6thrust24THRUST_300001_SM_1000_NS8cuda_cub10__tabulate7functorINS7_6detail15normal_iteratorINS7_10device_ptrIfEEEENS7_6system6detail7generic6detail22compute_sequence_valueIfvEElEEEEvT0_T1_)
        /*006c*/ 	.short	0x0380
        /*006e*/ 	.short	0x0018


	//----- nvinfo : EIATTR_SW_WAR
	.align		4
.L_286:
        /*0070*/ 	.byte	0x04, 0x36
        /*0072*/ 	.short	(.L_288 - .L_287)
.L_287:
        /*0074*/ 	.word	0x00000008
.L_288:


//--------------------- .nv.info._ZN3cub18CUB_300001_SM_10006detail8for_each13static_kernelINS2_12policy_hub_t12policy_500_tEmN6thrust24THRUST_300001_SM_1000_NS8cuda_cub20__uninitialized_fill7functorINS7_10device_ptrIfEEfEEEEvT0_T1_ --------------------------
	.section	.nv.info._ZN3cub18CUB_300001_SM_10006detail8for_each13static_kernelINS2_12policy_hub_t12policy_500_tEmN6thrust24THRUST_300001_SM_1000_NS8cuda_cub20__uninitialized_fill7functorINS7_10device_ptrIfEEfEEEEvT0_T1_,"",@"SHT_CUDA_INFO"
	.sectionflags	@""
	.align	4


	//----- nvinfo : EIATTR_CUDA_API_VERSION
	.align		4
        /*0000*/ 	.byte	0x04, 0x37
        /*0002*/ 	.short	(.L_290 - .L_289)
.L_289:
        /*0004*/ 	.word	0x00000082


	//----- nvinfo : EIATTR_KPARAM_INFO
	.align		4
.L_290:
        /*0008*/ 	.byte	0x04, 0x17
        /*000a*/ 	.short	(.L_292 - .L_291)
.L_291:
        /*000c*/ 	.word	0x00000000
        /*0010*/ 	.short	0x0001
        /*0012*/ 	.short	0x0008
        /*0014*/ 	.byte	0x00, 0xf0, 0x41, 0x00


	//----- nvinfo : EIATTR_KPARAM_INFO
	.align		4
.L_292:
        /*0018*/ 	.byte	0x04, 0x17
        /*001a*/ 	.short	(.L_294 - .L_293)
.L_293:
        /*001c*/ 	.word	0x00000000
        /*0020*/ 	.short	0x0000
        /*0022*/ 	.short	0x0000
        /*0024*/ 	.byte	0x00, 0xf0, 0x21, 0x00


	//----- nvinfo : EIATTR_SPARSE_MMA_MASK
	.align		4
.L_294:
        /*0028*/ 	.byte	0x03, 0x50
        /*002a*/ 	.short	0x0000


	//----- nvinfo : EIATTR_MAXREG_COUNT
	.align		4
        /*002c*/ 	.byte	0x03, 0x1b
        /*002e*/ 	.short	0x00ff


	//----- nvinfo : EIATTR_MERCURY_ISA_VERSION
	.align		4
        /*0030*/ 	.byte	0x03, 0x5f
        /*0032*/ 	.short	0x0101


	//----- nvinfo : EIATTR_VRC_CTA_INIT_COUNT
	.align		4
        /*0034*/ 	.byte	0x02, 0x4a
	.zero		1
	.zero		1


	//----- nvinfo : EIATTR_EXIT_INSTR_OFFSETS
	.align		4
        /*0038*/ 	.byte	0x04, 0x1c
        /*003a*/ 	.short	(.L_296 - .L_295)


	//   ....[0]....
.L_295:
        /*003c*/ 	.word	0x00000130


	//   ....[1]....
        /*0040*/ 	.word	0x00000230


	//   ....[2]....
        /*0044*/ 	.word	0x00000260


	//----- nvinfo : EIATTR_MAX_THREADS
	.align		4
.L_296:
        /*0048*/ 	.byte	0x04, 0x05
        /*004a*/ 	.short	(.L_298 - .L_297)
.L_297:
        /*004c*/ 	.word	0x00000100
        /*0050*/ 	.word	0x00000001
        /*0054*/ 	.word	0x00000001


	//----- nvinfo : EIATTR_CBANK_PARAM_SIZE
	.align		4
.L_298:
        /*0058*/ 	.byte	0x03, 0x19
        /*005a*/ 	.short	0x0018


	//----- nvinfo : EIATTR_PARAM_CBANK
	.align		4
        /*005c*/ 	.byte	0x04, 0x0a
        /*005e*/ 	.short	(.L_300 - .L_299)
	.align		4
.L_299:
        /*0060*/ 	.word	index@(.nv.constant0._ZN3cub18CUB_300001_SM_10006detail8for_each13static_kernelINS2_12policy_hub_t12policy_500_tEmN6thrust24THRUST_300001_SM_1000_NS8cuda_cub20__uninitialized_fill7functorINS7_10device_ptrIfEEfEEEEvT0_T1_)
        /*0064*/ 	.short	0x0380
        /*0066*/ 	.short	0x0018


	//----- nvinfo : EIATTR_SW_WAR
	.align		4
.L_300:
        /*0068*/ 	.byte	0x04, 0x36
        /*006a*/ 	.short	(.L_302 - .L_301)
.L_301:
        /*006c*/ 	.word	0x00000008
.L_302:


//--------------------- .nv.info._ZN3cub18CUB_300001_SM_10006detail11EmptyKernelIvEEvv --------------------------
	.section	.nv.info._ZN3cub18CUB_300001_SM_10006detail11EmptyKernelIvEEvv,"",@"SHT_CUDA_INFO"
	.sectionflags	@""
	.align	4


	//----- nvinfo : EIATTR_CUDA_API_VERSION
	.align		4
        /*0000*/ 	.byte	0x04, 0x37
        /*0002*/ 	.short	(.L_304 - .L_303)
.L_303:
        /*0004*/ 	.word	0x00000082


	//----- nvinfo : EIATTR_SPARSE_MMA_MASK
	.align		4
.L_304:
        /*0008*/ 	.byte	0x03, 0x50
        /*000a*/ 	.short	0x0000


	//----- nvinfo : EIATTR_MAXREG_COUNT
	.align		4
        /*000c*/ 	.byte	0x03, 0x1b
        /*000e*/ 	.short	0x00ff


	//----- nvinfo : EIATTR_MERCURY_ISA_VERSION
	.align		4
        /*0010*/ 	.byte	0x03, 0x5f
        /*0012*/ 	.short	0x0101


	//----- nvinfo : EIATTR_VRC_CTA_INIT_COUNT
	.align		4
        /*0014*/ 	.byte	0x02, 0x4a
	.zero		1
	.zero		1


	//----- nvinfo : EIATTR_EXIT_INSTR_OFFSETS
	.align		4
        /*0018*/ 	.byte	0x04, 0x1c
        /*001a*/ 	.short	(.L_306 - .L_305)


	//   ....[0]....
.L_305:
        /*001c*/ 	.word	0x00000010


	//----- nvinfo : EIATTR_SW_WAR
	.align		4
.L_306:
        /*0020*/ 	.byte	0x04, 0x36
        /*0022*/ 	.short	(.L_308 - .L_307)
.L_307:
        /*0024*/ 	.word	0x00000008
.L_308:


//--------------------- .nv.callgraph             --------------------------
	.section	.nv.callgraph,"",@"SHT_CUDA_CALLGRAPH"
	.align	4
	.sectionentsize	8
	.align		4
        /*0000*/ 	.word	0x00000000
	.align		4
        /*0004*/ 	.word	0xffffffff
	.align		4
        /*0008*/ 	.word	0x00000000
	.align		4
        /*000c*/ 	.word	0xfffffffe
	.align		4
        /*0010*/ 	.word	0x00000000
	.align		4
        /*0014*/ 	.word	0xfffffffd
	.align		4
        /*0018*/ 	.word	0x00000000
	.align		4
        /*001c*/ 	.word	0xfffffffc


//--------------------- .nv.constant4             --------------------------
	.section	.nv.constant4,"a",@progbits
	.align	8
	.align		8
.nv.constant4:
        /*0000*/ 	.dword	_ZN34_INTERNAL_9e28a7b8_4_k_cu_38afa8ed4cuda3std3__45__cpo5beginE
	.align		8
        /*0008*/ 	.dword	_ZN34_INTERNAL_9e28a7b8_4_k_cu_38afa8ed4cuda3std3__45__cpo3endE
	.align		8
        /*0010*/ 	.dword	_ZN34_INTERNAL_9e28a7b8_4_k_cu_38afa8ed4cuda3std3__45__cpo6cbeginE
	.align		8
        /*0018*/ 	.dword	_ZN34_INTERNAL_9e28a7b8_4_k_cu_38afa8ed4cuda3std3__45__cpo4cendE
	.align		8
        /*0020*/ 	.dword	_ZN34_INTERNAL_9e28a7b8_4_k_cu_38afa8ed4cuda3std3__45__cpo6rbeginE
	.align		8
        /*0028*/ 	.dword	_ZN34_INTERNAL_9e28a7b8_4_k_cu_38afa8ed4cuda3std3__45__cpo4rendE
	.align		8
        /*0030*/ 	.dword	_ZN34_INTERNAL_9e28a7b8_4_k_cu_38afa8ed4cuda3std3__45__cpo7crbeginE
	.align		8
        /*0038*/ 	.dword	_ZN34_INTERNAL_9e28a7b8_4_k_cu_38afa8ed4cuda3std3__45__cpo5crendE
	.align		8
        /*0040*/ 	.dword	_ZN34_INTERNAL_9e28a7b8_4_k_cu_38afa8ed4cuda3std3__436_GLOBAL__N__9e28a7b8_4_k_cu_38afa8ed6ignoreE
	.align		8
        /*0048*/ 	.dword	_ZN34_INTERNAL_9e28a7b8_4_k_cu_38afa8ed4cuda3std3__419piecewise_constructE
	.align		8
        /*0050*/ 	.dword	_ZN34_INTERNAL_9e28a7b8_4_k_cu_38afa8ed4cuda3std3__48in_placeE
	.align		8
        /*0058*/ 	.dword	_ZN34_INTERNAL_9e28a7b8_4_k_cu_38afa8ed4cuda3std3__420unreachable_sentinelE
	.align		8
        /*0060*/ 	.dword	_ZN34_INTERNAL_9e28a7b8_4_k_cu_38afa8ed4cuda3std3__47nulloptE
	.align		8
        /*0068*/ 	.dword	_ZN34_INTERNAL_9e28a7b8_4_k_cu_38afa8ed4cuda3std3__48unexpectE
	.align		8
        /*0070*/ 	.dword	_ZN34_INTERNAL_9e28a7b8_4_k_cu_38afa8ed4cuda3std6ranges3__45__cpo4swapE
	.align		8
        /*0078*/ 	.dword	_ZN34_INTERNAL_9e28a7b8_4_k_cu_38afa8ed4cuda3std6ranges3__45__cpo9iter_moveE
	.align		8
        /*0080*/ 	.dword	_ZN34_INTERNAL_9e28a7b8_4_k_cu_38afa8ed4cuda3std6ranges3__45__cpo5beginE
	.align		8
        /*0088*/ 	.dword	_ZN34_INTERNAL_9e28a7b8_4_k_cu_38afa8ed4cuda3std6ranges3__45__cpo3endE
	.align		8
        /*0090*/ 	.dword	_ZN34_INTERNAL_9e28a7b8_4_k_cu_38afa8ed4cuda3std6ranges3__45__cpo6cbeginE
	.align		8
        /*0098*/ 	.dword	_ZN34_INTERNAL_9e28a7b8_4_k_cu_38afa8ed4cuda3std6ranges3__45__cpo4cendE
	.align		8
        /*00a0*/ 	.dword	_ZN34_INTERNAL_9e28a7b8_4_k_cu_38afa8ed4cuda3std6ranges3__45__cpo7advanceE
	.align		8
        /*00a8*/ 	.dword	_ZN34_INTERNAL_9e28a7b8_4_k_cu_38afa8ed4cuda3std6ranges3__45__cpo9iter_swapE
	.align		8
        /*00b0*/ 	.dword	_ZN34_INTERNAL_9e28a7b8_4_k_cu_38afa8ed4cuda3std6ranges3__45__cpo4nextE
	.align		8
        /*00b8*/ 	.dword	_ZN34_INTERNAL_9e28a7b8_4_k_cu_38afa8ed4cuda3std6ranges3__45__cpo4prevE
	.align		8
        /*00c0*/ 	.dword	_ZN34_INTERNAL_9e28a7b8_4_k_cu_38afa8ed4cuda3std6ranges3__45__cpo4dataE
	.align		8
        /*00c8*/ 	.dword	_ZN34_INTERNAL_9e28a7b8_4_k_cu_38afa8ed4cuda3std6ranges3__45__cpo5cdataE
	.align		8
        /*00d0*/ 	.dword	_ZN34_INTERNAL_9e28a7b8_4_k_cu_38afa8ed4cuda3std6ranges3__45__cpo4sizeE
	.align		8
        /*00d8*/ 	.dword	_ZN34_INTERNAL_9e28a7b8_4_k_cu_38afa8ed4cuda3std6ranges3__45__cpo5ssizeE
	.align		8
        /*00e0*/ 	.dword	_ZN34_INTERNAL_9e28a7b8_4_k_cu_38afa8ed4cuda3std6ranges3__45__cpo8distanceE
	.align		8
        /*00e8*/ 	.dword	_ZN34_INTERNAL_9e28a7b8_4_k_cu_38afa8ed6thrust24THRUST_300001_SM_1000_NS8cuda_cub3parE
	.align		8
        /*00f0*/ 	.dword	_ZN34_INTERNAL_9e28a7b8_4_k_cu_38afa8ed6thrust24THRUST_300001_SM_1000_NS8cuda_cub10par_nosyncE
	.align		8
        /*00f8*/ 	.dword	_ZN34_INTERNAL_9e28a7b8_4_k_cu_38afa8ed6thrust24THRUST_300001_SM_1000_NS6system6detail10sequential3seqE
	.align		8
        /*0100*/ 	.dword	_ZN34_INTERNAL_9e28a7b8_4_k_cu_38afa8ed6thrust24THRUST_300001_SM_1000_NS6system3cpp3parE
	.align		8
        /*0108*/ 	.dword	_ZN34_INTERNAL_9e28a7b8_4_k_cu_38afa8ed6thrust24THRUST_300001_SM_1000_NS12placeholders2_1E
	.align		8
        /*0110*/ 	.dword	_ZN34_INTERNAL_9e28a7b8_4_k_cu_38afa8ed6thrust24THRUST_300001_SM_1000_NS12placeholders2_2E
	.align		8
        /*0118*/ 	.dword	_ZN34_INTERNAL_9e28a7b8_4_k_cu_38afa8ed6thrust24THRUST_300001_SM_1000_NS12placeholders2_3E
	.align		8
        /*0120*/ 	.dword	_ZN34_INTERNAL_9e28a7b8_4_k_cu_38afa8ed6thrust24THRUST_300001_SM_1000_NS12placeholders2_4E
	.align		8
        /*0128*/ 	.dword	_ZN34_INTERNAL_9e28a7b8_4_k_cu_38afa8ed6thrust24THRUST_300001_SM_1000_NS12placeholders2_5E
	.align		8
        /*0130*/ 	.dword	_ZN34_INTERNAL_9e28a7b8_4_k_cu_38afa8ed6thrust24THRUST_300001_SM_1000_NS12placeholders2_6E
	.align		8
        /*0138*/ 	.dword	_ZN34_INTERNAL_9e28a7b8_4_k_cu_38afa8ed6thrust24THRUST_300001_SM_1000_NS12placeholders2_7E
	.align		8
        /*0140*/ 	.dword	_ZN34_INTERNAL_9e28a7b8_4_k_cu_38afa8ed6thrust24THRUST_300001_SM_1000_NS12placeholders2_8E
	.align		8
        /*0148*/ 	.dword	_ZN34_INTERNAL_9e28a7b8_4_k_cu_38afa8ed6thrust24THRUST_300001_SM_1000_NS12placeholders2_9E
	.align		8
        /*0150*/ 	.dword	_ZN34_INTERNAL_9e28a7b8_4_k_cu_38afa8ed6thrust24THRUST_300001_SM_1000_NS12placeholders3_10E
	.align		8
        /*0158*/ 	.dword	_ZN34_INTERNAL_9e28a7b8_4_k_cu_38afa8ed6thrust24THRUST_300001_SM_1000_NS3seqE
	.align		8
        /*0160*/ 	.dword	_ZN34_INTERNAL_9e28a7b8_4_k_cu_38afa8ed6thrust24THRUST_300001_SM_1000_NS6deviceE


//--------------------- .text._ZN3cub18CUB_300001_SM_10006detail6reduce28DeviceReduceSingleTileKernelINS2_10policy_hubIfyN4cuda3std3__44plusIfEEE10Policy1000EPfSC_iS9_ffNS7_10__identityEEEvT0_T1_T2_T3_T4_T6_ --------------------------
	.section	.text._ZN3cub18CUB_300001_SM_10006detail6reduce28DeviceReduceSingleTileKernelINS2_10policy_hubIfyN4cuda3std3__44plusIfEEE10Policy1000EPfSC_iS9_ffNS7_10__identityEEEvT0_T1_T2_T3_T4_T6_,"ax",@progbits
	.align	128
        .global         _ZN3cub18CUB_300001_SM_10006detail6reduce28DeviceReduceSingleTileKernelINS2_10policy_hubIfyN4cuda3std3__44plusIfEEE10Policy1000EPfSC_iS9_ffNS7_10__identityEEEvT0_T1_T2_T3_T4_T6_
        .type           _ZN3cub18CUB_300001_SM_10006detail6reduce28DeviceReduceSingleTileKernelINS2_10policy_hubIfyN4cuda3std3__44plusIfEEE10Policy1000EPfSC_iS9_ffNS7_10__identityEEEvT0_T1_T2_T3_T4_T6_,@function
        .size           _ZN3cub18CUB_300001_SM_10006detail6reduce28DeviceReduceSingleTileKernelINS2_10policy_hubIfyN4cuda3std3__44plusIfEEE10Policy1000EPfSC_iS9_ffNS7_10__identityEEEvT0_T1_T2_T3_T4_T6_,(.L_x_242 - _ZN3cub18CUB_300001_SM_10006detail6reduce28DeviceReduceSingleTileKernelINS2_10policy_hubIfyN4cuda3std3__44plusIfEEE10Policy1000EPfSC_iS9_ffNS7_10__identityEEEvT0_T1_T2_T3_T4_T6_)
        .other          _ZN3cub18CUB_300001_SM_10006detail6reduce28DeviceReduceSingleTileKernelINS2_10policy_hubIfyN4cuda3std3__44plusIfEEE10Policy1000EPfSC_iS9_ffNS7_10__identityEEEvT0_T1_T2_T3_T4_T6_,@"STO_CUDA_ENTRY STV_DEFAULT"
_ZN3cub18CUB_300001_SM_10006detail6reduce28DeviceReduceSingleTileKernelINS2_10policy_hubIfyN4cuda3std3__44plusIfEEE10Policy1000EPfSC_iS9_ffNS7_10__identityEEEvT0_T1_T2_T3_T4_T6_:
.text._ZN3cub18CUB_300001_SM_10006detail6reduce28DeviceReduceSingleTileKernelINS2_10policy_hubIfyN4cuda3std3__44plusIfEEE10Policy1000EPfSC_iS9_ffNS7_10__identityEEEvT0_T1_T2_T3_T4_T6_:
[----:B------:R-:W-:Y:S01]  /*0000*/  LDC R1, c[0x0][0x37c] ;  /* 0x0000df00ff017b82 */ /* 0x000fe20000000800 */
[----:B------:R-:W0:Y:S01]  /*0010*/  LDCU UR4, c[0x0][0x390] ;  /* 0x00007200ff0477ac */ /* 0x000e220008000800 */
[----:B------:R-:W1:Y:S01]  /*0020*/  LDCU.64 UR6, c[0x0][0x358] ;  /* 0x00006b00ff0677ac */ /* 0x000e620008000a00 */
[----:B0-----:R-:W-:-:S04]  /*0030*/  MOV R20, UR4 ;  /* 0x0000000400147c02 */ /* 0x001fc80008000f00 */
[----:B------:R-:W-:-:S13]  /*0040*/  ISETP.NE.AND P0, PT, R20, RZ, PT ;  /* 0x000000ff1400720c */ /* 0x000fda0003f05270 */
[----:B-1----:R-:W-:Y:S05]  /*0050*/  @P0 BRA `(.L_x_0) ;  /* 0x00000000001c0947 */ /* 0x002fea0003800000 */
[----:B------:R-:W0:Y:S02]  /*0060*/  S2R R0, SR_TID.X ;  /* 0x0000000000007919 */ /* 0x000e240000002100 */
[----:B0-----:R-:W-:-:S13]  /*0070*/  ISETP.NE.AND P0, PT, R0, RZ, PT ;  /* 0x000000ff0000720c */ /* 0x001fda0003f05270 */
[----:B------:R-:W-:Y:S05]  /*0080*/  @P0 EXIT ;  /* 0x000000000000094d */ /* 0x000fea0003800000 */
[----:B------:R-:W0:Y:S08]  /*0090*/  LDC R5, c[0x0][0x398] ;  /* 0x0000e600ff057b82 */ /* 0x000e300000000800 */
[----:B------:R-:W0:Y:S02]  /*00a0*/  LDC.64 R2, c[0x0][0x388] ;  /* 0x0000e200ff027b82 */ /* 0x000e240000000a00 */
[----:B0-----:R-:W-:Y:S01]  /*00b0*/  STG.E desc[UR6][R2.64], R5 ;  /* 0x0000000502007986 */ /* 0x001fe2000c101906 */
[----:B------:R-:W-:Y:S05]  /*00c0*/  EXIT ;  /* 0x000000000000794d */ /* 0x000fea0003800000 */
.L_x_0:
[----:B------:R-:W0:Y:S01]  /*00d0*/  LDCU UR4, c[0x0][0x380] ;  /* 0x00007000ff0477ac */ /* 0x000e220008000800 */
[----:B------:R-:W-:Y:S01]  /*00e0*/  BSSY.RECONVERGENT B0, `(.L_x_1) ;  /* 0x00003ca000007945 */ /* 0x000fe20003800200 */
[----:B0-----:R-:W-:-:S09]  /*00f0*/  ULOP3.LUT UP0, URZ, UR4, 0xf, URZ, 0xc0, !UPT ;  /* 0x0000000f04ff7892 */ /* 0x001fd2000f80c0ff */
[----:B------:R-:W-:Y:S05]  /*0100*/  BRA.U UP0, `(.L_x_2) ;  /* 0x0000001d00607547 */ /* 0x000fea000b800000 */
[----:B------:R-:W-:-:S13]  /*0110*/  ISETP.GT.AND P0, PT, R20, 0xfff, PT ;  /* 0x00000fff1400780c */ /* 0x000fda0003f04270 */
[----:B------:R-:W-:Y:S05]  /*0120*/  @P0 BRA `(.L_x_3) ;  /* 0x0000000c00a80947 */ /* 0x000fea0003800000 */
[----:B------:R-:W0:Y:S01]  /*0130*/  S2R R9, SR_TID.X ;  /* 0x0000000000097919 */ /* 0x000e220000002100 */
[----:B------:R-:W-:Y:S01]  /*0140*/  BSSY.RECONVERGENT B1, `(.L_x_4) ;  /* 0x0000009000017945 */ /* 0x000fe20003800200 */
[----:B------:R-:W-:Y:S01]  /*0150*/  HFMA2 R0, -RZ, RZ, 0, 0 ;  /* 0x00000000ff007431 */ /* 0x000fe200000001ff */
[----:B0-----:R-:W-:Y:S02]  /*0160*/  ISETP.GE.AND P0, PT, R9, R20, PT ;  /* 0x000000140900720c */ /* 0x001fe40003f06270 */
[----:B------:R-:W-:-:S11]  /*0170*/  MOV R11, R9 ;  /* 0x00000009000b7202 */ /* 0x000fd60000000f00 */
[----:B------:R-:W-:Y:S05]  /*0180*/  @P0 BRA `(.L_x_5) ;  /* 0x0000000000100947 */ /* 0x000fea0003800000 */
[----:B------:R-:W0:Y:S02]  /*0190*/  LDC.64 R2, c[0x0][0x380] ;  /* 0x0000e000ff027b82 */ /* 0x000e240000000a00 */
[----:B0-----:R-:W-:-:S05]  /*01a0*/  IMAD.WIDE.U32 R2, R9, 0x4, R2 ;  /* 0x0000000409027825 */ /* 0x001fca00078e0002 */
[----:B------:R0:W5:Y:S01]  /*01b0*/  LDG.E.CONSTANT R0, desc[UR6][R2.64] ;  /* 0x0000000602007981 */ /* 0x000162000c1e9900 */
[----:B------:R-:W-:-:S07]  /*01c0*/  IADD3 R11, PT, PT, R9, 0x100, RZ ;  /* 0x00000100090b7810 */ /* 0x000fce0007ffe0ff */
.L_x_5:
[----:B------:R-:W-:Y:S05]  /*01d0*/  BSYNC.RECONVERGENT B1 ;  /* 0x0000000000017941 */ /* 0x000fea0003800200 */
.L_x_4:
[----:B------:R-:W-:Y:S01]  /*01e0*/  ISETP.GE.AND P0, PT, R11, R20, PT ;  /* 0x000000140b00720c */ /* 0x000fe20003f06270 */
[----:B------:R-:W-:-:S12]  /*01f0*/  BSSY.RECONVERGENT B1, `(.L_x_6) ;  /* 0x0000074000017945 */ /* 0x000fd80003800200 */
[----:B------:R-:W-:Y:S05]  /*0200*/  @P0 BRA `(.L_x_7) ;  /* 0x0000000400c80947 */ /* 0x000fea0003800000 */
[----:B0-----:R-:W-:Y:S01]  /*0210*/  LOP3.LUT R3, RZ, R11, RZ, 0x33, !PT ;  /* 0x0000000bff037212 */ /* 0x001fe200078e33ff */
[----:B------:R-:W-:Y:S03]  /*0220*/  BSSY.RECONVERGENT B2, `(.L_x_8) ;  /* 0x0000015000027945 */ /* 0x000fe60003800200 */
[----:B------:R-:W-:-:S04]  /*0230*/  IADD3 R4, PT, PT, R3, R20, RZ ;  /* 0x0000001403047210 */ /* 0x000fc80007ffe0ff */
[C---:B------:R-:W-:Y:S02]  /*0240*/  LOP3.LUT R2, R4.reuse, 0x300, RZ, 0xc0, !PT ;  /* 0x0000030004027812 */ /* 0x040fe400078ec0ff */
[----:B------:R-:W-:Y:S02]  /*0250*/  ISETP.GE.U32.AND P1, PT, R4, 0x300, PT ;  /* 0x000003000400780c */ /* 0x000fe40003f26070 */
[----:B------:R-:W-:-:S13]  /*0260*/  ISETP.NE.AND P0, PT, R2, 0x300, PT ;  /* 0x000003000200780c */ /* 0x000fda0003f05270 */
[----:B------:R-:W-:Y:S05]  /*0270*/  @!P0 BRA `(.L_x_9) ;  /* 0x00000000003c8947 */ /* 0x000fea0003800000 */
[----:B------:R-:W0:Y:S01]  /*0280*/  LDC.64 R2, c[0x0][0x380] ;  /* 0x0000e000ff027b82 */ /* 0x000e220000000a00 */
[----:B------:R-:W-:-:S04]  /*0290*/  LEA.HI R4, R4, 0x1, RZ, 0x18 ;  /* 0x0000000104047811 */ /* 0x000fc800078fc0ff */
[----:B------:R-:W-:-:S04]  /*02a0*/  LOP3.LUT R4, R4, 0x3, RZ, 0xc0, !PT ;  /* 0x0000000304047812 */ /* 0x000fc800078ec0ff */
[----:B------:R-:W-:Y:S01]  /*02b0*/  IADD3 R4, PT, PT, -R4, RZ, RZ ;  /* 0x000000ff04047210 */ /* 0x000fe20007ffe1ff */
[----:B0-----:R-:W-:-:S05]  /*02c0*/  IMAD.WIDE.U32 R2, R11, 0x4, R2 ;  /* 0x000000040b027825 */ /* 0x001fca00078e0002 */
[----:B------:R-:W-:-:S07]  /*02d0*/  MOV R5, R3 ;  /* 0x0000000300057202 */ /* 0x000fce0000000f00 */
.L_x_10:
[----:B------:R-:W-:-:S06]  /*02e0*/  MOV R3, R5 ;  /* 0x0000000500037202 */ /* 0x000fcc0000000f00 */
[----:B------:R0:W2:Y:S01]  /*02f0*/  LDG.E.CONSTANT R3, desc[UR6][R2.64] ;  /* 0x0000000602037981 */ /* 0x0000a2000c1e9900 */
[----:B------:R-:W-:Y:S01]  /*0300*/  IADD3 R4, PT, PT, R4, 0x1, RZ ;  /* 0x0000000104047810 */ /* 0x000fe20007ffe0ff */
[----:B------:R-:W-:-:S03]  /*0310*/  VIADD R11, R11, 0x100 ;  /* 0x000001000b0b7836 */ /* 0x000fc60000000000 */
[----:B------:R-:W-:Y:S02]  /*0320*/  ISETP.NE.AND P0, PT, R4, RZ, PT ;  /* 0x000000ff0400720c */ /* 0x000fe40003f05270 */
[----:B0-----:R-:W-:-:S04]  /*0330*/  IADD3 R2, P2, PT, R2, 0x400, RZ ;  /* 0x0000040002027810 */ /* 0x001fc80007f5e0ff */
[----:B------:R-:W-:Y:S01]  /*0340*/  IADD3.X R5, PT, PT, RZ, R5, RZ, P2, !PT ;  /* 0x00000005ff057210 */ /* 0x000fe200017fe4ff */
[----:B--2--5:R-:W-:-:S06]  /*0350*/  FADD R0, R3, R0 ;  /* 0x0000000003007221 */ /* 0x024fcc0000000000 */
[----:B------:R-:W-:Y:S05]  /*0360*/  @P0 BRA `(.L_x_10) ;  /* 0xfffffffc00dc0947 */ /* 0x000fea000383ffff */
.L_x_9:
[----:B------:R-:W-:Y:S05]  /*0370*/  BSYNC.RECONVERGENT B2 ;  /* 0x0000000000027941 */ /* 0x000fea0003800200 */
.L_x_8:
[----:B------:R-:W-:Y:S05]  /*0380*/  @!P1 BRA `(.L_x_7) ;  /* 0x0000000400689947 */ /* 0x000fea0003800000 */
[----:B------:R-:W-:Y:S01]  /*0390*/  IADD3 R2, PT, PT, -R11, R20, RZ ;  /* 0x000000140b027210 */ /* 0x000fe20007ffe1ff */
[----:B------:R-:W-:Y:S01]  /*03a0*/  BSSY.RECONVERGENT B2, `(.L_x_11) ;  /* 0x0000031000027945 */ /* 0x000fe20003800200 */
[----:B------:R-:W-:Y:S02]  /*03b0*/  PLOP3.LUT P0, PT, PT, PT, PT, 0x80, 0x8 ;  /* 0x000000000008781c */ /* 0x000fe40003f0f070 */
[----:B------:R-:W-:-:S13]  /*03c0*/  ISETP.GT.AND P1, PT, R2, 0xc00, PT ;  /* 0x00000c000200780c */ /* 0x000fda0003f24270 */
[----:B------:R-:W-:Y:S05]  /*03d0*/  @!P1 BRA `(.L_x_12) ;  /* 0x0000000000b49947 */ /* 0x000fea0003800000 */
[----:B------:R-:W-:Y:S02]  /*03e0*/  PLOP3.LUT P0, PT, PT, PT, PT, 0x8, 0x80 ;  /* 0x000000000080781c */ /* 0x000fe40003f0e170 */
[----:B------:R-:W-:-:S11]  /*03f0*/  IADD3 R8, PT, PT, R20, -0xc00, RZ ;  /* 0xfffff40014087810 */ /* 0x000fd60007ffe0ff */
.L_x_13:
[----:B------:R-:W0:Y:S01]  /*0400*/  LDC.64 R6, c[0x0][0x380] ;  /* 0x0000e000ff067b82 */ /* 0x000e220000000a00 */
[C---:B------:R-:W-:Y:S01]  /*0410*/  IADD3 R5, PT, PT, R11.reuse, 0x400, RZ ;  /* 0x000004000b057810 */ /* 0x040fe20007ffe0ff */
[----:B0-----:R-:W-:-:S05]  /*0420*/  IMAD.WIDE R24, R11, 0x4, R6 ;  /* 0x000000040b187825 */ /* 0x001fca00078e0206 */
[----:B------:R-:W2:Y:S04]  /*0430*/  LDG.E.CONSTANT R13, desc[UR6][R24.64] ;  /* 0x00000006180d7981 */ /* 0x000ea8000c1e9900 */
[----:B------:R-:W3:Y:S01]  /*0440*/  LDG.E.CONSTANT R10, desc[UR6][R24.64+0x400] ;  /* 0x00040006180a7981 */ /* 0x000ee2000c1e9900 */
[----:B------:R-:W-:-:S03]  /*0450*/  IMAD.WIDE R4, R5, 0x4, R6 ;  /* 0x0000000405047825 */ /* 0x000fc600078e0206 */
[----:B------:R-:W4:Y:S04]  /*0460*/  LDG.E.CONSTANT R12, desc[UR6][R24.64+0x800] ;  /* 0x00080006180c7981 */ /* 0x000f28000c1e9900 */
[----:B------:R-:W4:Y:S04]  /*0470*/  LDG.E.CONSTANT R17, desc[UR6][R24.64+0xc00] ;  /* 0x000c000618117981 */ /* 0x000f28000c1e9900 */
[----:B------:R-:W4:Y:S01]  /*0480*/  LDG.E.CONSTANT R16, desc[UR6][R4.64] ;  /* 0x0000000604107981 */ /* 0x000f22000c1e9900 */
[----:B------:R-:W-:-:S03]  /*0490*/  IADD3 R3, PT, PT, R11, 0x800, RZ ;  /* 0x000008000b037810 */ /* 0x000fc60007ffe0ff */
[----:B------:R-:W4:Y:S04]  /*04a0*/  LDG.E.CONSTANT R15, desc[UR6][R4.64+0x400] ;  /* 0x00040006040f7981 */ /* 0x000f28000c1e9900 */
[----:B------:R-:W4:Y:S01]  /*04b0*/  LDG.E.CONSTANT R14, desc[UR6][R4.64+0x800] ;  /* 0x00080006040e7981 */ /* 0x000f22000c1e9900 */
[----:B------:R-:W-:-:S03]  /*04c0*/  IMAD.WIDE R2, R3, 0x4, R6 ;  /* 0x0000000403027825 */ /* 0x000fc600078e0206 */
[----:B------:R-:W4:Y:S04]  /*04d0*/  LDG.E.CONSTANT R22, desc[UR6][R4.64+0xc00] ;  /* 0x000c000604167981 */ /* 0x000f28000c1e9900 */
[----:B------:R-:W4:Y:S01]  /*04e0*/  LDG.E.CONSTANT R21, desc[UR6][R2.64] ;  /* 0x0000000602157981 */ /* 0x000f22000c1e9900 */
[----:B------:R-:W-:-:S03]  /*04f0*/  IADD3 R23, PT, PT, R11, 0xc00, RZ ;  /* 0x00000c000b177810 */ /* 0x000fc60007ffe0ff */
[----:B------:R-:W4:Y:S04]  /*0500*/  LDG.E.CONSTANT R19, desc[UR6][R2.64+0x400] ;  /* 0x0004000602137981 */ /* 0x000f28000c1e9900 */
[----:B------:R-:W4:Y:S01]  /*0510*/  LDG.E.CONSTANT R18, desc[UR6][R2.64+0x800] ;  /* 0x0008000602127981 */ /* 0x000f22000c1e9900 */
[----:B------:R-:W-:-:S03]  /*0520*/  IMAD.WIDE R6, R23, 0x4, R6 ;  /* 0x0000000417067825 */ /* 0x000fc600078e0206 */
[----:B------:R-:W4:Y:S04]  /*0530*/  LDG.E.CONSTANT R26, desc[UR6][R2.64+0xc00] ;  /* 0x000c0006021a7981 */ /* 0x000f28000c1e9900 */
[----:B------:R-:W4:Y:S04]  /*0540*/  LDG.E.CONSTANT R25, desc[UR6][R6.64] ;  /* 0x0000000606197981 */ /* 0x000f28000c1e9900 */
[----:B------:R-:W4:Y:S04]  /*0550*/  LDG.E.CONSTANT R23, desc[UR6][R6.64+0x400] ;  /* 0x0004000606177981 */ /* 0x000f28000c1e9900 */
[----:B------:R-:W4:Y:S04]  /*0560*/  LDG.E.CONSTANT R24, desc[UR6][R6.64+0x800] ;  /* 0x0008000606187981 */ /* 0x000f28000c1e9900 */
[----:B------:R-:W4:Y:S01]  /*0570*/  LDG.E.CONSTANT R27, desc[UR6][R6.64+0xc00] ;  /* 0x000c0006061b7981 */ /* 0x000f22000c1e9900 */
[----:B------:R-:W-:-:S04]  /*0580*/  IADD3 R11, PT, PT, R11, 0x1000, RZ ;  /* 0x000010000b0b7810 */ /* 0x000fc80007ffe0ff */
[----:B------:R-:W-:Y:S01]  /*0590*/  ISETP.GE.AND P1, PT, R11, R8, PT ;  /* 0x000000080b00720c */ /* 0x000fe20003f26270 */
[----:B--2--5:R-:W-:-:S04]  /*05a0*/  FADD R13, R13, R0 ;  /* 0x000000000d0d7221 */ /* 0x024fc80000000000 */
[----:B---3--:R-:W-:-:S04]  /*05b0*/  FADD R13, R13, R10 ;  /* 0x0000000a0d0d7221 */ /* 0x008fc80000000000 */
[----:B----4-:R-:W-:-:S04]  /*05c0*/  FADD R12, R13, R12 ;  /* 0x0000000c0d0c7221 */ /* 0x010fc80000000000 */
[----:B------:R-:W-:-:S04]  /*05d0*/  FADD R17, R12, R17 ;  /* 0x000000110c117221 */ /* 0x000fc80000000000 */
        /* <DEDUP_REMOVED lines=11> */
[----:B------:R-:W-:Y:S01]  /*0690*/  FADD R0, R24, R27 ;  /* 0x0000001b18007221 */ /* 0x000fe20000000000 */
[----:B------:R-:W-:Y:S06]  /*06a0*/  @!P1 BRA `(.L_x_13) ;  /* 0xfffffffc00549947 */ /* 0x000fec000383ffff */
.L_x_12:
[----:B------:R-:W-:Y:S05]  /*06b0*/  BSYNC.RECONVERGENT B2 ;  /* 0x0000000000027941 */ /* 0x000fea0003800200 */
.L_x_11:
[----:B------:R-:W-:Y:S01]  /*06c0*/  IADD3 R2, PT, PT, -R11, R20, RZ ;  /* 0x000000140b027210 */ /* 0x000fe20007ffe1ff */
[----:B------:R-:W-:Y:S03]  /*06d0*/  BSSY.RECONVERGENT B2, `(.L_x_14) ;  /* 0x0000019000027945 */ /* 0x000fe60003800200 */
[----:B------:R-:W-:-:S13]  /*06e0*/  ISETP.GT.AND P1, PT, R2, 0x400, PT ;  /* 0x000004000200780c */ /* 0x000fda0003f24270 */
[----:B------:R-:W-:Y:S05]  /*06f0*/  @!P1 BRA `(.L_x_15) ;  /* 0x0000000000589947 */ /* 0x000fea0003800000 */
[----:B------:R-:W0:Y:S01]  /*0700*/  LDC.64 R4, c[0x0][0x380] ;  /* 0x0000e000ff047b82 */ /* 0x000e220000000a00 */
[C---:B------:R-:W-:Y:S02]  /*0710*/  VIADD R15, R11.reuse, 0x400 ;  /* 0x000004000b0f7836 */ /* 0x040fe40000000000 */
[----:B0-----:R-:W-:-:S05]  /*0720*/  IMAD.WIDE R2, R11, 0x4, R4 ;  /* 0x000000040b027825 */ /* 0x001fca00078e0204 */
[----:B------:R-:W2:Y:S04]  /*0730*/  LDG.E.CONSTANT R7, desc[UR6][R2.64] ;  /* 0x0000000602077981 */ /* 0x000ea8000c1e9900 */
[----:B------:R-:W3:Y:S01]  /*0740*/  LDG.E.CONSTANT R6, desc[UR6][R2.64+0x400] ;  /* 0x0004000602067981 */ /* 0x000ee2000c1e9900 */
[----:B------:R-:W-:-:S03]  /*0750*/  IMAD.WIDE R4, R15, 0x4, R4 ;  /* 0x000000040f047825 */ /* 0x000fc600078e0204 */
[----:B------:R-:W4:Y:S04]  /*0760*/  LDG.E.CONSTANT R13, desc[UR6][R2.64+0x800] ;  /* 0x00080006020d7981 */ /* 0x000f28000c1e9900 */
[----:B------:R-:W4:Y:S04]  /*0770*/  LDG.E.CONSTANT R15, desc[UR6][R2.64+0xc00] ;  /* 0x000c0006020f7981 */ /* 0x000f28000c1e9900 */
[----:B------:R-:W4:Y:S04]  /*0780*/  LDG.E.CONSTANT R17, desc[UR6][R4.64] ;  /* 0x0000000604117981 */ /* 0x000f28000c1e9900 */
[----:B------:R-:W4:Y:S04]  /*0790*/  LDG.E.CONSTANT R19, desc[UR6][R4.64+0x400] ;  /* 0x0004000604137981 */ /* 0x000f28000c1e9900 */
[----:B------:R-:W4:Y:S04]  /*07a0*/  LDG.E.CONSTANT R21, desc[UR6][R4.64+0x800] ;  /* 0x0008000604157981 */ /* 0x000f28000c1e9900 */
[----:B------:R-:W4:Y:S01]  /*07b0*/  LDG.E.CONSTANT R23, desc[UR6][R4.64+0xc00] ;  /* 0x000c000604177981 */ /* 0x000f22000c1e9900 */
[----:B------:R-:W-:-:S02]  /*07c0*/  PLOP3.LUT P0, PT, PT, PT, PT, 0x8, 0x80 ;  /* 0x000000000080781c */ /* 0x000fc40003f0e170 */
[----:B------:R-:W-:Y:S01]  /*07d0*/  IADD3 R11, PT, PT, R11, 0x800, RZ ;  /* 0x000008000b0b7810 */ /* 0x000fe20007ffe0ff */
[----:B--2--5:R-:W-:-:S04]  /*07e0*/  FADD R7, R0, R7 ;  /* 0x0000000700077221 */ /* 0x024fc80000000000 */
[----:B---3--:R-:W-:-:S04]  /*07f0*/  FADD R6, R7, R6 ;  /* 0x0000000607067221 */ /* 0x008fc80000000000 */
[----:B----4-:R-:W-:-:S04]  /*0800*/  FADD R6, R6, R13 ;  /* 0x0000000d06067221 */ /* 0x010fc80000000000 */
[----:B------:R-:W-:-:S04]  /*0810*/  FADD R6, R6, R15 ;  /* 0x0000000f06067221 */ /* 0x000fc80000000000 */
[----:B------:R-:W-:-:S04]  /*0820*/  FADD R6, R6, R17 ;  /* 0x0000001106067221 */ /* 0x000fc80000000000 */
[----:B------:R-:W-:-:S04]  /*0830*/  FADD R6, R6, R19 ;  /* 0x0000001306067221 */ /* 0x000fc80000000000 */
[----:B------:R-:W-:-:S04]  /*0840*/  FADD R6, R6, R21 ;  /* 0x0000001506067221 */ /* 0x000fc80000000000 */
[----:B------:R-:W-:-:S07]  /*0850*/  FADD R0, R6, R23 ;  /* 0x0000001706007221 */ /* 0x000fce0000000000 */
.L_x_15:
[----:B------:R-:W-:Y:S05]  /*0860*/  BSYNC.RECONVERGENT B2 ;  /* 0x0000000000027941 */ /* 0x000fea0003800200 */
.L_x_14:
[----:B------:R-:W-:-:S13]  /*0870*/  ISETP.LT.OR P0, PT, R11, R20, P0 ;  /* 0x000000140b00720c */ /* 0x000fda0000701670 */
[----:B------:R-:W-:Y:S05]  /*0880*/  @!P0 BRA `(.L_x_7) ;  /* 0x0000000000288947 */ /* 0x000fea0003800000 */
[----:B------:R-:W0:Y:S02]  /*0890*/  LDC.64 R2, c[0x0][0x380] ;  /* 0x0000e000ff027b82 */ /* 0x000e240000000a00 */
[----:B0-----:R-:W-:-:S05]  /*08a0*/  IMAD.WIDE R2, R11, 0x4, R2 ;  /* 0x000000040b027825 */ /* 0x001fca00078e0202 */
[----:B------:R-:W2:Y:S04]  /*08b0*/  LDG.E.CONSTANT R5, desc[UR6][R2.64] ;  /* 0x0000000602057981 */ /* 0x000ea8000c1e9900 */
[----:B------:R-:W3:Y:S04]  /*08c0*/  LDG.E.CONSTANT R4, desc[UR6][R2.64+0x400] ;  /* 0x0004000602047981 */ /* 0x000ee8000c1e9900 */
[----:B------:R-:W4:Y:S04]  /*08d0*/  LDG.E.CONSTANT R7, desc[UR6][R2.64+0x800] ;  /* 0x0008000602077981 */ /* 0x000f28000c1e9900 */
[----:B------:R-:W4:Y:S01]  /*08e0*/  LDG.E.CONSTANT R11, desc[UR6][R2.64+0xc00] ;  /* 0x000c0006020b7981 */ /* 0x000f22000c1e9900 */
[----:B--2--5:R-:W-:-:S04]  /*08f0*/  FADD R5, R0, R5 ;  /* 0x0000000500057221 */ /* 0x024fc80000000000 */
[----:B---3--:R-:W-:-:S04]  /*0900*/  FADD R4, R5, R4 ;  /* 0x0000000405047221 */ /* 0x008fc80000000000 */
[----:B----4-:R-:W-:-:S04]  /*0910*/  FADD R4, R4, R7 ;  /* 0x0000000704047221 */ /* 0x010fc80000000000 */
[----:B------:R-:W-:-:S07]  /*0920*/  FADD R0, R4, R11 ;  /* 0x0000000b04007221 */ /* 0x000fce0000000000 */
.L_x_7:
[----:B------:R-:W-:Y:S05]  /*0930*/  BSYNC.RECONVERGENT B1 ;  /* 0x0000000000017941 */ /* 0x000fea0003800200 */
.L_x_6:
[----:B------:R-:W-:Y:S02]  /*0940*/  ISETP.GE.AND P0, PT, R20, 0x100, PT ;  /* 0x000001001400780c */ /* 0x000fe40003f06270 */
[----:B-----5:R-:W-:-:S11]  /*0950*/  MOV R7, R0 ;  /* 0x0000000000077202 */ /* 0x020fd60000000f00 */
[----:B------:R-:W-:Y:S05]  /*0960*/  @!P0 BRA `(.L_x_16) ;  /* 0x0000000000ac8947 */ /* 0x000fea0003800000 */
[----:B------:R-:W1:Y:S01]  /*0970*/  S2R R6, SR_LANEID ;  /* 0x0000000000067919 */ /* 0x000e620000000000 */
[----:B------:R-:W2:Y:S02]  /*0980*/  SHFL.DOWN PT, R0, R7, 0x1, 0x1f ;  /* 0x08201f0007007f89 */ /* 0x000ea400000e0000 */
[----:B--2---:R-:W-:Y:S01]  /*0990*/  FADD R0, R0, R7 ;  /* 0x0000000700007221 */ /* 0x004fe20000000000 */
[C---:B-1----:R-:W-:Y:S02]  /*09a0*/  ISETP.GT.AND P0, PT, R6.reuse, 0x1e, PT ;  /* 0x0000001e0600780c */ /* 0x042fe40003f04270 */
[C---:B------:R-:W-:Y:S02]  /*09b0*/  ISETP.NE.AND P1, PT, R6.reuse, RZ, PT ;  /* 0x000000ff0600720c */ /* 0x040fe40003f25270 */
[----:B------:R-:W-:Y:S02]  /*09c0*/  FSEL R0, R7, R0, P0 ;  /* 0x0000000007007208 */ /* 0x000fe40000000000 */
[----:B------:R-:W-:-:S03]  /*09d0*/  ISETP.GT.AND P0, PT, R6, 0x1d, PT ;  /* 0x0000001d0600780c */ /* 0x000fc60003f04270 */
[----:B0-----:R-:W0:Y:S06]  /*09e0*/  SHFL.DOWN PT, R3, R0, 0x2, 0x1f ;  /* 0x08401f0000037f89 */ /* 0x001e2c00000e0000 */
[----:B------:R-:W1:Y:S01]  /*09f0*/  @!P1 S2R R5, SR_CgaCtaId ;  /* 0x0000000000059919 */ /* 0x000e620000008800 */
[----:B------:R-:W-:Y:S02]  /*0a00*/  @!P1 MOV R4, 0x400 ;  /* 0x0000040000049802 */ /* 0x000fe40000000f00 */
[----:B------:R-:W-:-:S04]  /*0a10*/  @!P1 SHF.R.U32.HI R2, RZ, 0x3, R9 ;  /* 0x00000003ff029819 */ /* 0x000fc80000011609 */
[----:B------:R-:W-:Y:S01]  /*0a20*/  @!P1 LOP3.LUT R2, R2, 0x7c, RZ, 0xc0, !PT ;  /* 0x0000007c02029812 */ /* 0x000fe200078ec0ff */
[----:B0-----:R-:W-:Y:S01]  /*0a30*/  @!P0 FADD R0, R0, R3 ;  /* 0x0000000300008221 */ /* 0x001fe20000000000 */
[----:B------:R-:W-:-:S04]  /*0a40*/  ISETP.GT.AND P0, PT, R6, 0x1b, PT ;  /* 0x0000001b0600780c */ /* 0x000fc80003f04270 */
[----:B------:R-:W0:Y:S01]  /*0a50*/  SHFL.DOWN PT, R3, R0, 0x4, 0x1f ;  /* 0x08801f0000037f89 */ /* 0x000e2200000e0000 */
[----:B-1----:R-:W-:-:S04]  /*0a60*/  @!P1 LEA R5, R5, R4, 0x18 ;  /* 0x0000000405059211 */ /* 0x002fc800078ec0ff */
[----:B------:R-:W-:-:S04]  /*0a70*/  @!P1 IADD3 R2, PT, PT, R2, R5, RZ ;  /* 0x0000000502029210 */ /* 0x000fc80007ffe0ff */
[----:B0-----:R-:W-:Y:S01]  /*0a80*/  @!P0 FADD R0, R0, R3 ;  /* 0x0000000300008221 */ /* 0x001fe20000000000 */
[----:B------:R-:W-:-:S04]  /*0a90*/  ISETP.GT.AND P0, PT, R6, 0x17, PT ;  /* 0x000000170600780c */ /* 0x000fc80003f04270 */
[----:B------:R-:W0:Y:S09]  /*0aa0*/  SHFL.DOWN PT, R3, R0, 0x8, 0x1f ;  /* 0x09001f0000037f89 */ /* 0x000e3200000e0000 */
[----:B0-----:R-:W-:Y:S01]  /*0ab0*/  @!P0 FADD R0, R0, R3 ;  /* 0x0000000300008221 */ /* 0x001fe20000000000 */
[----:B------:R-:W-:-:S04]  /*0ac0*/  ISETP.NE.AND P0, PT, R9, RZ, PT ;  /* 0x000000ff0900720c */ /* 0x000fc80003f05270 */
[----:B------:R-:W0:Y:S02]  /*0ad0*/  SHFL.DOWN PT, R3, R0, 0x10, 0x1f ;  /* 0x0a001f0000037f89 */ /* 0x000e2400000e0000 */
[----:B0-----:R-:W-:-:S05]  /*0ae0*/  FADD R3, R0, R3 ;  /* 0x0000000300037221 */ /* 0x001fca0000000000 */
[----:B------:R0:W-:Y:S01]  /*0af0*/  @!P1 STS [R2+0x8], R3 ;  /* 0x0000080302009388 */ /* 0x0001e20000000800 */
[----:B------:R-:W-:Y:S01]  /*0b00*/  BAR.SYNC.DEFER_BLOCKING 0x0 ;  /* 0x0000000000007b1d */ /* 0x000fe20000010000 */
[----:B------:R-:W-:-:S04]  /*0b10*/  ISETP.GT.AND P1, PT, R6, 0xf, PT ;  /* 0x0000000f0600780c */ /* 0x000fc80003f24270 */
[----:B------:R-:W-:Y:S01]  /*0b20*/  FSEL R0, R0, R3, P1 ;  /* 0x0000000300007208 */ /* 0x000fe20000800000 */
[----:B------:R-:W-:Y:S08]  /*0b30*/  @P0 BRA `(.L_x_17) ;  /* 0x0000003000900947 */ /* 0x000ff00003800000 */
[----:B------:R-:W1:Y:S01]  /*0b40*/  S2UR UR5, SR_CgaCtaId ;  /* 0x00000000000579c3 */ /* 0x000e620000008800 */
[----:B------:R-:W-:Y:S02]  /*0b50*/  UMOV UR4, 0x400 ;  /* 0x0000040000047882 */ /* 0x000fe40000000000 */
[----:B-1----:R-:W-:-:S09]  /*0b60*/  ULEA UR4, UR5, UR4, 0x18 ;  /* 0x0000000405047291 */ /* 0x002fd2000f8ec0ff */
[----:B0-----:R-:W0:Y:S04]  /*0b70*/  LDS R3, [UR4+0xc] ;  /* 0x00000c04ff037984 */ /* 0x001e280008000800 */
[----:B------:R-:W1:Y:S04]  /*0b80*/  LDS.128 R4, [UR4+0x10] ;  /* 0x00001004ff047984 */ /* 0x000e680008000c00 */
[----:B------:R-:W2:Y:S01]  /*0b90*/  LDS.64 R8, [UR4+0x20] ;  /* 0x00002004ff087984 */ /* 0x000ea20008000a00 */
[----:B0-----:R-:W-:-:S04]  /*0ba0*/  FADD R3, R0, R3 ;  /* 0x0000000300037221 */ /* 0x001fc80000000000 */
[----:B-1----:R-:W-:-:S04]  /*0bb0*/  FADD R4, R3, R4 ;  /* 0x0000000403047221 */ /* 0x002fc80000000000 */
[----:B------:R-:W-:-:S04]  /*0bc0*/  FADD R5, R4, R5 ;  /* 0x0000000504057221 */ /* 0x000fc80000000000 */
[----:B------:R-:W-:-:S04]  /*0bd0*/  FADD R6, R5, R6 ;  /* 0x0000000605067221 */ /* 0x000fc80000000000 */
[----:B------:R-:W-:-:S04]  /*0be0*/  FADD R7, R6, R7 ;  /* 0x0000000706077221 */ /* 0x000fc80000000000 */
[----:B--2---:R-:W-:-:S04]  /*0bf0*/  FADD R8, R7, R8 ;  /* 0x0000000807087221 */ /* 0x004fc80000000000 */
[----:B------:R-:W-:Y:S01]  /*0c00*/  FADD R0, R8, R9 ;  /* 0x0000000908007221 */ /* 0x000fe20000000000 */
[----:B------:R-:W-:Y:S06]  /*0c10*/  BRA `(.L_x_17) ;  /* 0x0000003000587947 */ /* 0x000fec0003800000 */
.L_x_16:
[----:B------:R-:W1:Y:S01]  /*0c20*/  S2R R4, SR_LANEID ;  /* 0x0000000000047919 */ /* 0x000e620000000000 */
[----:B------:R-:W-:-:S04]  /*0c30*/  LOP3.LUT R0, R9, 0x3e0, RZ, 0xc0, !PT ;  /* 0x000003e009007812 */ /* 0x000fc800078ec0ff */
[----:B0-----:R-:W-:Y:S02]  /*0c40*/  IADD3 R3, PT, PT, R0, 0x20, RZ ;  /* 0x0000002000037810 */ /* 0x001fe40007ffe0ff */
[----:B------:R-:W-:Y:S02]  /*0c50*/  LOP3.LUT R5, RZ, R0, RZ, 0x33, !PT ;  /* 0x00000000ff057212 */ /* 0x000fe400078e33ff */
[-C--:B------:R-:W-:Y:S02]  /*0c60*/  ISETP.GT.AND P0, PT, R3, R20.reuse, PT ;  /* 0x000000140300720c */ /* 0x080fe40003f04270 */
[----:B------:R-:W-:-:S04]  /*0c70*/  IADD3 R5, PT, PT, R5, R20, RZ ;  /* 0x0000001405057210 */ /* 0x000fc80007ffe0ff */
[----:B------:R-:W-:-:S05]  /*0c80*/  SEL R5, R5, 0x1f, P0 ;  /* 0x0000001f05057807 */ /* 0x000fca0000000000 */
[----:B------:R-:W0:Y:S01]  /*0c90*/  SHFL.DOWN PT, R0, R7, 0x1, R5 ;  /* 0x0820000007007989 */ /* 0x000e2200000e0005 */
[C---:B-1----:R-:W-:Y:S02]  /*0ca0*/  ISETP.GE.AND P0, PT, R4.reuse, R5, PT ;  /* 0x000000050400720c */ /* 0x042fe40003f06270 */
[C---:B------:R-:W-:Y:S02]  /*0cb0*/  IADD3 R2, PT, PT, R4.reuse, 0x2, RZ ;  /* 0x0000000204027810 */ /* 0x040fe40007ffe0ff */
[----:B------:R-:W-:-:S09]  /*0cc0*/  ISETP.NE.AND P1, PT, R4, RZ, PT ;  /* 0x000000ff0400720c */ /* 0x000fd20003f25270 */
[----:B0-----:R-:W-:Y:S01]  /*0cd0*/  @!P0 FADD R7, R0, R7 ;  /* 0x0000000700078221 */ /* 0x001fe20000000000 */
[-C--:B------:R-:W-:Y:S02]  /*0ce0*/  ISETP.GT.AND P0, PT, R2, R5.reuse, PT ;  /* 0x000000050200720c */ /* 0x080fe40003f04270 */
[----:B------:R-:W-:Y:S01]  /*0cf0*/  IADD3 R2, PT, PT, R4, 0x4, RZ ;  /* 0x0000000404027810 */ /* 0x000fe20007ffe0ff */
[----:B------:R-:W0:Y:S01]  /*0d00*/  @!P1 S2R R6, SR_CgaCtaId ;  /* 0x0000000000069919 */ /* 0x000e220000008800 */
[----:B------:R-:W-:Y:S01]  /*0d10*/  @!P1 MOV R3, 0x400 ;  /* 0x0000040000039802 */ /* 0x000fe20000000f00 */
[----:B------:R-:W1:Y:S08]  /*0d20*/  SHFL.DOWN PT, R0, R7, 0x2, R5 ;  /* 0x0840000007007989 */ /* 0x000e7000000e0005 */
[----:B-1----:R-:W-:Y:S01]  /*0d30*/  @!P0 FADD R7, R7, R0 ;  /* 0x0000000007078221 */ /* 0x002fe20000000000 */
[----:B------:R-:W-:-:S02]  /*0d40*/  ISETP.GT.AND P0, PT, R2, R5, PT ;  /* 0x000000050200720c */ /* 0x000fc40003f04270 */
[----:B------:R-:W-:Y:S02]  /*0d50*/  IADD3 R2, PT, PT, R4, 0x8, RZ ;  /* 0x0000000804027810 */ /* 0x000fe40007ffe0ff */
[----:B------:R-:W1:Y:S01]  /*0d60*/  SHFL.DOWN PT, R0, R7, 0x4, R5 ;  /* 0x0880000007007989 */ /* 0x000e6200000e0005 */
[----:B0-----:R-:W-:-:S08]  /*0d70*/  @!P1 LEA R3, R6, R3, 0x18 ;  /* 0x0000000306039211 */ /* 0x001fd000078ec0ff */
[----:B-1----:R-:W-:Y:S01]  /*0d80*/  @!P0 FADD R7, R7, R0 ;  /* 0x0000000007078221 */ /* 0x002fe20000000000 */
[----:B------:R-:W-:Y:S01]  /*0d90*/  ISETP.GT.AND P0, PT, R2, R5, PT ;  /* 0x000000050200720c */ /* 0x000fe20003f04270 */
[----:B------:R-:W-:-:S03]  /*0da0*/  VIADD R2, R4, 0x10 ;  /* 0x0000001004027836 */ /* 0x000fc60000000000 */
[----:B------:R-:W0:Y:S09]  /*0db0*/  SHFL.DOWN PT, R0, R7, 0x8, R5 ;  /* 0x0900000007007989 */ /* 0x000e3200000e0005 */
[----:B0-----:R-:W-:Y:S01]  /*0dc0*/  @!P0 FADD R7, R7, R0 ;  /* 0x0000000007078221 */ /* 0x001fe20000000000 */
[----:B------:R-:W-:-:S02]  /*0dd0*/  ISETP.GT.AND P0, PT, R2, R5, PT ;  /* 0x000000050200720c */ /* 0x000fc40003f04270 */
[----:B------:R-:W-:Y:S02]  /*0de0*/  @!P1 SHF.R.U32.HI R2, RZ, 0x3, R9 ;  /* 0x00000003ff029819 */ /* 0x000fe40000011609 */
[----:B------:R-:W0:Y:S02]  /*0df0*/  SHFL.DOWN PT, R0, R7, 0x10, R5 ;  /* 0x0a00000007007989 */ /* 0x000e2400000e0005 */
[----:B------:R-:W-:-:S04]  /*0e00*/  @!P1 LOP3.LUT R2, R2, 0x7c, RZ, 0xc0, !PT ;  /* 0x0000007c02029812 */ /* 0x000fc800078ec0ff */
[----:B------:R-:W-:-:S03]  /*0e10*/  @!P1 IADD3 R3, PT, PT, R2, R3, RZ ;  /* 0x0000000302039210 */ /* 0x000fc60007ffe0ff */
[----:B0-----:R-:W-:Y:S01]  /*0e20*/  @!P0 FADD R7, R7, R0 ;  /* 0x0000000007078221 */ /* 0x001fe20000000000 */
[----:B------:R-:W-:-:S04]  /*0e30*/  ISETP.NE.AND P0, PT, R9, RZ, PT ;  /* 0x000000ff0900720c */ /* 0x000fc80003f05270 */
[----:B------:R-:W-:-:S05]  /*0e40*/  MOV R0, R7 ;  /* 0x0000000700007202 */ /* 0x000fca0000000f00 */
[----:B------:R4:W-:Y:S01]  /*0e50*/  @!P1 STS [R3+0x8], R0 ;  /* 0x0000080003009388 */ /* 0x0009e20000000800 */
[----:B------:R-:W-:Y:S06]  /*0e60*/  BAR.SYNC.DEFER_BLOCKING 0x0 ;  /* 0x0000000000007b1d */ /* 0x000fec0000010000 */
[----:B------:R-:W-:Y:S05]  /*0e70*/  @P0 BRA `(.L_x_17) ;  /* 0x0000002c00c00947 */ /* 0x000fea0003800000 */
[----:B------:R-:W0:Y:S01]  /*0e80*/  S2UR UR5, SR_CgaCtaId ;  /* 0x00000000000579c3 */ /* 0x000e220000008800 */
[----:B------:R-:W-:Y:S01]  /*0e90*/  UMOV UR4, 0x400 ;  /* 0x0000040000047882 */ /* 0x000fe20000000000 */
[C---:B------:R-:W-:Y:S02]  /*0ea0*/  ISETP.GT.AND P2, PT, R20.reuse, 0x20, PT ;  /* 0x000000201400780c */ /* 0x040fe40003f44270 */
[C---:B------:R-:W-:Y:S02]  /*0eb0*/  ISETP.GT.AND P4, PT, R20.reuse, 0x40, PT ;  /* 0x000000401400780c */ /* 0x040fe40003f84270 */
[C---:B------:R-:W-:Y:S02]  /*0ec0*/  ISETP.GT.AND P3, PT, R20.reuse, 0x60, PT ;  /* 0x000000601400780c */ /* 0x040fe40003f64270 */
[----:B------:R-:W-:Y:S01]  /*0ed0*/  ISETP.GT.AND P1, PT, R20, 0x80, PT ;  /* 0x000000801400780c */ /* 0x000fe20003f24270 */
[----:B0-----:R-:W-:-:S09]  /*0ee0*/  ULEA UR4, UR5, UR4, 0x18 ;  /* 0x0000000405047291 */ /* 0x001fd2000f8ec0ff */
[----:B----4-:R-:W0:Y:S04]  /*0ef0*/  LDS R3, [UR4+0xc] ;  /* 0x00000c04ff037984 */ /* 0x010e280008000800 */
[----:B------:R-:W1:Y:S04]  /*0f00*/  LDS.128 R4, [UR4+0x10] ;  /* 0x00001004ff047984 */ /* 0x000e680008000c00 */
[----:B------:R-:W2:Y:S01]  /*0f10*/  LDS.64 R8, [UR4+0x20] ;  /* 0x00002004ff087984 */ /* 0x000ea20008000a00 */
[----:B0-----:R-:W-:Y:S01]  /*0f20*/  @P2 FADD R0, R0, R3 ;  /* 0x0000000300002221 */ /* 0x001fe20000000000 */
[----:B------:R-:W-:-:S03]  /*0f30*/  ISETP.GT.AND P2, PT, R20, 0xa0, PT ;  /* 0x000000a01400780c */ /* 0x000fc60003f44270 */
[----:B-1----:R-:W-:Y:S01]  /*0f40*/  @P4 FADD R0, R0, R4 ;  /* 0x0000000400004221 */ /* 0x002fe20000000000 */
[----:B------:R-:W-:-:S03]  /*0f50*/  ISETP.GT.AND P4, PT, R20, 0xc0, PT ;  /* 0x000000c01400780c */ /* 0x000fc60003f84270 */
[----:B------:R-:W-:Y:S01]  /*0f60*/  @P3 FADD R0, R0, R5 ;  /* 0x0000000500003221 */ /* 0x000fe20000000000 */
[----:B------:R-:W-:-:S03]  /*0f70*/  ISETP.GT.AND P3, PT, R20, 0xe0, PT ;  /* 0x000000e01400780c */ /* 0x000fc60003f64270 */
[----:B------:R-:W-:-:S04]  /*0f80*/  @P1 FADD R0, R0, R6 ;  /* 0x0000000600001221 */ /* 0x000fc80000000000 */
[----:B------:R-:W-:-:S04]  /*0f90*/  @P2 FADD R0, R0, R7 ;  /* 0x0000000700002221 */ /* 0x000fc80000000000 */
[----:B--2---:R-:W-:-:S04]  /*0fa0*/  @P4 FADD R0, R0, R8 ;  /* 0x0000000800004221 */ /* 0x004fc80000000000 */
[----:B------:R-:W-:Y:S01]  /*0fb0*/  @P3 FADD R0, R0, R9 ;  /* 0x0000000900003221 */ /* 0x000fe20000000000 */
[----:B------:R-:W-:Y:S06]  /*0fc0*/  BRA `(.L_x_17) ;  /* 0x0000002c006c7947 */ /* 0x000fec0003800000 */
.L_x_3:
[----:B------:R-:W0:Y:S01]  /*0fd0*/  S2R R0, SR_TID.X ;  /* 0x0000000000007919 */ /* 0x000e220000002100 */
[----:B------:R-:W1:Y:S01]  /*0fe0*/  LDC.64 R2, c[0x0][0x380] ;  /* 0x0000e000ff027b82 */ /* 0x000e620000000a00 */
[----:B0-----:R-:W-:-:S05]  /*0ff0*/  SHF.L.U32 R5, R0, 0x2, RZ ;  /* 0x0000000200057819 */ /* 0x001fca00000006ff */
[----:B-1----:R-:W-:-:S05]  /*1000*/  IMAD.WIDE.U32 R2, R5, 0x4, R2 ;  /* 0x0000000405027825 */ /* 0x002fca00078e0002 */
[----:B------:R-:W2:Y:S04]  /*1010*/  LDG.E.128.CONSTANT R4, desc[UR6][R2.64] ;  /* 0x0000000602047981 */ /* 0x000ea8000c1e9d00 */
[----:B------:R-:W3:Y:S04]  /*1020*/  LDG.E.128.CONSTANT R8, desc[UR6][R2.64+0x1000] ;  /* 0x0010000602087981 */ /* 0x000ee8000c1e9d00 */
[----:B------:R-:W4:Y:S04]  /*1030*/  LDG.E.128.CONSTANT R12, desc[UR6][R2.64+0x2000] ;  /* 0x00200006020c7981 */ /* 0x000f28000c1e9d00 */
[----:B------:R-:W5:Y:S01]  /*1040*/  LDG.E.128.CONSTANT R16, desc[UR6][R2.64+0x3000] ;  /* 0x0030000602107981 */ /* 0x000f62000c1e9d00 */
[----:B------:R-:W-:Y:S01]  /*1050*/  ISETP.GE.U32.AND P0, PT, R20, 0x2000, PT ;  /* 0x000020001400780c */ /* 0x000fe20003f06070 */
[----:B------:R-:W-:-:S02]  /*1060*/  HFMA2 R23, -RZ, RZ, 0, 0.00048828125 ;  /* 0x00001000ff177431 */ /* 0x000fc400000001ff */
[----:B--2---:R-:W-:Y:S01]  /*1070*/  FADD R4, R4, R5 ;  /* 0x0000000504047221 */ /* 0x004fe20000000000 */
[----:B------:R-:W-:Y:S01]  /*1080*/  FADD R7, R6, R7 ;  /* 0x0000000706077221 */ /* 0x000fe20000000000 */
[----:B---3--:R-:W-:Y:S01]  /*1090*/  FADD R8, R8, R9 ;  /* 0x0000000908087221 */ /* 0x008fe20000000000 */
[----:B------:R-:W-:Y:S02]  /*10a0*/  FADD R11, R10, R11 ;  /* 0x0000000b0a0b7221 */ /* 0x000fe40000000000 */
[----:B------:R-:W-:Y:S01]  /*10b0*/  FADD R4, R4, R7 ;  /* 0x0000000704047221 */ /* 0x000fe20000000000 */
[----:B----4-:R-:W-:Y:S01]  /*10c0*/  FADD R12, R12, R13 ;  /* 0x0000000d0c0c7221 */ /* 0x010fe20000000000 */
[----:B------:R-:W-:Y:S01]  /*10d0*/  FADD R15, R14, R15 ;  /* 0x0000000f0e0f7221 */ /* 0x000fe20000000000 */
[----:B------:R-:W-:Y:S01]  /*10e0*/  FADD R11, R8, R11 ;  /* 0x0000000b080b7221 */ /* 0x000fe20000000000 */
[----:B-----5:R-:W-:Y:S01]  /*10f0*/  FADD R16, R16, R17 ;  /* 0x0000001110107221 */ /* 0x020fe20000000000 */
[----:B------:R-:W-:Y:S01]  /*1100*/  FADD R19, R18, R19 ;  /* 0x0000001312137221 */ /* 0x000fe20000000000 */
[----:B------:R-:W-:Y:S01]  /*1110*/  FADD R12, R12, R15 ;  /* 0x0000000f0c0c7221 */ /* 0x000fe20000000000 */
[----:B------:R-:W-:-:S02]  /*1120*/  FADD R4, R4, R11 ;  /* 0x0000000b04047221 */ /* 0x000fc40000000000 */
[----:B------:R-:W-:-:S04]  /*1130*/  FADD R19, R16, R19 ;  /* 0x0000001310137221 */ /* 0x000fc80000000000 */
[----:B------:R-:W-:-:S04]  /*1140*/  FADD R19, R12, R19 ;  /* 0x000000130c137221 */ /* 0x000fc80000000000 */
[----:B------:R-:W-:Y:S01]  /*1150*/  FADD R21, R4, R19 ;  /* 0x0000001304157221 */ /* 0x000fe20000000000 */
[----:B------:R-:W-:Y:S06]  /*1160*/  @!P0 BRA `(.L_x_18) ;  /* 0x00000000007c8947 */ /* 0x000fec0003800000 */
[----:B------:R-:W0:Y:S01]  /*1170*/  LDC R24, c[0x0][0x390] ;  /* 0x0000e400ff187b82 */ /* 0x000e220000000800 */
[----:B------:R-:W-:Y:S02]  /*1180*/  IADD3 R22, PT, PT, R20, -0x1000, RZ ;  /* 0xfffff00014167810 */ /* 0x000fe40007ffe0ff */
[----:B------:R-:W-:-:S07]  /*1190*/  MOV R23, 0x1000 ;  /* 0x0000100000177802 */ /* 0x000fce0000000f00 */
.L_x_20:
[----:B------:R-:W-:-:S05]  /*11a0*/  IMAD.WIDE R26, R23, 0x4, R2 ;  /* 0x00000004171a7825 */ /* 0x000fca00078e0202 */
[----:B------:R-:W2:Y:S04]  /*11b0*/  LDG.E.128.CONSTANT R16, desc[UR6][R26.64+0x2000] ;  /* 0x002000061a107981 */ /* 0x000ea8000c1e9d00 */
[----:B------:R-:W3:Y:S04]  /*11c0*/  LDG.E.128.CONSTANT R4, desc[UR6][R26.64+0x3000] ;  /* 0x003000061a047981 */ /* 0x000ee8000c1e9d00 */
[----:B------:R-:W4:Y:S04]  /*11d0*/  LDG.E.128.CONSTANT R8, desc[UR6][R26.64] ;  /* 0x000000061a087981 */ /* 0x000f28000c1e9d00 */
[----:B------:R-:W5:Y:S01]  /*11e0*/  LDG.E.128.CONSTANT R12, desc[UR6][R26.64+0x1000] ;  /* 0x001000061a0c7981 */ /* 0x000f62000c1e9d00 */
[----:B0-----:R-:W-:Y:S01]  /*11f0*/  MOV R20, R24 ;  /* 0x0000001800147202 */ /* 0x001fe20000000f00 */
[----:B--2---:R-:W-:Y:S01]  /*1200*/  FADD R17, R17, R18 ;  /* 0x0000001211117221 */ /* 0x004fe20000000000 */
[----:B---3--:R-:W-:-:S02]  /*1210*/  FADD R18, R19, R4 ;  /* 0x0000000413127221 */ /* 0x008fc40000000000 */
[----:B------:R-:W-:Y:S01]  /*1220*/  IADD3 R4, PT, PT, -R23, R20, RZ ;  /* 0x0000001417047210 */ /* 0x000fe20007ffe1ff */
[----:B------:R-:W-:Y:S01]  /*1230*/  FADD R5, R5, R6 ;  /* 0x0000000605057221 */ /* 0x000fe20000000000 */
[----:B----4-:R-:W-:Y:S01]  /*1240*/  FADD R9, R9, R10 ;  /* 0x0000000a09097221 */ /* 0x010fe20000000000 */
[----:B------:R-:W-:Y:S01]  /*1250*/  FADD R8, R8, R21 ;  /* 0x0000001508087221 */ /* 0x000fe20000000000 */
[----:B------:R-:W-:Y:S01]  /*1260*/  ISETP.GE.AND P0, PT, R4, 0x1000, PT ;  /* 0x000010000400780c */ /* 0x000fe20003f06270 */
[----:B-----5:R-:W-:Y:S01]  /*1270*/  FADD R13, R13, R14 ;  /* 0x0000000e0d0d7221 */ /* 0x020fe20000000000 */
[----:B------:R-:W-:Y:S01]  /*1280*/  FADD R10, R11, R12 ;  /* 0x0000000c0b0a7221 */ /* 0x000fe20000000000 */
[----:B------:R-:W-:Y:S01]  /*1290*/  FADD R14, R15, R16 ;  /* 0x000000100f0e7221 */ /* 0x000fe20000000000 */
[----:B------:R-:W-:Y:S01]  /*12a0*/  FADD R8, R8, R9 ;  /* 0x0000000908087221 */ /* 0x000fe20000000000 */
[----:B------:R-:W-:Y:S01]  /*12b0*/  FADD R5, R18, R5 ;  /* 0x0000000512057221 */ /* 0x000fe20000000000 */
[----:B------:R-:W-:Y:S01]  /*12c0*/  FADD R13, R10, R13 ;  /* 0x0000000d0a0d7221 */ /* 0x000fe20000000000 */
[----:B------:R-:W-:-:S03]  /*12d0*/  FADD R14, R14, R17 ;  /* 0x000000110e0e7221 */ /* 0x000fc60000000000 */
[----:B------:R-:W-:Y:S01]  /*12e0*/  FADD R8, R8, R13 ;  /* 0x0000000d08087221 */ /* 0x000fe20000000000 */
[----:B------:R-:W-:-:S04]  /*12f0*/  FADD R5, R14, R5 ;  /* 0x000000050e057221 */ /* 0x000fc80000000000 */
[----:B------:R-:W-:-:S04]  /*1300*/  FADD R5, R8, R5 ;  /* 0x0000000508057221 */ /* 0x000fc80000000000 */
[----:B------:R-:W-:Y:S01]  /*1310*/  FADD R21, R7, R5 ;  /* 0x0000000507157221 */ /* 0x000fe20000000000 */
[----:B------:R-:W-:Y:S06]  /*1320*/  @!P0 BRA `(.L_x_19) ;  /* 0x0000000800308947 */ /* 0x000fec0003800000 */
[----:B------:R-:W-:-:S04]  /*1330*/  IADD3 R23, PT, PT, R23, 0x1000, RZ ;  /* 0x0000100017177810 */ /* 0x000fc80007ffe0ff */
[----:B------:R-:W-:-:S13]  /*1340*/  ISETP.GT.AND P0, PT, R23, R22, PT ;  /* 0x000000161700720c */ /* 0x000fda0003f04270 */
[----:B------:R-:W-:Y:S05]  /*1350*/  @!P0 BRA `(.L_x_20) ;  /* 0xfffffffc00908947 */ /* 0x000fea000383ffff */
.L_x_18:
[----:B------:R-:W-:-:S13]  /*1360*/  ISETP.GE.AND P0, PT, R23, R20, PT ;  /* 0x000000141700720c */ /* 0x000fda0003f06270 */
[----:B------:R-:W-:Y:S05]  /*1370*/  @P0 BRA `(.L_x_19) ;  /* 0x00000008001c0947 */ /* 0x000fea0003800000 */
[----:B------:R-:W-:Y:S01]  /*1380*/  IMAD.IADD R9, R20, 0x1, -R23 ;  /* 0x0000000114097824 */ /* 0x000fe200078e0a17 */
[----:B------:R-:W-:Y:S04]  /*1390*/  BSSY.RECONVERGENT B1, `(.L_x_19) ;  /* 0x0000085000017945 */ /* 0x000fe80003800200 */
[----:B------:R-:W-:-:S13]  /*13a0*/  ISETP.GE.AND P0, PT, R0, R9, PT ;  /* 0x000000090000720c */ /* 0x000fda0003f06270 */
[----:B------:R-:W-:Y:S05]  /*13b0*/  @P0 BRA `(.L_x_21) ;  /* 0x0000000800080947 */ /* 0x000fea0003800000 */
[-C--:B------:R-:W-:Y:S01]  /*13c0*/  LOP3.LUT R2, RZ, R0.reuse, RZ, 0x33, !PT ;  /* 0x00000000ff027212 */ /* 0x080fe200078e33ff */
[----:B------:R-:W-:Y:S01]  /*13d0*/  BSSY.RECONVERGENT B2, `(.L_x_22) ;  /* 0x0000015000027945 */ /* 0x000fe20003800200 */
[----:B------:R-:W-:Y:S02]  /*13e0*/  MOV R8, R0 ;  /* 0x0000000000087202 */ /* 0x000fe40000000f00 */
[----:B------:R-:W-:-:S04]  /*13f0*/  IADD3 R2, PT, PT, -R23, R20, R2 ;  /* 0x0000001417027210 */ /* 0x000fc80007ffe102 */
[C---:B------:R-:W-:Y:S02]  /*1400*/  LOP3.LUT R3, R2.reuse, 0x300, RZ, 0xc0, !PT ;  /* 0x0000030002037812 */ /* 0x040fe400078ec0ff */
[----:B------:R-:W-:Y:S02]  /*1410*/  ISETP.GE.U32.AND P1, PT, R2, 0x300, PT ;  /* 0x000003000200780c */ /* 0x000fe40003f26070 */
[----:B------:R-:W-:-:S13]  /*1420*/  ISETP.NE.AND P0, PT, R3, 0x300, PT ;  /* 0x000003000300780c */ /* 0x000fda0003f05270 */
[----:B------:R-:W-:Y:S05]  /*1430*/  @!P0 BRA `(.L_x_23) ;  /* 0x0000000000388947 */ /* 0x000fea0003800000 */
[----:B------:R-:W0:Y:S01]  /*1440*/  LDC.64 R4, c[0x0][0x380] ;  /* 0x0000e000ff047b82 */ /* 0x000e220000000a00 */
[----:B------:R-:W-:Y:S02]  /*1450*/  LEA.HI R2, R2, 0x1, RZ, 0x18 ;  /* 0x0000000102027811 */ /* 0x000fe400078fc0ff */
[----:B------:R-:W-:Y:S02]  /*1460*/  IADD3 R7, PT, PT, R0, R23, RZ ;  /* 0x0000001700077210 */ /* 0x000fe40007ffe0ff */
[----:B------:R-:W-:Y:S02]  /*1470*/  LOP3.LUT R2, R2, 0x3, RZ, 0xc0, !PT ;  /* 0x0000000302027812 */ /* 0x000fe400078ec0ff */
[----:B------:R-:W-:Y:S02]  /*1480*/  MOV R8, R0 ;  /* 0x0000000000087202 */ /* 0x000fe40000000f00 */
[----:B------:R-:W-:-:S07]  /*1490*/  IADD3 R6, PT, PT, -R2, RZ, RZ ;  /* 0x000000ff02067210 */ /* 0x000fce0007ffe1ff */
.L_x_24:
[----:B0-----:R-:W-:-:S06]  /*14a0*/  IMAD.WIDE.U32 R2, R7, 0x4, R4 ;  /* 0x0000000407027825 */ /* 0x001fcc00078e0004 */
[----:B------:R-:W2:Y:S01]  /*14b0*/  LDG.E.CONSTANT R2, desc[UR6][R2.64] ;  /* 0x0000000602027981 */ /* 0x000ea2000c1e9900 */
[----:B------:R-:W-:Y:S02]  /*14c0*/  IADD3 R6, PT, PT, R6, 0x1, RZ ;  /* 0x0000000106067810 */ /* 0x000fe40007ffe0ff */
[----:B------:R-:W-:Y:S02]  /*14d0*/  IADD3 R8, PT, PT, R8, 0x100, RZ ;  /* 0x0000010008087810 */ /* 0x000fe40007ffe0ff */
[----:B------:R-:W-:Y:S02]  /*14e0*/  ISETP.NE.AND P0, PT, R6, RZ, PT ;  /* 0x000000ff0600720c */ /* 0x000fe40003f05270 */
[----:B------:R-:W-:Y:S01]  /*14f0*/  IADD3 R7, PT, PT, R7, 0x100, RZ ;  /* 0x0000010007077810 */ /* 0x000fe20007ffe0ff */
[----:B--2---:R-:W-:-:S10]  /*1500*/  FADD R21, R2, R21 ;  /* 0x0000001502157221 */ /* 0x004fd40000000000 */
[----:B------:R-:W-:Y:S05]  /*1510*/  @P0 BRA `(.L_x_24) ;  /* 0xfffffffc00e00947 */ /* 0x000fea000383ffff */
.L_x_23:
[----:B------:R-:W-:Y:S05]  /*1520*/  BSYNC.RECONVERGENT B2 ;  /* 0x0000000000027941 */ /* 0x000fea0003800200 */
.L_x_22:
[----:B------:R-:W-:Y:S05]  /*1530*/  @!P1 BRA `(.L_x_21) ;  /* 0x0000000400a89947 */ /* 0x000fea0003800000 */
[----:B------:R-:W0:Y:S01]  /*1540*/  LDCU.64 UR4, c[0x0][0x380] ;  /* 0x00007000ff0477ac */ /* 0x000e220008000a00 */
[----:B------:R-:W-:Y:S01]  /*1550*/  IADD3 R5, PT, PT, R9, -R8, RZ ;  /* 0x8000000809057210 */ /* 0x000fe20007ffe0ff */
[----:B------:R-:W-:Y:S01]  /*1560*/  BSSY.RECONVERGENT B2, `(.L_x_25) ;  /* 0x000003b000027945 */ /* 0x000fe20003800200 */
[CC--:B------:R-:W-:Y:S02]  /*1570*/  IADD3 R3, P0, PT, R8.reuse, R23.reuse, RZ ;  /* 0x0000001708037210 */ /* 0x0c0fe40007f1e0ff */
[----:B------:R-:W-:Y:S02]  /*1580*/  ISETP.GT.AND P1, PT, R5, 0xc00, PT ;  /* 0x00000c000500780c */ /* 0x000fe40003f24270 */
[----:B------:R-:W-:Y:S02]  /*1590*/  IADD3.X R4, PT, PT, RZ, RZ, RZ, P0, !PT ;  /* 0x000000ffff047210 */ /* 0x000fe400007fe4ff */
[----:B------:R-:W-:Y:S02]  /*15a0*/  IADD3 R11, PT, PT, R8, R23, RZ ;  /* 0x00000017080b7210 */ /* 0x000fe40007ffe0ff */
[----:B0-----:R-:W-:-:S04]  /*15b0*/  LEA R2, P0, R3, UR4, 0x2 ;  /* 0x0000000403027c11 */ /* 0x001fc8000f8010ff */
[----:B------:R-:W-:Y:S02]  /*15c0*/  LEA.HI.X R3, R3, UR5, R4, 0x2, P0 ;  /* 0x0000000503037c11 */ /* 0x000fe400080f1404 */
[----:B------:R-:W-:-:S05]  /*15d0*/  IADD3 R2, P0, PT, R2, 0x800, RZ ;  /* 0x0000080002027810 */ /* 0x000fca0007f1e0ff */
[----:B------:R-:W-:Y:S01]  /*15e0*/  IMAD.X R3, RZ, RZ, R3, P0 ;  /* 0x000000ffff037224 */ /* 0x000fe200000e0603 */
[----:B------:R-:W-:Y:S01]  /*15f0*/  PLOP3.LUT P0, PT, PT, PT, PT, 0x80, 0x8 ;  /* 0x000000000008781c */ /* 0x000fe20003f0f070 */
[----:B------:R-:W-:-:S12]  /*1600*/  @!P1 BRA `(.L_x_26) ;  /* 0x0000000000c09947 */ /* 0x000fd80003800000 */
[----:B------:R-:W-:Y:S02]  /*1610*/  PLOP3.LUT P0, PT, PT, PT, PT, 0x8, 0x80 ;  /* 0x000000000080781c */ /* 0x000fe40003f0e170 */
[----:B------:R-:W-:-:S11]  /*1620*/  IADD3 R13, PT, PT, R9, -0xc00, RZ ;  /* 0xfffff400090d7810 */ /* 0x000fd60007ffe0ff */
.L_x_27:
[----:B------:R-:W0:Y:S01]  /*1630*/  LDC.64 R4, c[0x0][0x380] ;  /* 0x0000e000ff047b82 */ /* 0x000e220000000a00 */
[----:B------:R-:W2:Y:S01]  /*1640*/  LDG.E.CONSTANT R10, desc[UR6][R2.64+-0x400] ;  /* 0xfffc0006020a7981 */ /* 0x000ea2000c1e9900 */
[----:B------:R-:W-:-:S03]  /*1650*/  IADD3 R25, PT, PT, R11, 0x400, RZ ;  /* 0x000004000b197810 */ /* 0x000fc60007ffe0ff */
[----:B------:R-:W3:Y:S04]  /*1660*/  LDG.E.CONSTANT R19, desc[UR6][R2.64] ;  /* 0x0000000602137981 */ /* 0x000ee8000c1e9900 */
[----:B------:R-:W4:Y:S01]  /*1670*/  LDG.E.CONSTANT R18, desc[UR6][R2.64+0x400] ;  /* 0x0004000602127981 */ /* 0x000f22000c1e9900 */
[----:B------:R-:W-:-:S03]  /*1680*/  IADD3 R7, PT, PT, R11, 0x800, RZ ;  /* 0x000008000b077810 */ /* 0x000fc60007ffe0ff */
[----:B------:R-:W5:Y:S04]  /*1690*/  LDG.E.CONSTANT R16, desc[UR6][R2.64+0xc00] ;  /* 0x000c000602107981 */ /* 0x000f68000c1e9900 */
[----:B------:R-:W5:Y:S04]  /*16a0*/  LDG.E.CONSTANT R15, desc[UR6][R2.64+0x1000] ;  /* 0x00100006020f7981 */ /* 0x000f68000c1e9900 */
[----:B------:R-:W5:Y:S01]  /*16b0*/  LDG.E.CONSTANT R14, desc[UR6][R2.64+0x1400] ;  /* 0x00140006020e7981 */ /* 0x000f62000c1e9900 */
[----:B0-----:R-:W-:-:S03]  /*16c0*/  IMAD.WIDE.U32 R22, R11, 0x4, R4 ;  /* 0x000000040b167825 */ /* 0x001fc600078e0004 */
[----:B------:R-:W5:Y:S04]  /*16d0*/  LDG.E.CONSTANT R20, desc[UR6][R2.64+0x2000] ;  /* 0x0020000602147981 */ /* 0x000f68000c1e9900 */
[----:B------:R0:W2:Y:S01]  /*16e0*/  LDG.E.CONSTANT R12, desc[UR6][R22.64] ;  /* 0x00000006160c7981 */ /* 0x0000a2000c1e9900 */
[----:B------:R-:W-:-:S03]  /*16f0*/  IMAD.WIDE.U32 R24, R25, 0x4, R4 ;  /* 0x0000000419187825 */ /* 0x000fc600078e0004 */
[----:B------:R-:W5:Y:S04]  /*1700*/  LDG.E.CONSTANT R26, desc[UR6][R2.64+0x3000] ;  /* 0x00300006021a7981 */ /* 0x000f68000c1e9900 */
[----:B------:R-:W5:Y:S01]  /*1710*/  LDG.E.CONSTANT R17, desc[UR6][R24.64] ;  /* 0x0000000618117981 */ /* 0x000f62000c1e9900 */
[--C-:B------:R-:W-:Y:S01]  /*1720*/  IMAD.WIDE.U32 R6, R7, 0x4, R4.reuse ;  /* 0x0000000407067825 */ /* 0x100fe200078e0004 */
[----:B0-----:R-:W-:Y:S02]  /*1730*/  IADD3 R23, PT, PT, R11, 0xc00, RZ ;  /* 0x00000c000b177810 */ /* 0x001fe40007ffe0ff */
[----:B------:R-:W5:Y:S04]  /*1740*/  LDG.E.CONSTANT R22, desc[UR6][R2.64+0x1c00] ;  /* 0x001c000602167981 */ /* 0x000f68000c1e9900 */
[----:B------:R-:W5:Y:S01]  /*1750*/  LDG.E.CONSTANT R6, desc[UR6][R6.64] ;  /* 0x0000000606067981 */ /* 0x000f62000c1e9900 */
[----:B------:R-:W-:-:S03]  /*1760*/  IMAD.WIDE.U32 R4, R23, 0x4, R4 ;  /* 0x0000000417047825 */ /* 0x000fc600078e0004 */
[----:B------:R-:W5:Y:S04]  /*1770*/  LDG.E.CONSTANT R23, desc[UR6][R2.64+0x2400] ;  /* 0x0024000602177981 */ /* 0x000f68000c1e9900 */
[----:B------:R-:W5:Y:S04]  /*1780*/  LDG.E.CONSTANT R4, desc[UR6][R4.64] ;  /* 0x0000000604047981 */ /* 0x000f68000c1e9900 */
[----:B------:R-:W5:Y:S04]  /*1790*/  LDG.E.CONSTANT R24, desc[UR6][R2.64+0x2c00] ;  /* 0x002c000602187981 */ /* 0x000f68000c1e9900 */
[----:B------:R0:W5:Y:S01]  /*17a0*/  LDG.E.CONSTANT R25, desc[UR6][R2.64+0x3400] ;  /* 0x0034000602197981 */ /* 0x000162000c1e9900 */
[----:B------:R-:W-:-:S04]  /*17b0*/  IADD3 R8, PT, PT, R8, 0x1000, RZ ;  /* 0x0000100008087810 */ /* 0x000fc80007ffe0ff */
[----:B------:R-:W-:Y:S02]  /*17c0*/  ISETP.GE.AND P1, PT, R8, R13, PT ;  /* 0x0000000d0800720c */ /* 0x000fe40003f26270 */
[----:B0-----:R-:W-:Y:S02]  /*17d0*/  IADD3 R2, P2, PT, R2, 0x4000, RZ ;  /* 0x0000400002027810 */ /* 0x001fe40007f5e0ff */
[----:B------:R-:W-:Y:S02]  /*17e0*/  IADD3 R11, PT, PT, R11, 0x1000, RZ ;  /* 0x000010000b0b7810 */ /* 0x000fe40007ffe0ff */
[----:B------:R-:W-:Y:S01]  /*17f0*/  IADD3.X R3, PT, PT, RZ, R3, RZ, P2, !PT ;  /* 0x00000003ff037210 */ /* 0x000fe200017fe4ff */
[----:B--2---:R-:W-:-:S04]  /*1800*/  FADD R21, R12, R21 ;  /* 0x000000150c157221 */ /* 0x004fc80000000000 */
[----:B------:R-:W-:-:S04]  /*1810*/  FADD R10, R21, R10 ;  /* 0x0000000a150a7221 */ /* 0x000fc80000000000 */
[----:B---3--:R-:W-:-:S04]  /*1820*/  FADD R19, R10, R19 ;  /* 0x000000130a137221 */ /* 0x008fc80000000000 */
[----:B----4-:R-:W-:-:S04]  /*1830*/  FADD R18, R19, R18 ;  /* 0x0000001213127221 */ /* 0x010fc80000000000 */
[----:B-----5:R-:W-:-:S04]  /*1840*/  FADD R17, R18, R17 ;  /* 0x0000001112117221 */ /* 0x020fc80000000000 */
        /* <DEDUP_REMOVED lines=12> */
.L_x_26:
[----:B------:R-:W-:Y:S05]  /*1910*/  BSYNC.RECONVERGENT B2 ;  /* 0x0000000000027941 */ /* 0x000fea0003800200 */
.L_x_25:
[----:B------:R-:W-:Y:S01]  /*1920*/  IADD3 R4, PT, PT, R9, -R8, RZ ;  /* 0x8000000809047210 */ /* 0x000fe20007ffe0ff */
[----:B------:R-:W-:Y:S03]  /*1930*/  BSSY.RECONVERGENT B2, `(.L_x_28) ;  /* 0x000001e000027945 */ /* 0x000fe60003800200 */
[----:B------:R-:W-:-:S13]  /*1940*/  ISETP.GT.AND P1, PT, R4, 0x400, PT ;  /* 0x000004000400780c */ /* 0x000fda0003f24270 */
[----:B------:R-:W-:Y:S05]  /*1950*/  @!P1 BRA `(.L_x_29) ;  /* 0x00000000006c9947 */ /* 0x000fea0003800000 */
[----:B------:R-:W0:Y:S01]  /*1960*/  LDC.64 R6, c[0x0][0x380] ;  /* 0x0000e000ff067b82 */ /* 0x000e220000000a00 */
[----:B------:R-:W2:Y:S01]  /*1970*/  LDG.E.CONSTANT R10, desc[UR6][R2.64+-0x400] ;  /* 0xfffc0006020a7981 */ /* 0x000ea2000c1e9900 */
[----:B------:R-:W-:-:S03]  /*1980*/  VIADD R15, R11, 0x400 ;  /* 0x000004000b0f7836 */ /* 0x000fc60000000000 */
[----:B------:R-:W3:Y:S04]  /*1990*/  LDG.E.CONSTANT R13, desc[UR6][R2.64] ;  /* 0x00000006020d7981 */ /* 0x000ee8000c1e9900 */
[----:B------:R-:W4:Y:S04]  /*19a0*/  LDG.E.CONSTANT R17, desc[UR6][R2.64+0xc00] ;  /* 0x000c000602117981 */ /* 0x000f28000c1e9900 */
[----:B------:R-:W5:Y:S04]  /*19b0*/  LDG.E.CONSTANT R19, desc[UR6][R2.64+0x1000] ;  /* 0x0010000602137981 */ /* 0x000f68000c1e9900 */
[----:B------:R1:W5:Y:S01]  /*19c0*/  LDG.E.CONSTANT R23, desc[UR6][R2.64+0x1400] ;  /* 0x0014000602177981 */ /* 0x000362000c1e9900 */
[----:B0-----:R-:W-:-:S06]  /*19d0*/  IMAD.WIDE.U32 R4, R11, 0x4, R6 ;  /* 0x000000040b047825 */ /* 0x001fcc00078e0006 */
[----:B------:R-:W2:Y:S01]  /*19e0*/  LDG.E.CONSTANT R4, desc[UR6][R4.64] ;  /* 0x0000000604047981 */ /* 0x000ea2000c1e9900 */
[----:B------:R-:W-:-:S03]  /*19f0*/  IMAD.WIDE.U32 R6, R15, 0x4, R6 ;  /* 0x000000040f067825 */ /* 0x000fc600078e0006 */
[----:B------:R-:W4:Y:S04]  /*1a00*/  LDG.E.CONSTANT R15, desc[UR6][R2.64+0x400] ;  /* 0x00040006020f7981 */ /* 0x000f28000c1e9900 */
[----:B------:R-:W5:Y:S01]  /*1a10*/  LDG.E.CONSTANT R7, desc[UR6][R6.64] ;  /* 0x0000000606077981 */ /* 0x000f62000c1e9900 */
[----:B------:R-:W-:Y:S02]  /*1a20*/  PLOP3.LUT P0, PT, PT, PT, PT, 0x8, 0x80 ;  /* 0x000000000080781c */ /* 0x000fe40003f0e170 */
[----:B------:R-:W-:Y:S02]  /*1a30*/  IADD3 R8, PT, PT, R8, 0x800, RZ ;  /* 0x0000080008087810 */ /* 0x000fe40007ffe0ff */
[----:B------:R-:W-:Y:S01]  /*1a40*/  IADD3 R11, PT, PT, R11, 0x800, RZ ;  /* 0x000008000b0b7810 */ /* 0x000fe20007ffe0ff */
[----:B--2---:R-:W-:-:S04]  /*1a50*/  FADD R21, R21, R4 ;  /* 0x0000000415157221 */ /* 0x004fc80000000000 */
[----:B------:R-:W-:-:S04]  /*1a60*/  FADD R10, R21, R10 ;  /* 0x0000000a150a7221 */ /* 0x000fc80000000000 */
[----:B---3--:R-:W-:-:S04]  /*1a70*/  FADD R10, R10, R13 ;  /* 0x0000000d0a0a7221 */ /* 0x008fc80000000000 */
[----:B----4-:R-:W-:-:S04]  /*1a80*/  FADD R10, R10, R15 ;  /* 0x0000000f0a0a7221 */ /* 0x010fc80000000000 */
[----:B-----5:R-:W-:Y:S01]  /*1a90*/  FADD R10, R10, R7 ;  /* 0x000000070a0a7221 */ /* 0x020fe20000000000 */
[----:B------:R-:W-:-:S03]  /*1aa0*/  IADD3 R4, P1, PT, R2, 0x2000, RZ ;  /* 0x0000200002047810 */ /* 0x000fc60007f3e0ff */
[----:B------:R-:W-:Y:S01]  /*1ab0*/  FADD R10, R10, R17 ;  /* 0x000000110a0a7221 */ /* 0x000fe20000000000 */
[----:B------:R-:W-:-:S03]  /*1ac0*/  IADD3.X R5, PT, PT, RZ, R3, RZ, P1, !PT ;  /* 0x00000003ff057210 */ /* 0x000fc60000ffe4ff */
[----:B------:R-:W-:Y:S01]  /*1ad0*/  FADD R10, R10, R19 ;  /* 0x000000130a0a7221 */ /* 0x000fe20000000000 */
[----:B-1----:R-:W-:Y:S02]  /*1ae0*/  MOV R2, R4 ;  /* 0x0000000400027202 */ /* 0x002fe40000000f00 */
[----:B------:R-:W-:Y:S01]  /*1af0*/  MOV R3, R5 ;  /* 0x0000000500037202 */ /* 0x000fe20000000f00 */
[----:B------:R-:W-:-:S07]  /*1b00*/  FADD R21, R10, R23 ;  /* 0x000000170a157221 */ /* 0x000fce0000000000 */
.L_x_29:
[----:B------:R-:W-:Y:S05]  /*1b10*/  BSYNC.RECONVERGENT B2 ;  /* 0x0000000000027941 */ /* 0x000fea0003800200 */
.L_x_28:
[----:B------:R-:W-:-:S13]  /*1b20*/  ISETP.LT.OR P0, PT, R8, R9, P0 ;  /* 0x000000090800720c */ /* 0x000fda0000701670 */
[----:B------:R-:W-:Y:S05]  /*1b30*/  @!P0 BRA `(.L_x_21) ;  /* 0x0000000000288947 */ /* 0x000fea0003800000 */
[----:B------:R-:W0:Y:S01]  /*1b40*/  LDC.64 R4, c[0x0][0x380] ;  /* 0x0000e000ff047b82 */ /* 0x000e220000000a00 */
[----:B------:R-:W2:Y:S04]  /*1b50*/  LDG.E.CONSTANT R6, desc[UR6][R2.64+-0x400] ;  /* 0xfffc000602067981 */ /* 0x000ea8000c1e9900 */
[----:B------:R-:W3:Y:S04]  /*1b60*/  LDG.E.CONSTANT R7, desc[UR6][R2.64] ;  /* 0x0000000602077981 */ /* 0x000ee8000c1e9900 */
[----:B------:R-:W4:Y:S01]  /*1b70*/  LDG.E.CONSTANT R9, desc[UR6][R2.64+0x400] ;  /* 0x0004000602097981 */ /* 0x000f22000c1e9900 */
[----:B0-----:R-:W-:-:S06]  /*1b80*/  IMAD.WIDE.U32 R4, R11, 0x4, R4 ;  /* 0x000000040b047825 */ /* 0x001fcc00078e0004 */
[----:B------:R-:W5:Y:S02]  /*1b90*/  LDG.E.CONSTANT R4, desc[UR6][R4.64] ;  /* 0x0000000604047981 */ /* 0x000f64000c1e9900 */
[----:B-----5:R-:W-:-:S04]  /*1ba0*/  FADD R21, R21, R4 ;  /* 0x0000000415157221 */ /* 0x020fc80000000000 */
[----:B--2---:R-:W-:-:S04]  /*1bb0*/  FADD R6, R21, R6 ;  /* 0x0000000615067221 */ /* 0x004fc80000000000 */
[----:B---3--:R-:W-:-:S04]  /*1bc0*/  FADD R6, R6, R7 ;  /* 0x0000000706067221 */ /* 0x008fc80000000000 */
[----:B----4-:R-:W-:-:S07]  /*1bd0*/  FADD R21, R6, R9 ;  /* 0x0000000906157221 */ /* 0x010fce0000000000 */
.L_x_21:
[----:B------:R-:W-:Y:S05]  /*1be0*/  BSYNC.RECONVERGENT B1 ;  /* 0x0000000000017941 */ /* 0x000fea0003800200 */
.L_x_19:
[----:B------:R-:W0:Y:S01]  /*1bf0*/  S2R R6, SR_LANEID ;  /* 0x0000000000067919 */ /* 0x000e220000000000 */
[----:B------:R-:W1:Y:S01]  /*1c00*/  SHFL.DOWN PT, R2, R21, 0x1, 0x1f ;  /* 0x08201f0015027f89 */ /* 0x000e6200000e0000 */
[C---:B0-----:R-:W-:Y:S02]  /*1c10*/  ISETP.GT.AND P0, PT, R6.reuse, 0x1e, PT ;  /* 0x0000001e0600780c */ /* 0x041fe40003f04270 */
[----:B------:R-:W-:-:S11]  /*1c20*/  ISETP.NE.AND P1, PT, R6, RZ, PT ;  /* 0x000000ff0600720c */ /* 0x000fd60003f25270 */
[----:B-1----:R-:W-:Y:S01]  /*1c30*/  @!P0 FADD R21, R2, R21 ;  /* 0x0000001502158221 */ /* 0x002fe20000000000 */
[----:B------:R-:W-:Y:S01]  /*1c40*/  ISETP.GT.AND P0, PT, R6, 0x1d, PT ;  /* 0x0000001d0600780c */ /* 0x000fe20003f04270 */
[----:B------:R-:W0:Y:S01]  /*1c50*/  @!P1 S2R R5, SR_CgaCtaId ;  /* 0x0000000000059919 */ /* 0x000e220000008800 */
[----:B------:R-:W-:Y:S02]  /*1c60*/  @!P1 MOV R4, 0x400 ;  /* 0x0000040000049802 */ /* 0x000fe40000000f00 */
[----:B------:R-:W-:Y:S01]  /*1c70*/  @!P1 SHF.R.U32.HI R3, RZ, 0x3, R0 ;  /* 0x00000003ff039819 */ /* 0x000fe20000011600 */
[----:B------:R-:W1:Y:S03]  /*1c80*/  SHFL.DOWN PT, R2, R21, 0x2, 0x1f ;  /* 0x08401f0015027f89 */ /* 0x000e6600000e0000 */
[----:B------:R-:W-:-:S05]  /*1c90*/  @!P1 LOP3.LUT R3, R3, 0x7c, RZ, 0xc0, !PT ;  /* 0x0000007c03039812 */ /* 0x000fca00078ec0ff */
[----:B-1----:R-:W-:Y:S01]  /*1ca0*/  @!P0 FADD R21, R21, R2 ;  /* 0x0000000215158221 */ /* 0x002fe20000000000 */
[----:B------:R-:W-:Y:S02]  /*1cb0*/  ISETP.GT.AND P0, PT, R6, 0x1b, PT ;  /* 0x0000001b0600780c */ /* 0x000fe40003f04270 */
[----:B0-----:R-:W-:Y:S02]  /*1cc0*/  @!P1 LEA R4, R5, R4, 0x18 ;  /* 0x0000000405049211 */ /* 0x001fe400078ec0ff */
[----:B------:R-:W0:Y:S02]  /*1cd0*/  SHFL.DOWN PT, R2, R21, 0x4, 0x1f ;  /* 0x08801f0015027f89 */ /* 0x000e2400000e0000 */
[----:B------:R-:W-:-:S07]  /*1ce0*/  @!P1 IADD3 R3, PT, PT, R3, R4, RZ ;  /* 0x0000000403039210 */ /* 0x000fce0007ffe0ff */
        /* <DEDUP_REMOVED lines=12> */
[----:B------:R-:W0:Y:S01]  /*1db0*/  S2UR UR5, SR_CgaCtaId ;  /* 0x00000000000579c3 */ /* 0x000e220000008800 */
[----:B------:R-:W-:Y:S02]  /*1dc0*/  UMOV UR4, 0x400 ;  /* 0x0000040000047882 */ /* 0x000fe40000000000 */
[----:B0-----:R-:W-:-:S09]  /*1dd0*/  ULEA UR4, UR5, UR4, 0x18 ;  /* 0x0000000405047291 */ /* 0x001fd2000f8ec0ff */
[----:B---3--:R-:W0:Y:S04]  /*1de0*/  LDS R3, [UR4+0xc] ;  /* 0x00000c04ff037984 */ /* 0x008e280008000800 */
        /* <DEDUP_REMOVED lines=10> */
.L_x_2:
        /* <DEDUP_REMOVED lines=12> */
.L_x_32:
[----:B------:R-:W-:Y:S05]  /*1f50*/  BSYNC.RECONVERGENT B1 ;  /* 0x0000000000017941 */ /* 0x000fea0003800200 */
.L_x_31:
[----:B------:R-:W-:Y:S01]  /*1f60*/  ISETP.GE.AND P0, PT, R11, R20, PT ;  /* 0x000000140b00720c */ /* 0x000fe20003f06270 */
[----:B------:R-:W-:-:S12]  /*1f70*/  BSSY.RECONVERGENT B1, `(.L_x_33) ;  /* 0x0000074000017945 */ /* 0x000fd80003800200 */
[----:B------:R-:W-:Y:S05]  /*1f80*/  @P0 BRA `(.L_x_34) ;  /* 0x0000000400c80947 */ /* 0x000fea0003800000 */
[----:B0-----:R-:W-:Y:S01]  /*1f90*/  LOP3.LUT R3, RZ, R11, RZ, 0x33, !PT ;  /* 0x0000000bff037212 */ /* 0x001fe200078e33ff */
[----:B------:R-:W-:Y:S04]  /*1fa0*/  BSSY.RECONVERGENT B2, `(.L_x_35) ;  /* 0x0000015000027945 */ /* 0x000fe80003800200 */
[----:B------:R-:W-:-:S05]  /*1fb0*/  IMAD.IADD R4, R3, 0x1, R20 ;  /* 0x0000000103047824 */ /* 0x000fca00078e0214 */
        /* <DEDUP_REMOVED lines=10> */
.L_x_37:
[----:B------:R-:W-:-:S06]  /*2060*/  MOV R3, R5 ;  /* 0x0000000500037202 */ /* 0x000fcc0000000f00 */
[----:B------:R0:W2:Y:S01]  /*2070*/  LDG.E.CONSTANT R3, desc[UR6][R2.64] ;  /* 0x0000000602037981 */ /* 0x0000a2000c1e9900 */
[----:B------:R-:W-:Y:S02]  /*2080*/  IADD3 R4, PT, PT, R4, 0x1, RZ ;  /* 0x0000000104047810 */ /* 0x000fe40007ffe0ff */
[----:B------:R-:W-:Y:S02]  /*2090*/  IADD3 R11, PT, PT, R11, 0x100, RZ ;  /* 0x000001000b0b7810 */ /* 0x000fe40007ffe0ff */
[----:B------:R-:W-:Y:S02]  /*20a0*/  ISETP.NE.AND P0, PT, R4, RZ, PT ;  /* 0x000000ff0400720c */ /* 0x000fe40003f05270 */
[----:B0-----:R-:W-:-:S04]  /*20b0*/  IADD3 R2, P2, PT, R2, 0x400, RZ ;  /* 0x0000040002027810 */ /* 0x001fc80007f5e0ff */
[----:B------:R-:W-:Y:S01]  /*20c0*/  IADD3.X R5, PT, PT, RZ, R5, RZ, P2, !PT ;  /* 0x00000005ff057210 */ /* 0x000fe200017fe4ff */
[----:B--2--5:R-:W-:-:S06]  /*20d0*/  FADD R0, R3, R0 ;  /* 0x0000000003007221 */ /* 0x024fcc0000000000 */
[----:B------:R-:W-:Y:S05]  /*20e0*/  @P0 BRA `(.L_x_37) ;  /* 0xfffffffc00dc0947 */ /* 0x000fea000383ffff */
.L_x_36:
[----:B------:R-:W-:Y:S05]  /*20f0*/  BSYNC.RECONVERGENT B2 ;  /* 0x0000000000027941 */ /* 0x000fea0003800200 */
.L_x_35:
        /* <DEDUP_REMOVED lines=8> */
.L_x_40:
        /* <DEDUP_REMOVED lines=9> */
[----:B------:R-:W-:-:S03]  /*2210*/  VIADD R3, R11, 0x800 ;  /* 0x000008000b037836 */ /* 0x000fc60000000000 */
[----:B------:R-:W4:Y:S01]  /*2220*/  LDG.E.CONSTANT R15, desc[UR6][R4.64+0x400] ;  /* 0x00040006040f7981 */ /* 0x000f22000c1e9900 */
        /* <DEDUP_REMOVED lines=32> */
.L_x_39:
[----:B------:R-:W-:Y:S05]  /*2430*/  BSYNC.RECONVERGENT B2 ;  /* 0x0000000000027941 */ /* 0x000fea0003800200 */
.L_x_38:
[----:B------:R-:W-:Y:S01]  /*2440*/  IADD3 R2, PT, PT, -R11, R20, RZ ;  /* 0x000000140b027210 */ /* 0x000fe20007ffe1ff */
[----:B------:R-:W-:Y:S03]  /*2450*/  BSSY.RECONVERGENT B2, `(.L_x_41) ;  /* 0x0000019000027945 */ /* 0x000fe60003800200 */
[----:B------:R-:W-:-:S13]  /*2460*/  ISETP.GT.AND P1, PT, R2, 0x400, PT ;  /* 0x000004000200780c */ /* 0x000fda0003f24270 */
[----:B------:R-:W-:Y:S05]  /*2470*/  @!P1 BRA `(.L_x_42) ;  /* 0x0000000000589947 */ /* 0x000fea0003800000 */
        /* <DEDUP_REMOVED lines=22> */
.L_x_42:
[----:B------:R-:W-:Y:S05]  /*25e0*/  BSYNC.RECONVERGENT B2 ;  /* 0x0000000000027941 */ /* 0x000fea0003800200 */
.L_x_41:
        /* <DEDUP_REMOVED lines=12> */
.L_x_34:
[----:B------:R-:W-:Y:S05]  /*26b0*/  BSYNC.RECONVERGENT B1 ;  /* 0x0000000000017941 */ /* 0x000fea0003800200 */
.L_x_33:
        /* <DEDUP_REMOVED lines=35> */
[----:B--2---:R-:W0:Y:S04]  /*28f0*/  LDS R3, [UR4+0xc] ;  /* 0x00000c04ff037984 */ /* 0x004e280008000800 */
        /* <DEDUP_REMOVED lines=10> */
.L_x_43:
[----:B0-----:R-:W0:Y:S01]  /*29a0*/  S2R R2, SR_LANEID ;  /* 0x0000000000027919 */ /* 0x001e220000000000 */
[----:B------:R-:W-:-:S04]  /*29b0*/  LOP3.LUT R0, R9, 0x3e0, RZ, 0xc0, !PT ;  /* 0x000003e009007812 */ /* 0x000fc800078ec0ff */
[----:B------:R-:W-:Y:S02]  /*29c0*/  IADD3 R3, PT, PT, R0, 0x20, RZ ;  /* 0x0000002000037810 */ /* 0x000fe40007ffe0ff */
[----:B------:R-:W-:Y:S02]  /*29d0*/  LOP3.LUT R7, RZ, R0, RZ, 0x33, !PT ;  /* 0x00000000ff077212 */ /* 0x000fe400078e33ff */
[-C--:B------:R-:W-:Y:S02]  /*29e0*/  ISETP.GT.AND P0, PT, R3, R20.reuse, PT ;  /* 0x000000140300720c */ /* 0x080fe40003f04270 */
[----:B------:R-:W-:-:S04]  /*29f0*/  IADD3 R7, PT, PT, R7, R20, RZ ;  /* 0x0000001407077210 */ /* 0x000fc80007ffe0ff */
[----:B------:R-:W-:-:S05]  /*2a00*/  SEL R4, R7, 0x1f, P0 ;  /* 0x0000001f07047807 */ /* 0x000fca0000000000 */
[----:B------:R-:W1:Y:S01]  /*2a10*/  SHFL.DOWN PT, R0, R5, 0x1, R4 ;  /* 0x0820000005007989 */ /* 0x000e6200000e0004 */
[C---:B0-----:R-:W-:Y:S01]  /*2a20*/  ISETP.GE.AND P0, PT, R2.reuse, R4, PT ;  /* 0x000000040200720c */ /* 0x041fe20003f06270 */
[C---:B------:R-:W-:Y:S01]  /*2a30*/  VIADD R3, R2.reuse, 0x2 ;  /* 0x0000000202037836 */ /* 0x040fe20000000000 */
[----:B------:R-:W-:-:S11]  /*2a40*/  ISETP.NE.AND P1, PT, R2, RZ, PT ;  /* 0x000000ff0200720c */ /* 0x000fd60003f25270 */
[----:B-1----:R-:W-:Y:S01]  /*2a50*/  @!P0 FADD R5, R0, R5 ;  /* 0x0000000500058221 */ /* 0x002fe20000000000 */
[-C--:B------:R-:W-:Y:S01]  /*2a60*/  ISETP.GT.AND P0, PT, R3, R4.reuse, PT ;  /* 0x000000040300720c */ /* 0x080fe20003f04270 */
[----:B------:R-:W0:Y:S01]  /*2a70*/  @!P1 S2R R6, SR_CgaCtaId ;  /* 0x0000000000069919 */ /* 0x000e220000008800 */
[----:B------:R-:W-:Y:S02]  /*2a80*/  IADD3 R3, PT, PT, R2, 0x4, RZ ;  /* 0x0000000402037810 */ /* 0x000fe40007ffe0ff */
[----:B------:R-:W1:Y:S09]  /*2a90*/  SHFL.DOWN PT, R0, R5, 0x2, R4 ;  /* 0x0840000005007989 */ /* 0x000e7200000e0004 */
[----:B-1----:R-:W-:Y:S01]  /*2aa0*/  @!P0 FADD R5, R5, R0 ;  /* 0x0000000005058221 */ /* 0x002fe20000000000 */
[----:B------:R-:W-:-:S02]  /*2ab0*/  ISETP.GT.AND P0, PT, R3, R4, PT ;  /* 0x000000040300720c */ /* 0x000fc40003f04270 */
[----:B------:R-:W-:Y:S02]  /*2ac0*/  IADD3 R3, PT, PT, R2, 0x8, RZ ;  /* 0x0000000802037810 */ /* 0x000fe40007ffe0ff */
[----:B------:R-:W1:Y:S09]  /*2ad0*/  SHFL.DOWN PT, R0, R5, 0x4, R4 ;  /* 0x0880000005007989 */ /* 0x000e7200000e0004 */
[----:B-1----:R-:W-:Y:S01]  /*2ae0*/  @!P0 FADD R5, R5, R0 ;  /* 0x0000000005058221 */ /* 0x002fe20000000000 */
[----:B------:R-:W-:-:S02]  /*2af0*/  ISETP.GT.AND P0, PT, R3, R4, PT ;  /* 0x000000040300720c */ /* 0x000fc40003f04270 */
[----:B------:R-:W-:Y:S02]  /*2b00*/  IADD3 R3, PT, PT, R2, 0x10, RZ ;  /* 0x0000001002037810 */ /* 0x000fe40007ffe0ff */
[----:B------:R-:W1:Y:S01]  /*2b10*/  SHFL.DOWN PT, R0, R5, 0x8, R4 ;  /* 0x0900000005007989 */ /* 0x000e6200000e0004 */
[----:B------:R-:W-:-:S04]  /*2b20*/  @!P1 SHF.R.U32.HI R2, RZ, 0x3, R9 ;  /* 0x00000003ff029819 */ /* 0x000fc80000011609 */
[----:B------:R-:W-:-:S04]  /*2b30*/  @!P1 LOP3.LUT R2, R2, 0x7c, RZ, 0xc0, !PT ;  /* 0x0000007c02029812 */ /* 0x000fc800078ec0ff */
[----:B-1----:R-:W-:Y:S01]  /*2b40*/  @!P0 FADD R5, R5, R0 ;  /* 0x0000000005058221 */ /* 0x002fe20000000000 */
[----:B------:R-:W-:Y:S02]  /*2b50*/  ISETP.GT.AND P0, PT, R3, R4, PT ;  /* 0x000000040300720c */ /* 0x000fe40003f04270 */
[----:B------:R-:W-:Y:S02]  /*2b60*/  @!P1 MOV R3, 0x400 ;  /* 0x0000040000039802 */ /* 0x000fe40000000f00 */
[----:B------:R-:W1:Y:S02]  /*2b70*/  SHFL.DOWN PT, R0, R5, 0x10, R4 ;  /* 0x0a00000005007989 */ /* 0x000e6400000e0004 */
[----:B0-----:R-:W-:-:S04]  /*2b80*/  @!P1 LEA R3, R6, R3, 0x18 ;  /* 0x0000000306039211 */ /* 0x001fc800078ec0ff */
[----:B------:R-:W-:-:S03]  /*2b90*/  @!P1 IADD3 R3, PT, PT, R2, R3, RZ ;  /* 0x0000000302039210 */ /* 0x000fc60007ffe0ff */
[----:B-1----:R-:W-:Y:S01]  /*2ba0*/  @!P0 FADD R5, R5, R0 ;  /* 0x0000000005058221 */ /* 0x002fe20000000000 */
        /* <DEDUP_REMOVED lines=12> */
[----:B-1----:R-:W0:Y:S04]  /*2c70*/  LDS R3, [UR4+0xc] ;  /* 0x00000c04ff037984 */ /* 0x002e280008000800 */
        /* <DEDUP_REMOVED lines=13> */
.L_x_30:
[----:B------:R-:W0:Y:S01]  /*2d50*/  S2R R8, SR_TID.X ;  /* 0x0000000000087919 */ /* 0x000e220000002100 */
[----:B------:R-:W0:Y:S02]  /*2d60*/  LDC.64 R2, c[0x0][0x380] ;  /* 0x0000e000ff027b82 */ /* 0x000e240000000a00 */
[----:B0-----:R-:W-:-:S05]  /*2d70*/  IMAD.WIDE.U32 R2, R8, 0x4, R2 ;  /* 0x0000000408027825 */ /* 0x001fca00078e0002 */
[----:B------:R-:W2:Y:S04]  /*2d80*/  LDG.E.CONSTANT R19, desc[UR6][R2.64] ;  /* 0x0000000602137981 */ /* 0x000ea8000c1e9900 */
[----:B------:R-:W2:Y:S04]  /*2d90*/  LDG.E.CONSTANT R0, desc[UR6][R2.64+0x400] ;  /* 0x0004000602007981 */ /* 0x000ea8000c1e9900 */
[----:B------:R-:W3:Y:S04]  /*2da0*/  LDG.E.CONSTANT R4, desc[UR6][R2.64+0x800] ;  /* 0x0008000602047981 */ /* 0x000ee8000c1e9900 */
[----:B------:R-:W3:Y:S04]  /*2db0*/  LDG.E.CONSTANT R5, desc[UR6][R2.64+0xc00] ;  /* 0x000c000602057981 */ /* 0x000ee8000c1e9900 */
[----:B------:R-:W4:Y:S04]  /*2dc0*/  LDG.E.CONSTANT R6, desc[UR6][R2.64+0x1000] ;  /* 0x0010000602067981 */ /* 0x000f28000c1e9900 */
[----:B------:R-:W4:Y:S04]  /*2dd0*/  LDG.E.CONSTANT R7, desc[UR6][R2.64+0x1400] ;  /* 0x0014000602077981 */ /* 0x000f28000c1e9900 */
[----:B------:R-:W5:Y:S04]  /*2de0*/  LDG.E.CONSTANT R9, desc[UR6][R2.64+0x1800] ;  /* 0x0018000602097981 */ /* 0x000f68000c1e9900 */
        /* <DEDUP_REMOVED lines=8> */
[----:B------:R-:W5:Y:S01]  /*2e70*/  LDG.E.CONSTANT R18, desc[UR6][R2.64+0x3c00] ;  /* 0x003c000602127981 */ /* 0x000f62000c1e9900 */
[----:B------:R-:W-:Y:S01]  /*2e80*/  ISETP.GE.U32.AND P0, PT, R20, 0x2000, PT ;  /* 0x000020001400780c */ /* 0x000fe20003f06070 */
[----:B--2---:R-:W-:Y:S01]  /*2e90*/  FADD R0, R19, R0 ;  /* 0x0000000013007221 */ /* 0x004fe20000000000 */
[----:B---3--:R-:W-:-:S04]  /*2ea0*/  FADD R5, R4, R5 ;  /* 0x0000000504057221 */ /* 0x008fc80000000000 */
[----:B------:R-:W-:Y:S01]  /*2eb0*/  FADD R0, R0, R5 ;  /* 0x0000000500007221 */ /* 0x000fe20000000000 */
[----:B----4-:R-:W-:Y:S01]  /*2ec0*/  FADD R6, R6, R7 ;  /* 0x0000000706067221 */ /* 0x010fe20000000000 */
[----:B-----5:R-:W-:-:S04]  /*2ed0*/  FADD R9, R9, R10 ;  /* 0x0000000a09097221 */ /* 0x020fc80000000000 */
[----:B------:R-:W-:Y:S01]  /*2ee0*/  FADD R9, R6, R9 ;  /* 0x0000000906097221 */ /* 0x000fe20000000000 */
[----:B------:R-:W-:-:S03]  /*2ef0*/  FADD R11, R11, R12 ;  /* 0x0000000c0b0b7221 */ /* 0x000fc60000000000 */
[----:B------:R-:W-:Y:S01]  /*2f00*/  FADD R0, R0, R9 ;  /* 0x0000000900007221 */ /* 0x000fe20000000000 */
[----:B------:R-:W-:-:S04]  /*2f10*/  FADD R14, R13, R14 ;  /* 0x0000000e0d0e7221 */ /* 0x000fc80000000000 */
[----:B------:R-:W-:Y:S01]  /*2f20*/  FADD R11, R11, R14 ;  /* 0x0000000e0b0b7221 */ /* 0x000fe20000000000 */
[----:B------:R-:W-:Y:S01]  /*2f30*/  FADD R15, R15, R16 ;  /* 0x000000100f0f7221 */ /* 0x000fe20000000000 */
[----:B------:R-:W-:-:S04]  /*2f40*/  FADD R18, R17, R18 ;  /* 0x0000001211127221 */ /* 0x000fc80000000000 */
[----:B------:R-:W-:-:S04]  /*2f50*/  FADD R18, R15, R18 ;  /* 0x000000120f127221 */ /* 0x000fc80000000000 */
[----:B------:R-:W-:Y:S01]  /*2f60*/  FADD R5, R11, R18 ;  /* 0x000000120b057221 */ /* 0x000fe20000000000 */
[----:B------:R-:W-:-:S03]  /*2f70*/  HFMA2 R11, -RZ, RZ, 0, 0.00048828125 ;  /* 0x00001000ff0b7431 */ /* 0x000fc600000001ff */
[----:B------:R-:W-:Y:S01]  /*2f80*/  FADD R0, R0, R5 ;  /* 0x0000000500007221 */ /* 0x000fe20000000000 */
[----:B------:R-:W-:Y:S06]  /*2f90*/  @!P0 BRA `(.L_x_44) ;  /* 0x0000000000ac8947 */ /* 0x000fec0003800000 */
[----:B------:R-:W0:Y:S01]  /*2fa0*/  LDC R7, c[0x0][0x390] ;  /* 0x0000e400ff077b82 */ /* 0x000e220000000800 */
[----:B------:R-:W-:Y:S02]  /*2fb0*/  IADD3 R6, PT, PT, R20, -0x1000, RZ ;  /* 0xfffff00014067810 */ /* 0x000fe40007ffe0ff */
[----:B------:R-:W-:-:S07]  /*2fc0*/  MOV R11, 0x1000 ;  /* 0x00001000000b7802 */ /* 0x000fce0000000f00 */
.L_x_46:
[----:B------:R-:W-:-:S05]  /*2fd0*/  IMAD.WIDE R4, R11, 0x4, R2 ;  /* 0x000000040b047825 */ /* 0x000fca00078e0202 */
[----:B------:R-:W2:Y:S04]  /*2fe0*/  LDG.E.CONSTANT R20, desc[UR6][R4.64+0x400] ;  /* 0x0004000604147981 */ /* 0x000ea8000c1e9900 */
[----:B------:R-:W2:Y:S04]  /*2ff0*/  LDG.E.CONSTANT R21, desc[UR6][R4.64+0x800] ;  /* 0x0008000604157981 */ /* 0x000ea8000c1e9900 */
        /* <DEDUP_REMOVED lines=13> */
[----:B------:R1:W5:Y:S01]  /*30d0*/  LDG.E.CONSTANT R18, desc[UR6][R4.64+0x3c00] ;  /* 0x003c000604127981 */ /* 0x000362000c1e9900 */
[----:B--2---:R-:W-:Y:S01]  /*30e0*/  FADD R21, R20, R21 ;  /* 0x0000001514157221 */ /* 0x004fe20000000000 */
[----:B0-----:R-:W-:-:S05]  /*30f0*/  MOV R20, R7 ;  /* 0x0000000700147202 */ /* 0x001fca0000000f00 */
[----:B-1----:R-:W-:Y:S02]  /*3100*/  IMAD.IADD R4, R20, 0x1, -R11 ;  /* 0x0000000114047824 */ /* 0x002fe400078e0a0b */
[----:B---3--:R-:W-:-:S03]  /*3110*/  FADD R0, R19, R0 ;  /* 0x0000000013007221 */ /* 0x008fc60000000000 */
[----:B------:R-:W-:Y:S01]  /*3120*/  ISETP.GE.AND P0, PT, R4, 0x1000, PT ;  /* 0x000010000400780c */ /* 0x000fe20003f06270 */
[----:B----4-:R-:W-:Y:S01]  /*3130*/  FADD R22, R22, R23 ;  /* 0x0000001716167221 */ /* 0x010fe20000000000 */
[----:B------:R-:W-:Y:S01]  /*3140*/  FADD R0, R0, R21 ;  /* 0x0000001500007221 */ /* 0x000fe20000000000 */
[----:B-----5:R-:W-:-:S04]  /*3150*/  FADD R25, R24, R25 ;  /* 0x0000001918197221 */ /* 0x020fc80000000000 */
[----:B------:R-:W-:Y:S01]  /*3160*/  FADD R25, R22, R25 ;  /* 0x0000001916197221 */ /* 0x000fe20000000000 */
[----:B------:R-:W-:Y:S01]  /*3170*/  FADD R16, R16, R17 ;  /* 0x0000001110107221 */ /* 0x000fe20000000000 */
[----:B------:R-:W-:-:S04]  /*3180*/  FADD R15, R15, R10 ;  /* 0x0000000a0f0f7221 */ /* 0x000fc80000000000 */
[----:B------:R-:W-:Y:S01]  /*3190*/  FADD R15, R16, R15 ;  /* 0x0000000f100f7221 */ /* 0x000fe20000000000 */
[----:B------:R-:W-:Y:S01]  /*31a0*/  FADD R9, R14, R9 ;  /* 0x000000090e097221 */ /* 0x000fe20000000000 */
[----:B------:R-:W-:-:S04]  /*31b0*/  FADD R12, R13, R12 ;  /* 0x0000000c0d0c7221 */ /* 0x000fc80000000000 */
[----:B------:R-:W-:Y:S01]  /*31c0*/  FADD R12, R9, R12 ;  /* 0x0000000c090c7221 */ /* 0x000fe20000000000 */
[----:B------:R-:W-:-:S03]  /*31d0*/  FADD R0, R0, R25 ;  /* 0x0000001900007221 */ /* 0x000fc60000000000 */
[----:B------:R-:W-:-:S04]  /*31e0*/  FADD R15, R15, R12 ;  /* 0x0000000c0f0f7221 */ /* 0x000fc80000000000 */
[----:B------:R-:W-:-:S04]  /*31f0*/  FADD R15, R0, R15 ;  /* 0x0000000f000f7221 */ /* 0x000fc80000000000 */
[----:B------:R-:W-:Y:S01]  /*3200*/  FADD R0, R18, R15 ;  /* 0x0000000f12007221 */ /* 0x000fe20000000000 */
[----:B------:R-:W-:Y:S06]  /*3210*/  @!P0 BRA `(.L_x_45) ;  /* 0x0000000800308947 */ /* 0x000fec0003800000 */
[----:B------:R-:W-:-:S04]  /*3220*/  IADD3 R11, PT, PT, R11, 0x1000, RZ ;  /* 0x000010000b0b7810 */ /* 0x000fc80007ffe0ff */
[----:B------:R-:W-:-:S13]  /*3230*/  ISETP.GT.AND P0, PT, R11, R6, PT ;  /* 0x000000060b00720c */ /* 0x000fda0003f04270 */
[----:B------:R-:W-:Y:S05]  /*3240*/  @!P0 BRA `(.L_x_46) ;  /* 0xfffffffc00608947 */ /* 0x000fea000383ffff */
.L_x_44:
[----:B------:R-:W-:-:S13]  /*3250*/  ISETP.GE.AND P0, PT, R11, R20, PT ;  /* 0x000000140b00720c */ /* 0x000fda0003f06270 */
[----:B------:R-:W-:Y:S05]  /*3260*/  @P0 BRA `(.L_x_45) ;  /* 0x00000008001c0947 */ /* 0x000fea0003800000 */
[----:B------:R-:W-:Y:S01]  /*3270*/  IADD3 R9, PT, PT, -R11, R20, RZ ;  /* 0x000000140b097210 */ /* 0x000fe20007ffe1ff */
[----:B------:R-:W-:Y:S03]  /*3280*/  BSSY.RECONVERGENT B1, `(.L_x_45) ;  /* 0x0000085000017945 */ /* 0x000fe60003800200 */
        /* <DEDUP_REMOVED lines=16> */
.L_x_50:
        /* <DEDUP_REMOVED lines=8> */
.L_x_49:
[----:B------:R-:W-:Y:S05]  /*3410*/  BSYNC.RECONVERGENT B2 ;  /* 0x0000000000027941 */ /* 0x000fea0003800200 */
.L_x_48:
[----:B------:R-:W-:Y:S05]  /*3420*/  @!P1 BRA `(.L_x_47) ;  /* 0x0000000400a89947 */ /* 0x000fea0003800000 */
[----:B------:R-:W0:Y:S01]  /*3430*/  LDCU.64 UR4, c[0x0][0x380] ;  /* 0x00007000ff0477ac */ /* 0x000e220008000a00 */
[----:B------:R-:W-:Y:S01]  /*3440*/  IADD3 R5, PT, PT, R9, -R10, RZ ;  /* 0x8000000a09057210 */ /* 0x000fe20007ffe0ff */
[----:B------:R-:W-:Y:S01]  /*3450*/  BSSY.RECONVERGENT B2, `(.L_x_51) ;  /* 0x000003b000027945 */ /* 0x000fe20003800200 */
[CC--:B------:R-:W-:Y:S02]  /*3460*/  IADD3 R3, P0, PT, R10.reuse, R11.reuse, RZ ;  /* 0x0000000b0a037210 */ /* 0x0c0fe40007f1e0ff */
[----:B------:R-:W-:Y:S02]  /*3470*/  ISETP.GT.AND P1, PT, R5, 0xc00, PT ;  /* 0x00000c000500780c */ /* 0x000fe40003f24270 */
[----:B------:R-:W-:Y:S01]  /*3480*/  IADD3 R11, PT, PT, R10, R11, RZ ;  /* 0x0000000b0a0b7210 */ /* 0x000fe20007ffe0ff */
[----:B------:R-:W-:Y:S01]  /*3490*/  IMAD.X R4, RZ, RZ, RZ, P0 ;  /* 0x000000ffff047224 */ /* 0x000fe200000e06ff */
[----:B0-----:R-:W-:-:S04]  /*34a0*/  LEA R2, P0, R3, UR4, 0x2 ;  /* 0x0000000403027c11 */ /* 0x001fc8000f8010ff */
[----:B------:R-:W-:Y:S02]  /*34b0*/  LEA.HI.X R3, R3, UR5, R4, 0x2, P0 ;  /* 0x0000000503037c11 */ /* 0x000fe400080f1404 */
[----:B------:R-:W-:-:S04]  /*34c0*/  IADD3 R2, P0, PT, R2, 0x800, RZ ;  /* 0x0000080002027810 */ /* 0x000fc80007f1e0ff */
[----:B------:R-:W-:Y:S02]  /*34d0*/  IADD3.X R3, PT, PT, RZ, R3, RZ, P0, !PT ;  /* 0x00000003ff037210 */ /* 0x000fe400007fe4ff */
[----:B------:R-:W-:Y:S01]  /*34e0*/  PLOP3.LUT P0, PT, PT, PT, PT, 0x80, 0x8 ;  /* 0x000000000008781c */ /* 0x000fe20003f0f070 */
[----:B------:R-:W-:-:S12]  /*34f0*/  @!P1 BRA `(.L_x_52) ;  /* 0x0000000000c09947 */ /* 0x000fd80003800000 */
[----:B------:R-:W-:Y:S02]  /*3500*/  PLOP3.LUT P0, PT, PT, PT, PT, 0x8, 0x80 ;  /* 0x000000000080781c */ /* 0x000fe40003f0e170 */
[----:B------:R-:W-:-:S11]  /*3510*/  IADD3 R13, PT, PT, R9, -0xc00, RZ ;  /* 0xfffff400090d7810 */ /* 0x000fd60007ffe0ff */
.L_x_53:
[----:B------:R-:W0:Y:S01]  /*3520*/  LDC.64 R4, c[0x0][0x380] ;  /* 0x0000e000ff047b82 */ /* 0x000e220000000a00 */
[----:B------:R-:W2:Y:S01]  /*3530*/  LDG.E.CONSTANT R12, desc[UR6][R2.64+-0x400] ;  /* 0xfffc0006020c7981 */ /* 0x000ea2000c1e9900 */
[----:B------:R-:W-:-:S03]  /*3540*/  IADD3 R25, PT, PT, R11, 0x400, RZ ;  /* 0x000004000b197810 */ /* 0x000fc60007ffe0ff */
[----:B------:R-:W3:Y:S04]  /*3550*/  LDG.E.CONSTANT R20, desc[UR6][R2.64] ;  /* 0x0000000602147981 */ /* 0x000ee8000c1e9900 */
[----:B------:R-:W4:Y:S01]  /*3560*/  LDG.E.CONSTANT R19, desc[UR6][R2.64+0x400] ;  /* 0x0004000602137981 */ /* 0x000f22000c1e9900 */
[----:B------:R-:W-:-:S03]  /*3570*/  IADD3 R7, PT, PT, R11, 0x800, RZ ;  /* 0x000008000b077810 */ /* 0x000fc60007ffe0ff */
[----:B------:R-:W5:Y:S04]  /*3580*/  LDG.E.CONSTANT R17, desc[UR6][R2.64+0xc00] ;  /* 0x000c000602117981 */ /* 0x000f68000c1e9900 */
[----:B------:R-:W5:Y:S01]  /*3590*/  LDG.E.CONSTANT R16, desc[UR6][R2.64+0x1000] ;  /* 0x0010000602107981 */ /* 0x000f62000c1e9900 */
[----:B------:R-:W-:-:S03]  /*35a0*/  IADD3 R23, PT, PT, R11, 0xc00, RZ ;  /* 0x00000c000b177810 */ /* 0x000fc60007ffe0ff */
[----:B------:R-:W5:Y:S01]  /*35b0*/  LDG.E.CONSTANT R22, desc[UR6][R2.64+0x1c00] ;  /* 0x001c000602167981 */ /* 0x000f62000c1e9900 */
[----:B0-----:R-:W-:-:S03]  /*35c0*/  IMAD.WIDE.U32 R14, R11, 0x4, R4 ;  /* 0x000000040b0e7825 */ /* 0x001fc600078e0004 */
[----:B------:R-:W5:Y:S04]  /*35d0*/  LDG.E.CONSTANT R21, desc[UR6][R2.64+0x2000] ;  /* 0x0020000602157981 */ /* 0x000f68000c1e9900 */
[----:B------:R-:W5:Y:S04]  /*35e0*/  LDG.E.CONSTANT R26, desc[UR6][R2.64+0x3000] ;  /* 0x00300006021a7981 */ /* 0x000f68000c1e9900 */
[----:B------:R-:W2:Y:S01]  /*35f0*/  LDG.E.CONSTANT R15, desc[UR6][R14.64] ;  /* 0x000000060e0f7981 */ /* 0x000ea2000c1e9900 */
[----:B------:R-:W-:-:S05]  /*3600*/  IMAD.WIDE.U32 R24, R25, 0x4, R4 ;  /* 0x0000000419187825 */ /* 0x000fca00078e0004 */
[----:B------:R-:W5:Y:S01]  /*3610*/  LDG.E.CONSTANT R18, desc[UR6][R24.64] ;  /* 0x0000000618127981 */ /* 0x000f62000c1e9900 */
[----:B------:R-:W-:-:S03]  /*3620*/  IMAD.WIDE.U32 R6, R7, 0x4, R4 ;  /* 0x0000000407067825 */ /* 0x000fc600078e0004 */
        /* <DEDUP_REMOVED lines=8> */
[----:B------:R-:W-:Y:S01]  /*36b0*/  ISETP.GE.AND P1, PT, R10, R13, PT ;  /* 0x0000000d0a00720c */ /* 0x000fe20003f26270 */
[----:B------:R-:W-:Y:S01]  /*36c0*/  VIADD R11, R11, 0x1000 ;  /* 0x000010000b0b7836 */ /* 0x000fe20000000000 */
[----:B0-----:R-:W-:-:S04]  /*36d0*/  IADD3 R2, P2, PT, R2, 0x4000, RZ ;  /* 0x0000400002027810 */ /* 0x001fc80007f5e0ff */
        /* <DEDUP_REMOVED lines=18> */
.L_x_52:
[----:B------:R-:W-:Y:S05]  /*3800*/  BSYNC.RECONVERGENT B2 ;  /* 0x0000000000027941 */ /* 0x000fea0003800200 */
.L_x_51:
[----:B------:R-:W-:Y:S01]  /*3810*/  IADD3 R4, PT, PT, R9, -R10, RZ ;  /* 0x8000000a09047210 */ /* 0x000fe20007ffe0ff */
[----:B------:R-:W-:Y:S03]  /*3820*/  BSSY.RECONVERGENT B2, `(.L_x_54) ;  /* 0x000001e000027945 */ /* 0x000fe60003800200 */
[----:B------:R-:W-:-:S13]  /*3830*/  ISETP.GT.AND P1, PT, R4, 0x400, PT ;  /* 0x000004000400780c */ /* 0x000fda0003f24270 */
[----:B------:R-:W-:Y:S05]  /*3840*/  @!P1 BRA `(.L_x_55) ;  /* 0x00000000006c9947 */ /* 0x000fea0003800000 */
[----:B------:R-:W0:Y:S01]  /*3850*/  LDC.64 R6, c[0x0][0x380] ;  /* 0x0000e000ff067b82 */ /* 0x000e220000000a00 */
[----:B------:R-:W2:Y:S01]  /*3860*/  LDG.E.CONSTANT R13, desc[UR6][R2.64+-0x400] ;  /* 0xfffc0006020d7981 */ /* 0x000ea2000c1e9900 */
[----:B------:R-:W-:-:S03]  /*3870*/  IADD3 R17, PT, PT, R11, 0x400, RZ ;  /* 0x000004000b117810 */ /* 0x000fc60007ffe0ff */
[----:B------:R-:W3:Y:S04]  /*3880*/  LDG.E.CONSTANT R15, desc[UR6][R2.64] ;  /* 0x00000006020f7981 */ /* 0x000ee8000c1e9900 */
[----:B------:R-:W4:Y:S04]  /*3890*/  LDG.E.CONSTANT R19, desc[UR6][R2.64+0xc00] ;  /* 0x000c000602137981 */ /* 0x000f28000c1e9900 */
[----:B------:R-:W5:Y:S04]  /*38a0*/  LDG.E.CONSTANT R21, desc[UR6][R2.64+0x1000] ;  /* 0x0010000602157981 */ /* 0x000f68000c1e9900 */
[----:B------:R-:W5:Y:S01]  /*38b0*/  LDG.E.CONSTANT R23, desc[UR6][R2.64+0x1400] ;  /* 0x0014000602177981 */ /* 0x000f62000c1e9900 */
[----:B0-----:R-:W-:-:S06]  /*38c0*/  IMAD.WIDE.U32 R4, R11, 0x4, R6 ;  /* 0x000000040b047825 */ /* 0x001fcc00078e0006 */
[----:B------:R0:W2:Y:S01]  /*38d0*/  LDG.E.CONSTANT R5, desc[UR6][R4.64] ;  /* 0x0000000604057981 */ /* 0x0000a2000c1e9900 */
[----:B------:R-:W-:-:S03]  /*38e0*/  IMAD.WIDE.U32 R6, R17, 0x4, R6 ;  /* 0x0000000411067825 */ /* 0x000fc600078e0006 */
[----:B------:R1:W4:Y:S04]  /*38f0*/  LDG.E.CONSTANT R17, desc[UR6][R2.64+0x400] ;  /* 0x0004000602117981 */ /* 0x000328000c1e9900 */
[----:B------:R-:W5:Y:S01]  /*3900*/  LDG.E.CONSTANT R7, desc[UR6][R6.64] ;  /* 0x0000000606077981 */ /* 0x000f62000c1e9900 */
[----:B0-----:R-:W-:Y:S02]  /*3910*/  IADD3 R4, P1, PT, R2, 0x2000, RZ ;  /* 0x0000200002047810 */ /* 0x001fe40007f3e0ff */
[----:B------:R-:W-:Y:S02]  /*3920*/  PLOP3.LUT P0, PT, PT, PT, PT, 0x8, 0x80 ;  /* 0x000000000080781c */ /* 0x000fe40003f0e170 */
[----:B------:R-:W-:Y:S02]  /*3930*/  IADD3 R10, PT, PT, R10, 0x800, RZ ;  /* 0x000008000a0a7810 */ /* 0x000fe40007ffe0ff */
[----:B------:R-:W-:-:S02]  /*3940*/  IADD3 R11, PT, PT, R11, 0x800, RZ ;  /* 0x000008000b0b7810 */ /* 0x000fc40007ffe0ff */
[----:B-1----:R-:W-:Y:S01]  /*3950*/  MOV R2, R4 ;  /* 0x0000000400027202 */ /* 0x002fe20000000f00 */
[----:B--2---:R-:W-:-:S04]  /*3960*/  FADD R0, R0, R5 ;  /* 0x0000000500007221 */ /* 0x004fc80000000000 */
[----:B------:R-:W-:-:S04]  /*3970*/  FADD R0, R0, R13 ;  /* 0x0000000d00007221 */ /* 0x000fc80000000000 */
[----:B---3--:R-:W-:-:S04]  /*3980*/  FADD R0, R0, R15 ;  /* 0x0000000f00007221 */ /* 0x008fc80000000000 */
[----:B----4-:R-:W-:-:S04]  /*3990*/  FADD R0, R0, R17 ;  /* 0x0000001100007221 */ /* 0x010fc80000000000 */
[----:B-----5:R-:W-:-:S04]  /*39a0*/  FADD R0, R0, R7 ;  /* 0x0000000700007221 */ /* 0x020fc80000000000 */
[----:B------:R-:W-:Y:S01]  /*39b0*/  FADD R0, R0, R19 ;  /* 0x0000001300007221 */ /* 0x000fe20000000000 */
[----:B------:R-:W-:-:S03]  /*39c0*/  IADD3.X R5, PT, PT, RZ, R3, RZ, P1, !PT ;  /* 0x00000003ff057210 */ /* 0x000fc60000ffe4ff */
[----:B------:R-:W-:Y:S01]  /*39d0*/  FADD R0, R0, R21 ;  /* 0x0000001500007221 */ /* 0x000fe20000000000 */
[----:B------:R-:W-:-:S03]  /*39e0*/  MOV R3, R5 ;  /* 0x0000000500037202 */ /* 0x000fc60000000f00 */
[----:B------:R-:W-:-:S07]  /*39f0*/  FADD R0, R0, R23 ;  /* 0x0000001700007221 */ /* 0x000fce0000000000 */
.L_x_55:
[----:B------:R-:W-:Y:S05]  /*3a00*/  BSYNC.RECONVERGENT B2 ;  /* 0x0000000000027941 */ /* 0x000fea0003800200 */
.L_x_54:
[----:B------:R-:W-:-:S13]  /*3a10*/  ISETP.LT.OR P0, PT, R10, R9, P0 ;  /* 0x000000090a00720c */ /* 0x000fda0000701670 */
[----:B------:R-:W-:Y:S05]  /*3a20*/  @!P0 BRA `(.L_x_47) ;  /* 0x0000000000288947 */ /* 0x000fea0003800000 */
[----:B------:R-:W0:Y:S01]  /*3a30*/  LDC.64 R4, c[0x0][0x380] ;  /* 0x0000e000ff047b82 */ /* 0x000e220000000a00 */
[----:B------:R-:W2:Y:S04]  /*3a40*/  LDG.E.CONSTANT R7, desc[UR6][R2.64+-0x400] ;  /* 0xfffc000602077981 */ /* 0x000ea8000c1e9900 */
[----:B------:R-:W3:Y:S01]  /*3a50*/  LDG.E.CONSTANT R9, desc[UR6][R2.64] ;  /* 0x0000000602097981 */ /* 0x000ee2000c1e9900 */
[----:B0-----:R-:W-:-:S03]  /*3a60*/  IMAD.WIDE.U32 R4, R11, 0x4, R4 ;  /* 0x000000040b047825 */ /* 0x001fc600078e0004 */
[----:B------:R-:W4:Y:S04]  /*3a70*/  LDG.E.CONSTANT R11, desc[UR6][R2.64+0x400] ;  /* 0x00040006020b7981 */ /* 0x000f28000c1e9900 */
[----:B------:R-:W5:Y:S02]  /*3a80*/  LDG.E.CONSTANT R5, desc[UR6][R4.64] ;  /* 0x0000000604057981 */ /* 0x000f64000c1e9900 */
[----:B-----5:R-:W-:-:S04]  /*3a90*/  FADD R0, R0, R5 ;  /* 0x0000000500007221 */ /* 0x020fc80000000000 */
[----:B--2---:R-:W-:-:S04]  /*3aa0*/  FADD R0, R0, R7 ;  /* 0x0000000700007221 */ /* 0x004fc80000000000 */
[----:B---3--:R-:W-:-:S04]  /*3ab0*/  FADD R0, R0, R9 ;  /* 0x0000000900007221 */ /* 0x008fc80000000000 */
[----:B----4-:R-:W-:-:S07]  /*3ac0*/  FADD R0, R0, R11 ;  /* 0x0000000b00007221 */ /* 0x010fce0000000000 */
.L_x_47:
[----:B------:R-:W-:Y:S05]  /*3ad0*/  BSYNC.RECONVERGENT B1 ;  /* 0x0000000000017941 */ /* 0x000fea0003800200 */
.L_x_45:
[----:B------:R-:W0:Y:S01]  /*3ae0*/  S2R R6, SR_LANEID ;  /* 0x0000000000067919 */ /* 0x000e220000000000 */
[----:B------:R-:W-:-:S05]  /*3af0*/  MOV R3, R0 ;  /* 0x0000000000037202 */ /* 0x000fca0000000f00 */
        /* <DEDUP_REMOVED lines=30> */
[----:B------:R-:W1:Y:S04]  /*3ce0*/  LDS R3, [UR4+0xc] ;  /* 0x00000c04ff037984 */ /* 0x000e680008000800 */
[----:B0-----:R-:W0:Y:S04]  /*3cf0*/  LDS.128 R4, [UR4+0x10] ;  /* 0x00001004ff047984 */ /* 0x001e280008000c00 */
[----:B------:R-:W2:Y:S01]  /*3d00*/  LDS.64 R8, [UR4+0x20] ;  /* 0x00002004ff087984 */ /* 0x000ea20008000a00 */
[----:B-1----:R-:W-:-:S04]  /*3d10*/  FADD R3, R0, R3 ;  /* 0x0000000300037221 */ /* 0x002fc80000000000 */
[----:B0-----:R-:W-:-:S04]  /*3d20*/  FADD R4, R3, R4 ;  /* 0x0000000403047221 */ /* 0x001fc80000000000 */
[----:B------:R-:W-:-:S04]  /*3d30*/  FADD R5, R4, R5 ;  /* 0x0000000504057221 */ /* 0x000fc80000000000 */
[----:B------:R-:W-:-:S04]  /*3d40*/  FADD R6, R5, R6 ;  /* 0x0000000605067221 */ /* 0x000fc80000000000 */
[----:B------:R-:W-:-:S04]  /*3d50*/  FADD R7, R6, R7 ;  /* 0x0000000706077221 */ /* 0x000fc80000000000 */
[----:B--2---:R-:W-:-:S04]  /*3d60*/  FADD R8, R7, R8 ;  /* 0x0000000807087221 */ /* 0x004fc80000000000 */
[----:B------:R-:W-:-:S07]  /*3d70*/  FADD R0, R8, R9 ;  /* 0x0000000908007221 */ /* 0x000fce0000000000 */
.L_x_17:
[----:B------:R-:W-:Y:S05]  /*3d80*/  BSYNC.RECONVERGENT B0 ;  /* 0x0000000000007941 */ /* 0x000fea0003800200 */
.L_x_1:
[----:B------:R-:W-:Y:S05]  /*3d90*/  @P0 EXIT ;  /* 0x000000000000094d */ /* 0x000fea0003800000 */
[----:B01234-:R-:W0:Y:S01]  /*3da0*/  LDC.64 R2, c[0x0][0x388] ;  /* 0x0000e200ff027b82 */ /* 0x01fe220000000a00 */
[----:B------:R-:W1:Y:S02]  /*3db0*/  LDCU UR4, c[0x0][0x398] ;  /* 0x00007300ff0477ac */ /* 0x000e640008000800 */
[----:B-1----:R-:W-:-:S05]  /*3dc0*/  FADD R5, R0, UR4 ;  /* 0x0000000400057e21 */ /* 0x002fca0008000000 */
[----:B0-----:R-:W-:Y:S01]  /*3dd0*/  STG.E desc[UR6][R2.64], R5 ;  /* 0x0000000502007986 */ /* 0x001fe2000c101906 */
[----:B------:R-:W-:Y:S05]  /*3de0*/  EXIT ;  /* 0x000000000000794d */ /* 0x000fea0003800000 */
.L_x_56:
[----:B------:R-:W-:-:S00]  /*3df0*/  BRA `(.L_x_56) ;  /* 0xfffffffc00fc7947 */ /* 0x000fc0000383ffff */
[----:B------:R-:W-:-:S00]  /*3e00*/  NOP ;  /* 0x0000000000007918 */ /* 0x000fc00000000000 */
[----:B------:R-:W-:-:S00]  /*3e10*/  NOP ;  /* 0x0000000000007918 */ /* 0x000fc00000000000 */
[----:B------:R-:W-:-:S00]  /*3e20*/  NOP ;  /* 0x0000000000007918 */ /* 0x000fc00000000000 */
[----:B------:R-:W-:-:S00]  /*3e30*/  NOP ;  /* 0x0000000000007918 */ /* 0x000fc00000000000 */
[----:B------:R-:W-:-:S00]  /*3e40*/  NOP ;  /* 0x0000000000007918 */ /* 0x000fc00000000000 */
[----:B------:R-:W-:-:S00]  /*3e50*/  NOP ;  /* 0x0000000000007918 */ /* 0x000fc00000000000 */
[----:B------:R-:W-:-:S00]  /*3e60*/  NOP ;  /* 0x0000000000007918 */ /* 0x000fc00000000000 */
[----:B------:R-:W-:-:S00]  /*3e70*/  NOP ;  /* 0x0000000000007918 */ /* 0x000fc00000000000 */
.L_x_242:


//--------------------- .text._ZN3cub18CUB_300001_SM_10006detail6reduce18DeviceReduceKernelINS2_10policy_hubIfyN4cuda3std3__44plusIfEEE10Policy1000EN6thrust24THRUST_300001_SM_1000_NS6detail15normal_iteratorINSD_10device_ptrIfEEEEyS9_f6squareIfEEEvT0_PT3_T1_NS0_13GridEvenShareISO_EET2_T4_ --------------------------
	.section	.text._ZN3cub18CUB_300001_SM_10006detail6reduce18DeviceReduceKernelINS2_10policy_hubIfyN4cuda3std3__44plusIfEEE10Policy1000EN6thrust24THRUST_300001_SM_1000_NS6detail15normal_iteratorINSD_10device_ptrIfEEEEyS9_f6squareIfEEEvT0_PT3_T1_NS0_13GridEvenShareISO_EET2_T4_,"ax",@progbits
	.align	128
        .global         _ZN3cub18CUB_300001_SM_10006detail6reduce18DeviceReduceKernelINS2_10policy_hubIfyN4cuda3std3__44plusIfEEE10Policy1000EN6thrust24THRUST_300001_SM_1000_NS6detail15normal_iteratorINSD_10device_ptrIfEEEEyS9_f6squareIfEEEvT0_PT3_T1_NS0_13GridEvenShareISO_EET2_T4_
        .type           _ZN3cub18CUB_300001_SM_10006detail6reduce18DeviceReduceKernelINS2_10policy_hubIfyN4cuda3std3__44plusIfEEE10Policy1000EN6thrust24THRUST_300001_SM_1000_NS6detail15normal_iteratorINSD_10device_ptrIfEEEEyS9_f6squareIfEEEvT0_PT3_T1_NS0_13GridEvenShareISO_EET2_T4_,@function
        .size           _ZN3cub18CUB_300001_SM_10006detail6reduce18DeviceReduceKernelINS2_10policy_hubIfyN4cuda3std3__44plusIfEEE10Policy1000EN6thrust24THRUST_300001_SM_1000_NS6detail15normal_iteratorINSD_10device_ptrIfEEEEyS9_f6squareIfEEEvT0_PT3_T1_NS0_13GridEvenShareISO_EET2_T4_,(.L_x_243 - _ZN3cub18CUB_300001_SM_10006detail6reduce18DeviceReduceKernelINS2_10policy_hubIfyN4cuda3std3__44plusIfEEE10Policy1000EN6thrust24THRUST_300001_SM_1000_NS6detail15normal_iteratorINSD_10device_ptrIfEEEEyS9_f6squareIfEEEvT0_PT3_T1_NS0_13GridEvenShareISO_EET2_T4_)
        .other          _ZN3cub18CUB_300001_SM_10006detail6reduce18DeviceReduceKernelINS2_10policy_hubIfyN4cuda3std3__44plusIfEEE10Policy1000EN6thrust24THRUST_300001_SM_1000_NS6detail15normal_iteratorINSD_10device_ptrIfEEEEyS9_f6squareIfEEEvT0_PT3_T1_NS0_13GridEvenShareISO_EET2_T4_,@"STO_CUDA_ENTRY STV_DEFAULT"
_ZN3cub18CUB_300001_SM_10006detail6reduce18DeviceReduceKernelINS2_10policy_hubIfyN4cuda3std3__44plusIfEEE10Policy1000EN6thrust24THRUST_300001_SM_1000_NS6detail15normal_iteratorINSD_10device_ptrIfEEEEyS9_f6squareIfEEEvT0_PT3_T1_NS0_13GridEvenShareISO_EET2_T4_:
.text._ZN3cub18CUB_300001_SM_10006detail6reduce18DeviceReduceKernelINS2_10policy_hubIfyN4cuda3std3__44plusIfEEE10Policy1000EN6thrust24THRUST_300001_SM_1000_NS6detail15normal_iteratorINSD_10device_ptrIfEEEEyS9_f6squareIfEEEvT0_PT3_T1_NS0_13GridEvenShareISO_EET2_T4_:
[----:B------:R-:W-:Y:S08]  /*0000*/  LDC R1, c[0x0][0x37c] ;  /* 0x0000df00ff017b82 */ /* 0x000ff00000000800 */
[----:B------:R-:W0:Y:S01]  /*0010*/  S2UR UR16, SR_CTAID.X ;  /* 0x00000000001079c3 */ /* 0x000e220000002500 */
[----:B------:R-:W1:Y:S01]  /*0020*/  LDCU.64 UR8, c[0x0][0x3b8] ;  /* 0x00007700ff0877ac */ /* 0x000e620008000a00 */
[----:B------:R-:W-:Y:S01]  /*0030*/  BSSY.RECONVERGENT B0, `(.L_x_57) ;  /* 0x0000234000007945 */ /* 0x000fe20003800200 */
[----:B------:R-:W2:Y:S01]  /*0040*/  LDCU UR5, c[0x0][0x3c0] ;  /* 0x00007800ff0577ac */ /* 0x000ea20008000800 */
[----:B------:R-:W3:Y:S01]  /*0050*/  LDCU.64 UR14, c[0x0][0x358] ;  /* 0x00006b00ff0e77ac */ /* 0x000ee20008000a00 */
[----:B-1----:R-:W-:Y:S01]  /*0060*/  MOV R0, UR8 ;  /* 0x0000000800007c02 */ /* 0x002fe20008000f00 */
[----:B------:R-:W-:Y:S01]  /*0070*/  IMAD.U32 R3, RZ, RZ, UR9 ;  /* 0x00000009ff037e24 */ /* 0x000fe2000f8e00ff */
[----:B--2---:R-:W-:-:S02]  /*0080*/  USHF.L.U32 UR5, UR5, 0xc, URZ ;  /* 0x0000000c05057899 */ /* 0x004fc400080006ff */
[----:B0-----:R-:W-:Y:S02]  /*0090*/  USHF.L.U32 UR6, UR16, 0xc, URZ ;  /* 0x0000000c10067899 */ /* 0x001fe400080006ff */
[----:B------:R-:W-:-:S04]  /*00a0*/  USHF.R.S32.HI UR4, URZ, 0x1f, UR5 ;  /* 0x0000001fff047899 */ /* 0x000fc80008011405 */
[----:B------:R-:W-:-:S04]  /*00b0*/  IADD3 R17, P1, PT, R0, -UR6, RZ ;  /* 0x8000000600117c10 */ /* 0x000fc8000ff3e0ff */
[----:B------:R-:W-:Y:S02]  /*00c0*/  ISETP.GT.U32.AND P0, PT, R17, 0xfff, PT ;  /* 0x00000fff1100780c */ /* 0x000fe40003f04070 */
[----:B------:R-:W-:-:S04]  /*00d0*/  IADD3.X R23, PT, PT, R3, -0x1, RZ, P1, !PT ;  /* 0xffffffff03177810 */ /* 0x000fc80000ffe4ff */
[----:B------:R-:W-:-:S13]  /*00e0*/  ISETP.GT.U32.AND.EX P0, PT, R23, RZ, PT, P0 ;  /* 0x000000ff1700720c */ /* 0x000fda0003f04100 */
[----:B---3--:R-:W-:Y:S05]  /*00f0*/  @P0 BRA `(.L_x_58) ;  /* 0x0000000c00c40947 */ /* 0x008fea0003800000 */
[----:B------:R-:W0:Y:S01]  /*0100*/  S2R R4, SR_TID.X ;  /* 0x0000000000047919 */ /* 0x000e220000002100 */
[----:B------:R-:W-:Y:S01]  /*0110*/  IADD3 R5, PT, PT, R0, -UR6, RZ ;  /* 0x8000000600057c10 */ /* 0x000fe2000fffe0ff */
[----:B------:R-:W-:Y:S01]  /*0120*/  BSSY.RECONVERGENT B1, `(.L_x_59) ;  /* 0x000000b000017945 */ /* 0x000fe20003800200 */
[----:B------:R-:W-:Y:S02]  /*0130*/  IMAD.MOV.U32 R7, RZ, RZ, RZ ;  /* 0x000000ffff077224 */ /* 0x000fe400078e00ff */
[----:B0-----:R-:W-:Y:S02]  /*0140*/  ISETP.GE.AND P0, PT, R4, R5, PT ;  /* 0x000000050400720c */ /* 0x001fe40003f06270 */
[----:B------:R-:W-:-:S11]  /*0150*/  MOV R6, R4 ;  /* 0x0000000400067202 */ /* 0x000fd60000000f00 */
[----:B------:R-:W-:Y:S05]  /*0160*/  @P0 BRA `(.L_x_60) ;  /* 0x0000000000180947 */ /* 0x000fea0003800000 */
[----:B------:R-:W0:Y:S01]  /*0170*/  LDC.64 R2, c[0x0][0x380] ;  /* 0x0000e000ff027b82 */ /* 0x000e220000000a00 */
[----:B------:R-:W-:-:S04]  /*0180*/  VIADD R7, R4, UR6 ;  /* 0x0000000604077c36 */ /* 0x000fc80008000000 */
[----:B0-----:R-:W-:-:S06]  /*0190*/  IMAD.WIDE.U32 R2, R7, 0x4, R2 ;  /* 0x0000000407027825 */ /* 0x001fcc00078e0002 */
[----:B------:R-:W2:Y:S01]  /*01a0*/  LDG.E R2, desc[UR14][R2.64] ;  /* 0x0000000e02027981 */ /* 0x000ea2000c1e1900 */
[----:B------:R-:W-:Y:S01]  /*01b0*/  IADD3 R6, PT, PT, R4, 0x100, RZ ;  /* 0x0000010004067810 */ /* 0x000fe20007ffe0ff */
[----:B--2---:R-:W-:-:S07]  /*01c0*/  FMUL R7, R2, R2 ;  /* 0x0000000202077220 */ /* 0x004fce0000400000 */
.L_x_60:
[----:B------:R-:W-:Y:S05]  /*01d0*/  BSYNC.RECONVERGENT B1 ;  /* 0x0000000000017941 */ /* 0x000fea0003800200 */
.L_x_59:
[----:B------:R-:W-:Y:S01]  /*01e0*/  ISETP.GE.AND P0, PT, R6, R5, PT ;  /* 0x000000050600720c */ /* 0x000fe20003f06270 */
[----:B------:R-:W-:-:S12]  /*01f0*/  BSSY.RECONVERGENT B1, `(.L_x_61) ;  /* 0x0000079000017945 */ /* 0x000fd80003800200 */
[----:B------:R-:W-:Y:S05]  /*0200*/  @P0 BRA `(.L_x_62) ;  /* 0x0000000400dc0947 */ /* 0x000fea0003800000 */
[----:B------:R-:W-:Y:S01]  /*0210*/  LOP3.LUT R3, RZ, R6, RZ, 0x33, !PT ;  /* 0x00000006ff037212 */ /* 0x000fe200078e33ff */
[----:B------:R-:W-:Y:S03]  /*0220*/  BSSY.RECONVERGENT B2, `(.L_x_63) ;  /* 0x0000037000027945 */ /* 0x000fe60003800200 */
[----:B------:R-:W-:-:S04]  /*0230*/  IADD3 R3, PT, PT, R0, -UR6, R3 ;  /* 0x8000000600037c10 */ /* 0x000fc8000fffe003 */
[C---:B------:R-:W-:Y:S02]  /*0240*/  ISETP.GE.U32.AND P1, PT, R3.reuse, 0xf00, PT ;  /* 0x00000f000300780c */ /* 0x040fe40003f26070 */
[----:B------:R-:W-:-:S04]  /*0250*/  LEA.HI R0, R3, 0x1, RZ, 0x18 ;  /* 0x0000000103007811 */ /* 0x000fc800078fc0ff */
[----:B------:R-:W-:-:S04]  /*0260*/  LOP3.LUT R21, R0, 0xf, RZ, 0xc0, !PT ;  /* 0x0000000f00157812 */ /* 0x000fc800078ec0ff */
[----:B------:R-:W-:-:S03]  /*0270*/  ISETP.NE.AND P0, PT, R21, RZ, PT ;  /* 0x000000ff1500720c */ /* 0x000fc60003f05270 */
[----:B------:R-:W-:Y:S10]  /*0280*/  @!P1 BRA `(.L_x_64) ;  /* 0x0000000000c09947 */ /* 0x000ff40003800000 */
[----:B------:R-:W0:Y:S01]  /*0290*/  LDCU.64 UR8, c[0x0][0x380] ;  /* 0x00007000ff0877ac */ /* 0x000e220008000a00 */
[----:B------:R-:W-:Y:S01]  /*02a0*/  IMAD.WIDE.U32 R2, R6, 0x4, RZ ;  /* 0x0000000406027825 */ /* 0x000fe200078e00ff */
[----:B------:R-:W-:Y:S01]  /*02b0*/  LOP3.LUT R9, R0, 0x1fffff0, RZ, 0xc0, !PT ;  /* 0x01fffff000097812 */ /* 0x000fe200078ec0ff */
[----:B------:R-:W-:-:S04]  /*02c0*/  UIMAD.WIDE.U32 UR4, UR16, 0x4000, URZ ;  /* 0x00004000100478a5 */ /* 0x000fc8000f8e00ff */
[----:B------:R-:W-:Y:S02]  /*02d0*/  IMAD.MOV R9, RZ, RZ, -R9 ;  /* 0x000000ffff097224 */ /* 0x000fe400078e0a09 */
[----:B------:R-:W-:Y:S02]  /*02e0*/  LOP3.LUT R2, R2, UR4, RZ, 0xfc, !PT ;  /* 0x0000000402027c12 */ /* 0x000fe4000f8efcff */
[----:B------:R-:W-:Y:S02]  /*02f0*/  LOP3.LUT R3, R3, UR5, RZ, 0xfc, !PT ;  /* 0x0000000503037c12 */ /* 0x000fe4000f8efcff */
[----:B0-----:R-:W-:-:S04]  /*0300*/  IADD3 R2, P1, PT, R2, UR8, RZ ;  /* 0x0000000802027c10 */ /* 0x001fc8000ff3e0ff */
[----:B------:R-:W-:-:S04]  /*0310*/  IADD3 R2, P2, PT, R2, 0x2000, RZ ;  /* 0x0000200002027810 */ /* 0x000fc80007f5e0ff */
[----:B------:R-:W-:-:S09]  /*0320*/  IADD3.X R3, PT, PT, RZ, UR9, R3, P2, P1 ;  /* 0x00000009ff037c10 */ /* 0x000fd200097e2403 */
.L_x_65:
[----:B------:R-:W2:Y:S04]  /*0330*/  LDG.E R20, desc[UR14][R2.64+-0x2000] ;  /* 0xffe0000e02147981 */ /* 0x000ea8000c1e1900 */
[----:B------:R-:W3:Y:S04]  /*0340*/  LDG.E R22, desc[UR14][R2.64+-0x1c00] ;  /* 0xffe4000e02167981 */ /* 0x000ee8000c1e1900 */
[----:B------:R-:W4:Y:S04]  /*0350*/  LDG.E R24, desc[UR14][R2.64+-0x1800] ;  /* 0xffe8000e02187981 */ /* 0x000f28000c1e1900 */
[----:B------:R-:W5:Y:S04]  /*0360*/  LDG.E R26, desc[UR14][R2.64+-0x1400] ;  /* 0xffec000e021a7981 */ /* 0x000f68000c1e1900 */
        /* <DEDUP_REMOVED lines=11> */
[----:B------:R0:W5:Y:S01]  /*0420*/  LDG.E R10, desc[UR14][R2.64+0x1c00] ;  /* 0x001c000e020a7981 */ /* 0x000162000c1e1900 */
[----:B------:R-:W-:-:S02]  /*0430*/  IADD3 R9, PT, PT, R9, 0x10, RZ ;  /* 0x0000001009097810 */ /* 0x000fc40007ffe0ff */
[----:B------:R-:W-:Y:S02]  /*0440*/  IADD3 R6, PT, PT, R6, 0x1000, RZ ;  /* 0x0000100006067810 */ /* 0x000fe40007ffe0ff */
[----:B------:R-:W-:Y:S02]  /*0450*/  ISETP.NE.AND P1, PT, R9, RZ, PT ;  /* 0x000000ff0900720c */ /* 0x000fe40003f25270 */
[----:B0-----:R-:W-:-:S05]  /*0460*/  IADD3 R2, P2, PT, R2, 0x4000, RZ ;  /* 0x0000400002027810 */ /* 0x001fca0007f5e0ff */
[----:B------:R-:W-:Y:S02]  /*0470*/  IMAD.X R3, RZ, RZ, R3, P2 ;  /* 0x000000ffff037224 */ /* 0x000fe400010e0603 */
[----:B--2---:R-:W-:-:S04]  /*0480*/  FFMA R7, R20, R20, R7 ;  /* 0x0000001414077223 */ /* 0x004fc80000000007 */
[----:B---3--:R-:W-:-:S04]  /*0490*/  FFMA R7, R22, R22, R7 ;  /* 0x0000001616077223 */ /* 0x008fc80000000007 */
[----:B----4-:R-:W-:-:S04]  /*04a0*/  FFMA R7, R24, R24, R7 ;  /* 0x0000001818077223 */ /* 0x010fc80000000007 */
[----:B-----5:R-:W-:-:S04]  /*04b0*/  FFMA R7, R26, R26, R7 ;  /* 0x0000001a1a077223 */ /* 0x020fc80000000007 */
[----:B------:R-:W-:-:S04]  /*04c0*/  FFMA R28, R28, R28, R7 ;  /* 0x0000001c1c1c7223 */ /* 0x000fc80000000007 */
        /* <DEDUP_REMOVED lines=10> */
[----:B------:R-:W-:Y:S01]  /*0570*/  FFMA R7, R10, R10, R11 ;  /* 0x0000000a0a077223 */ /* 0x000fe2000000000b */
[----:B------:R-:W-:Y:S06]  /*0580*/  @P1 BRA `(.L_x_65) ;  /* 0xfffffffc00681947 */ /* 0x000fec000383ffff */
.L_x_64:
[----:B------:R-:W-:Y:S05]  /*0590*/  BSYNC.RECONVERGENT B2 ;  /* 0x0000000000027941 */ /* 0x000fea0003800200 */
.L_x_63:
[----:B------:R-:W-:Y:S05]  /*05a0*/  @!P0 BRA `(.L_x_62) ;  /* 0x0000000000f48947 */ /* 0x000fea0003800000 */
[----:B------:R-:W-:Y:S01]  /*05b0*/  ISETP.GE.U32.AND P0, PT, R21, 0x8, PT ;  /* 0x000000081500780c */ /* 0x000fe20003f06070 */
[----:B------:R-:W-:Y:S01]  /*05c0*/  BSSY.RECONVERGENT B2, `(.L_x_66) ;  /* 0x000001a000027945 */ /* 0x000fe20003800200 */
[----:B------:R-:W-:-:S04]  /*05d0*/  LOP3.LUT R9, R0, 0x7, RZ, 0xc0, !PT ;  /* 0x0000000700097812 */ /* 0x000fc800078ec0ff */
[----:B------:R-:W-:-:S07]  /*05e0*/  ISETP.NE.AND P1, PT, R9, RZ, PT ;  /* 0x000000ff0900720c */ /* 0x000fce0003f25270 */
[----:B------:R-:W-:Y:S06]  /*05f0*/  @!P0 BRA `(.L_x_67) ;  /* 0x0000000000588947 */ /* 0x000fec0003800000 */
[----:B------:R-:W0:Y:S01]  /*0600*/  LDCU.64 UR4, c[0x0][0x380] ;  /* 0x00007000ff0477ac */ /* 0x000e220008000a00 */
[----:B------:R-:W-:-:S04]  /*0610*/  IADD3 R3, P0, PT, R6, UR6, RZ ;  /* 0x0000000606037c10 */ /* 0x000fc8000ff1e0ff */
[----:B------:R-:W-:Y:S02]  /*0620*/  LEA.HI.X.SX32 R8, R6, RZ, 0x1, P0 ;  /* 0x000000ff06087211 */ /* 0x000fe400000f0eff */
[----:B0-----:R-:W-:-:S04]  /*0630*/  LEA R2, P0, R3, UR4, 0x2 ;  /* 0x0000000403027c11 */ /* 0x001fc8000f8010ff */
[----:B------:R-:W-:-:S05]  /*0640*/  LEA.HI.X R3, R3, UR5, R8, 0x2, P0 ;  /* 0x0000000503037c11 */ /* 0x000fca00080f1408 */
[----:B------:R-:W2:Y:S04]  /*0650*/  LDG.E R8, desc[UR14][R2.64] ;  /* 0x0000000e02087981 */ /* 0x000ea8000c1e1900 */
[----:B------:R-:W3:Y:S04]  /*0660*/  LDG.E R10, desc[UR14][R2.64+0x400] ;  /* 0x0004000e020a7981 */ /* 0x000ee8000c1e1900 */
[----:B------:R-:W4:Y:S04]  /*0670*/  LDG.E R12, desc[UR14][R2.64+0x800] ;  /* 0x0008000e020c7981 */ /* 0x000f28000c1e1900 */
[----:B------:R-:W5:Y:S04]  /*0680*/  LDG.E R14, desc[UR14][R2.64+0xc00] ;  /* 0x000c000e020e7981 */ /* 0x000f68000c1e1900 */
[----:B------:R-:W5:Y:S04]  /*0690*/  LDG.E R16, desc[UR14][R2.64+0x1000] ;  /* 0x0010000e02107981 */ /* 0x000f68000c1e1900 */
[----:B------:R-:W5:Y:S04]  /*06a0*/  LDG.E R18, desc[UR14][R2.64+0x1400] ;  /* 0x0014000e02127981 */ /* 0x000f68000c1e1900 */
[----:B------:R-:W5:Y:S04]  /*06b0*/  LDG.E R20, desc[UR14][R2.64+0x1800] ;  /* 0x0018000e02147981 */ /* 0x000f68000c1e1900 */
[----:B------:R-:W5:Y:S01]  /*06c0*/  LDG.E R22, desc[UR14][R2.64+0x1c00] ;  /* 0x001c000e02167981 */ /* 0x000f62000c1e1900 */
[----:B------:R-:W-:-:S02]  /*06d0*/  VIADD R6, R6, 0x800 ;  /* 0x0000080006067836 */ /* 0x000fc40000000000 */
[----:B--2---:R-:W-:-:S04]  /*06e0*/  FFMA R7, R8, R8, R7 ;  /* 0x0000000808077223 */ /* 0x004fc80000000007 */
[----:B---3--:R-:W-:-:S04]  /*06f0*/  FFMA R7, R10, R10, R7 ;  /* 0x0000000a0a077223 */ /* 0x008fc80000000007 */
[----:B----4-:R-:W-:-:S04]  /*0700*/  FFMA R7, R12, R12, R7 ;  /* 0x0000000c0c077223 */ /* 0x010fc80000000007 */
[----:B-----5:R-:W-:-:S04]  /*0710*/  FFMA R7, R14, R14, R7 ;  /* 0x0000000e0e077223 */ /* 0x020fc80000000007 */
[----:B------:R-:W-:-:S04]  /*0720*/  FFMA R7, R16, R16, R7 ;  /* 0x0000001010077223 */ /* 0x000fc80000000007 */
[----:B------:R-:W-:-:S04]  /*0730*/  FFMA R7, R18, R18, R7 ;  /* 0x0000001212077223 */ /* 0x000fc80000000007 */
[----:B------:R-:W-:-:S04]  /*0740*/  FFMA R7, R20, R20, R7 ;  /* 0x0000001414077223 */ /* 0x000fc80000000007 */
[----:B------:R-:W-:-:S07]  /*0750*/  FFMA R7, R22, R22, R7 ;  /* 0x0000001616077223 */ /* 0x000fce0000000007 */
.L_x_67:
[----:B------:R-:W-:Y:S05]  /*0760*/  BSYNC.RECONVERGENT B2 ;  /* 0x0000000000027941 */ /* 0x000fea0003800200 */
.L_x_66:
        /* <DEDUP_REMOVED lines=14> */
[----:B------:R-:W5:Y:S01]  /*0850*/  LDG.E R14, desc[UR14][R2.64+0xc00] ;  /* 0x000c000e020e7981 */ /* 0x000f62000c1e1900 */
[----:B------:R-:W-:Y:S01]  /*0860*/  IADD3 R6, PT, PT, R6, 0x400, RZ ;  /* 0x0000040006067810 */ /* 0x000fe20007ffe0ff */
[----:B--2---:R-:W-:-:S04]  /*0870*/  FFMA R7, R8, R8, R7 ;  /* 0x0000000808077223 */ /* 0x004fc80000000007 */
[----:B---3--:R-:W-:-:S04]  /*0880*/  FFMA R7, R10, R10, R7 ;  /* 0x0000000a0a077223 */ /* 0x008fc80000000007 */
[----:B----4-:R-:W-:-:S04]  /*0890*/  FFMA R7, R12, R12, R7 ;  /* 0x0000000c0c077223 */ /* 0x010fc80000000007 */
[----:B-----5:R-:W-:-:S07]  /*08a0*/  FFMA R7, R14, R14, R7 ;  /* 0x0000000e0e077223 */ /* 0x020fce0000000007 */
.L_x_69:
[----:B------:R-:W-:Y:S05]  /*08b0*/  BSYNC.RECONVERGENT B2 ;  /* 0x0000000000027941 */ /* 0x000fea0003800200 */
.L_x_68:
[----:B------:R-:W-:Y:S05]  /*08c0*/  @!P1 BRA `(.L_x_62) ;  /* 0x00000000002c9947 */ /* 0x000fea0003800000 */
[----:B------:R-:W0:Y:S01]  /*08d0*/  LDC.64 R2, c[0x0][0x380] ;  /* 0x0000e000ff027b82 */ /* 0x000e220000000a00 */
[----:B------:R-:W-:Y:S01]  /*08e0*/  IMAD.U32 R9, RZ, RZ, UR16 ;  /* 0x00000010ff097e24 */ /* 0x000fe2000f8e00ff */
[----:B------:R-:W-:-:S03]  /*08f0*/  IADD3 R0, PT, PT, -R0, RZ, RZ ;  /* 0x000000ff00007210 */ /* 0x000fc60007ffe1ff */
[----:B0-----:R-:W-:-:S07]  /*0900*/  IMAD.WIDE.U32 R2, R9, 0x4000, R2 ;  /* 0x0000400009027825 */ /* 0x001fce00078e0002 */
.L_x_70:
[----:B------:R-:W-:-:S06]  /*0910*/  IMAD.WIDE R8, R6, 0x4, R2 ;  /* 0x0000000406087825 */ /* 0x000fcc00078e0202 */
[----:B------:R-:W2:Y:S01]  /*0920*/  LDG.E R8, desc[UR14][R8.64] ;  /* 0x0000000e08087981 */ /* 0x000ea2000c1e1900 */
[----:B------:R-:W-:Y:S01]  /*0930*/  VIADD R0, R0, 0x1 ;  /* 0x0000000100007836 */ /* 0x000fe20000000000 */
[----:B------:R-:W-:-:S04]  /*0940*/  IADD3 R6, PT, PT, R6, 0x100, RZ ;  /* 0x0000010006067810 */ /* 0x000fc80007ffe0ff */
[----:B------:R-:W-:Y:S01]  /*0950*/  ISETP.NE.AND P0, PT, R0, RZ, PT ;  /* 0x000000ff0000720c */ /* 0x000fe20003f05270 */
[----:B--2---:R-:W-:-:S12]  /*0960*/  FFMA R7, R8, R8, R7 ;  /* 0x0000000808077223 */ /* 0x004fd80000000007 */
[----:B------:R-:W-:Y:S05]  /*0970*/  @P0 BRA `(.L_x_70) ;  /* 0xfffffffc00e40947 */ /* 0x000fea000383ffff */
.L_x_62:
[----:B------:R-:W-:Y:S05]  /*0980*/  BSYNC.RECONVERGENT B1 ;  /* 0x0000000000017941 */ /* 0x000fea0003800200 */
.L_x_61:
[----:B------:R-:W-:-:S13]  /*0990*/  ISETP.GE.AND P0, PT, R5, 0x100, PT ;  /* 0x000001000500780c */ /* 0x000fda0003f06270 */
[----:B------:R-:W-:Y:S05]  /*09a0*/  @!P0 BRA `(.L_x_71) ;  /* 0x0000000000ac8947 */ /* 0x000fea0003800000 */
[----:B------:R-:W0:Y:S01]  /*09b0*/  S2R R8, SR_LANEID ;  /* 0x0000000000087919 */ /* 0x000e220000000000 */
[----:B------:R-:W1:Y:S02]  /*09c0*/  SHFL.DOWN PT, R0, R7, 0x1, 0x1f ;  /* 0x08201f0007007f89 */ /* 0x000e6400000e0000 */
[----:B-1----:R-:W-:Y:S01]  /*09d0*/  FADD R0, R0, R7 ;  /* 0x0000000700007221 */ /* 0x002fe20000000000 */
[C---:B0-----:R-:W-:Y:S02]  /*09e0*/  ISETP.GT.AND P0, PT, R8.reuse, 0x1e, PT ;  /* 0x0000001e0800780c */ /* 0x041fe40003f04270 */
[C---:B------:R-:W-:Y:S02]  /*09f0*/  ISETP.NE.AND P1, PT, R8.reuse, RZ, PT ;  /* 0x000000ff0800720c */ /* 0x040fe40003f25270 */
[----:B------:R-:W-:Y:S02]  /*0a00*/  FSEL R0, R7, R0, P0 ;  /* 0x0000000007007208 */ /* 0x000fe40000000000 */
[----:B------:R-:W-:-:S03]  /*0a10*/  ISETP.GT.AND P0, PT, R8, 0x1d, PT ;  /* 0x0000001d0800780c */ /* 0x000fc60003f04270 */
[----:B------:R-:W0:Y:S06]  /*0a20*/  SHFL.DOWN PT, R3, R0, 0x2, 0x1f ;  /* 0x08401f0000037f89 */ /* 0x000e2c00000e0000 */
[----:B------:R-:W1:Y:S01]  /*0a30*/  @!P1 S2R R6, SR_CgaCtaId ;  /* 0x0000000000069919 */ /* 0x000e620000008800 */
[----:B------:R-:W-:Y:S02]  /*0a40*/  @!P1 MOV R5, 0x400 ;  /* 0x0000040000059802 */ /* 0x000fe40000000f00 */
[----:B------:R-:W-:-:S04]  /*0a50*/  @!P1 SHF.R.U32.HI R2, RZ, 0x3, R4 ;  /* 0x00000003ff029819 */ /* 0x000fc80000011604 */
[----:B------:R-:W-:Y:S01]  /*0a60*/  @!P1 LOP3.LUT R2, R2, 0x7c, RZ, 0xc0, !PT ;  /* 0x0000007c02029812 */ /* 0x000fe200078ec0ff */
[----:B0-----:R-:W-:Y:S01]  /*0a70*/  @!P0 FADD R0, R0, R3 ;  /* 0x0000000300008221 */ /* 0x001fe20000000000 */
[----:B------:R-:W-:-:S04]  /*0a80*/  ISETP.GT.AND P0, PT, R8, 0x1b, PT ;  /* 0x0000001b0800780c */ /* 0x000fc80003f04270 */
[----:B------:R-:W0:Y:S01]  /*0a90*/  SHFL.DOWN PT, R3, R0, 0x4, 0x1f ;  /* 0x08801f0000037f89 */ /* 0x000e2200000e0000 */
[----:B-1----:R-:W-:-:S05]  /*0aa0*/  @!P1 LEA R5, R6, R5, 0x18 ;  /* 0x0000000506059211 */ /* 0x002fca00078ec0ff */
[----:B------:R-:W-:-:S03]  /*0ab0*/  @!P1 IMAD.IADD R2, R2, 0x1, R5 ;  /* 0x0000000102029824 */ /* 0x000fc600078e0205 */
        /* <DEDUP_REMOVED lines=15> */
[----:B------:R-:W0:Y:S04]  /*0bb0*/  LDS R0, [UR4+0xc] ;  /* 0x00000c04ff007984 */ /* 0x000e280008000800 */
[----:B------:R-:W1:Y:S04]  /*0bc0*/  LDS.128 R4, [UR4+0x10] ;  /* 0x00001004ff047984 */ /* 0x000e680008000c00 */
[----:B--2---:R-:W2:Y:S01]  /*0bd0*/  LDS.64 R2, [UR4+0x20] ;  /* 0x00002004ff027984 */ /* 0x004ea20008000a00 */
        /* <DEDUP_REMOVED lines=8> */
.L_x_71:
[----:B------:R-:W0:Y:S01]  /*0c60*/  S2R R9, SR_LANEID ;  /* 0x0000000000097919 */ /* 0x000e220000000000 */
[----:B------:R-:W-:-:S04]  /*0c70*/  LOP3.LUT R0, R4, 0x3e0, RZ, 0xc0, !PT ;  /* 0x000003e004007812 */ /* 0x000fc800078ec0ff */
[----:B------:R-:W-:Y:S02]  /*0c80*/  IADD3 R2, PT, PT, R0, 0x20, RZ ;  /* 0x0000002000027810 */ /* 0x000fe40007ffe0ff */
[----:B------:R-:W-:Y:S02]  /*0c90*/  LOP3.LUT R0, RZ, R0, RZ, 0x33, !PT ;  /* 0x00000000ff007212 */ /* 0x000fe400078e33ff */
[----:B------:R-:W-:-:S03]  /*0ca0*/  ISETP.GT.AND P0, PT, R2, R5, PT ;  /* 0x000000050200720c */ /* 0x000fc60003f04270 */
[----:B------:R-:W-:-:S05]  /*0cb0*/  IMAD.IADD R0, R5, 0x1, R0 ;  /* 0x0000000105007824 */ /* 0x000fca00078e0200 */
[----:B------:R-:W-:-:S05]  /*0cc0*/  SEL R0, R0, 0x1f, P0 ;  /* 0x0000001f00007807 */ /* 0x000fca0000000000 */
[----:B------:R-:W1:Y:S01]  /*0cd0*/  SHFL.DOWN PT, R2, R7, 0x1, R0 ;  /* 0x0820000007027989 */ /* 0x000e6200000e0000 */
[C---:B0-----:R-:W-:Y:S02]  /*0ce0*/  ISETP.GE.AND P0, PT, R9.reuse, R0, PT ;  /* 0x000000000900720c */ /* 0x041fe40003f06270 */
[C---:B------:R-:W-:Y:S02]  /*0cf0*/  IADD3 R3, PT, PT, R9.reuse, 0x2, RZ ;  /* 0x0000000209037810 */ /* 0x040fe40007ffe0ff */
[----:B------:R-:W-:-:S09]  /*0d00*/  ISETP.NE.AND P1, PT, R9, RZ, PT ;  /* 0x000000ff0900720c */ /* 0x000fd20003f25270 */
[----:B-1----:R-:W-:Y:S01]  /*0d10*/  @!P0 FADD R7, R2, R7 ;  /* 0x0000000702078221 */ /* 0x002fe20000000000 */
[-C--:B------:R-:W-:Y:S01]  /*0d20*/  ISETP.GT.AND P0, PT, R3, R0.reuse, PT ;  /* 0x000000000300720c */ /* 0x080fe20003f04270 */
[----:B------:R-:W-:Y:S02]  /*0d30*/  VIADD R3, R9, 0x4 ;  /* 0x0000000409037836 */ /* 0x000fe40000000000 */
        /* <DEDUP_REMOVED lines=19> */
[----:B------:R-:W-:-:S03]  /*0e70*/  ISETP.NE.AND P0, PT, R4, RZ, PT ;  /* 0x000000ff0400720c */ /* 0x000fc60003f05270 */
[----:B------:R-:W-:-:S05]  /*0e80*/  IMAD.MOV.U32 R9, RZ, RZ, R7 ;  /* 0x000000ffff097224 */ /* 0x000fca00078e0007 */
        /* <DEDUP_REMOVED lines=10> */
[----:B------:R-:W1:Y:S04]  /*0f30*/  LDS R0, [UR4+0xc] ;  /* 0x00000c04ff007984 */ /* 0x000e680008000800 */
[----:B------:R-:W0:Y:S04]  /*0f40*/  LDS.128 R12, [UR4+0x10] ;  /* 0x00001004ff0c7984 */ /* 0x000e280008000c00 */
[----:B------:R-:W2:Y:S01]  /*0f50*/  LDS.64 R2, [UR4+0x20] ;  /* 0x00002004ff027984 */ /* 0x000ea20008000a00 */
[----:B-1----:R-:W-:Y:S01]  /*0f60*/  @P2 FADD R9, R9, R0 ;  /* 0x0000000009092221 */ /* 0x002fe20000000000 */
[----:B------:R-:W-:-:S03]  /*0f70*/  ISETP.GT.AND P2, PT, R5, 0xa0, PT ;  /* 0x000000a00500780c */ /* 0x000fc60003f44270 */
[----:B0-----:R-:W-:Y:S01]  /*0f80*/  @P4 FADD R9, R9, R12 ;  /* 0x0000000c09094221 */ /* 0x001fe20000000000 */
        /* <DEDUP_REMOVED lines=8> */
.L_x_58:
[----:B------:R-:W0:Y:S01]  /*1010*/  S2R R2, SR_TID.X ;  /* 0x0000000000027919 */ /* 0x000e220000002100 */
[----:B------:R-:W1:Y:S01]  /*1020*/  LDC.64 R4, c[0x0][0x380] ;  /* 0x0000e000ff047b82 */ /* 0x000e620000000a00 */
[----:B0-----:R-:W-:-:S05]  /*1030*/  IADD3 R7, PT, PT, R2, UR6, RZ ;  /* 0x0000000602077c10 */ /* 0x001fca000fffe0ff */
[----:B-1----:R-:W-:-:S05]  /*1040*/  IMAD.WIDE.U32 R4, R7, 0x4, R4 ;  /* 0x0000000407047825 */ /* 0x002fca00078e0004 */
        /* <DEDUP_REMOVED lines=16> */
[----:B------:R-:W-:-:S04]  /*1150*/  ISETP.GE.U32.AND P0, PT, R17, UR5, PT ;  /* 0x0000000511007c0c */ /* 0x000fc8000bf06070 */
[----:B------:R-:W-:Y:S01]  /*1160*/  ISETP.GE.U32.AND.EX P0, PT, R23, UR4, PT, P0 ;  /* 0x0000000417007c0c */ /* 0x000fe2000bf06100 */
[----:B--2---:R-:W-:Y:S01]  /*1170*/  FMUL R17, R16, R16 ;  /* 0x0000001010117220 */ /* 0x004fe20000400000 */
[----:B---3--:R-:W-:Y:S01]  /*1180*/  FMUL R19, R19, R19 ;  /* 0x0000001313137220 */ /* 0x008fe20000400000 */
[----:B----4-:R-:W-:Y:S01]  /*1190*/  FMUL R21, R21, R21 ;  /* 0x0000001515157220 */ /* 0x010fe20000400000 */
[----:B-----5:R-:W-:Y:S01]  /*11a0*/  FMUL R22, R22, R22 ;  /* 0x0000001616167220 */ /* 0x020fe20000400000 */
[----:B------:R-:W-:Y:S01]  /*11b0*/  FMUL R13, R13, R13 ;  /* 0x0000000d0d0d7220 */ /* 0x000fe20000400000 */
[----:B------:R-:W-:Y:S01]  /*11c0*/  FMUL R12, R12, R12 ;  /* 0x0000000c0c0c7220 */ /* 0x000fe20000400000 */
[----:B0-----:R-:W-:Y:S01]  /*11d0*/  FMUL R5, R10, R10 ;  /* 0x0000000a0a057220 */ /* 0x001fe20000400000 */
[----:B------:R-:W-:Y:S01]  /*11e0*/  FMUL R4, R9, R9 ;  /* 0x0000000909047220 */ /* 0x000fe20000400000 */
[----:B------:R-:W-:Y:S01]  /*11f0*/  FFMA R14, R14, R14, R17 ;  /* 0x0000000e0e0e7223 */ /* 0x000fe20000000011 */
[----:B------:R-:W-:Y:S01]  /*1200*/  FFMA R19, R18, R18, R19 ;  /* 0x0000001212137223 */ /* 0x000fe20000000013 */
[----:B------:R-:W-:Y:S01]  /*1210*/  FFMA R21, R20, R20, R21 ;  /* 0x0000001414157223 */ /* 0x000fe20000000015 */
[----:B------:R-:W-:Y:S01]  /*1220*/  FFMA R22, R15, R15, R22 ;  /* 0x0000000f0f167223 */ /* 0x000fe20000000016 */
[----:B------:R-:W-:Y:S01]  /*1230*/  FFMA R13, R8, R8, R13 ;  /* 0x00000008080d7223 */ /* 0x000fe2000000000d */
[----:B------:R-:W-:Y:S01]  /*1240*/  FFMA R12, R7, R7, R12 ;  /* 0x00000007070c7223 */ /* 0x000fe2000000000c */
[----:B------:R-:W-:Y:S01]  /*1250*/  FFMA R5, R6, R6, R5 ;  /* 0x0000000606057223 */ /* 0x000fe20000000005 */
[----:B------:R-:W-:Y:S01]  /*1260*/  FFMA R4, R11, R11, R4 ;  /* 0x0000000b0b047223 */ /* 0x000fe20000000004 */
[----:B------:R-:W-:Y:S01]  /*1270*/  FADD R14, R14, R19 ;  /* 0x000000130e0e7221 */ /* 0x000fe20000000000 */
[----:B------:R-:W-:Y:S01]  /*1280*/  FADD R21, R21, R22 ;  /* 0x0000001615157221 */ /* 0x000fe20000000000 */
[----:B------:R-:W-:Y:S01]  /*1290*/  FADD R12, R13, R12 ;  /* 0x0000000c0d0c7221 */ /* 0x000fe20000000000 */
[----:B------:R-:W-:-:S02]  /*12a0*/  FADD R5, R5, R4 ;  /* 0x0000000405057221 */ /* 0x000fc40000000000 */
[----:B------:R-:W-:Y:S02]  /*12b0*/  FADD R14, R14, R21 ;  /* 0x000000150e0e7221 */ /* 0x000fe40000000000 */
[----:B------:R-:W-:-:S04]  /*12c0*/  FADD R5, R12, R5 ;  /* 0x000000050c057221 */ /* 0x000fc80000000000 */
[----:B------:R-:W-:Y:S01]  /*12d0*/  FADD R7, R14, R5 ;  /* 0x000000050e077221 */ /* 0x000fe20000000000 */
[----:B------:R-:W-:Y:S06]  /*12e0*/  @!P0 BRA `(.L_x_73) ;  /* 0x0000000c00788947 */ /* 0x000fec0003800000 */
[----:B------:R-:W-:Y:S01]  /*12f0*/  UIADD3 UR8, UP0, UPT, UR5, UR6, URZ ;  /* 0x0000000605087290 */ /* 0x000fe2000ff1e0ff */
[----:B------:R-:W-:Y:S01]  /*1300*/  IADD3 R24, P2, PT, R0, -0x1000, RZ ;  /* 0xfffff00000187810 */ /* 0x000fe20007f5e0ff */
[----:B------:R-:W0:Y:S01]  /*1310*/  LDCU.64 UR12, c[0x0][0x380] ;  /* 0x00007000ff0c77ac */ /* 0x000e220008000a00 */
[----:B------:R-:W-:Y:S02]  /*1320*/  LOP3.LUT R5, RZ, R2, RZ, 0x33, !PT ;  /* 0x00000002ff057212 */ /* 0x000fe400078e33ff */
[----:B------:R-:W-:Y:S01]  /*1330*/  IADD3.X R10, PT, PT, R3, -0x1, RZ, P2, !PT ;  /* 0xffffffff030a7810 */ /* 0x000fe200017fe4ff */
[----:B------:R-:W-:Y:S01]  /*1340*/  UIADD3.X UR9, UPT, UPT, URZ, UR4, URZ, UP0, !UPT ;  /* 0x00000004ff097290 */ /* 0x000fe200087fe4ff */
[----:B------:R-:W-:Y:S01]  /*1350*/  ISETP.LT.U32.AND P0, PT, R24, UR8, PT ;  /* 0x0000000818007c0c */ /* 0x000fe2000bf01070 */
[----:B------:R-:W-:Y:S01]  /*1360*/  UMOV UR10, UR8 ;  /* 0x00000008000a7c82 */ /* 0x000fe20008000000 */
[----:B------:R-:W-:Y:S01]  /*1370*/  IADD3 R9, P1, PT, R2, UR8, RZ ;  /* 0x0000000802097c10 */ /* 0x000fe2000ff3e0ff */
[----:B------:R-:W-:Y:S01]  /*1380*/  UMOV UR4, URZ ;  /* 0x000000ff00047c82 */ /* 0x000fe20008000000 */
[----:B------:R-:W-:Y:S01]  /*1390*/  IADD3 R5, PT, PT, R0, -UR5, R5 ;  /* 0x8000000500057c10 */ /* 0x000fe2000fffe005 */
[----:B------:R-:W-:Y:S01]  /*13a0*/  IMAD.U32 R11, RZ, RZ, UR9 ;  /* 0x00000009ff0b7e24 */ /* 0x000fe2000f8e00ff */
[----:B------:R-:W-:Y:S01]  /*13b0*/  IADD3.X R2, PT, PT, RZ, UR9, RZ, P1, !PT ;  /* 0x00000009ff027c10 */ /* 0x000fe20008ffe4ff */
[----:B------:R-:W-:-:S02]  /*13c0*/  UMOV UR7, UR9 ;  /* 0x0000000900077c82 */ /* 0x000fc40008000000 */
[----:B------:R-:W-:Y:S01]  /*13d0*/  VIADD R6, R5, -UR6 ;  /* 0x8000000605067c36 */ /* 0x000fe20008000000 */
[----:B------:R-:W-:Y:S02]  /*13e0*/  ISETP.GT.U32.AND.EX P0, PT, R11, R10, PT, P0 ;  /* 0x0000000a0b00720c */ /* 0x000fe40003f04100 */
[----:B0-----:R-:W-:-:S04]  /*13f0*/  LEA R8, P2, R9, UR12, 0x2 ;  /* 0x0000000c09087c11 */ /* 0x001fc8000f8410ff */
[----:B------:R-:W-:Y:S02]  /*1400*/  IADD3 R8, P1, PT, R8, 0x2000, RZ ;  /* 0x0000200008087810 */ /* 0x000fe40007f3e0ff */
[----:B------:R-:W-:-:S04]  /*1410*/  LEA.HI.X R9, R9, UR13, R2, 0x2, P2 ;  /* 0x0000000d09097c11 */ /* 0x000fc800090f1402 */
[----:B------:R-:W-:Y:S01]  /*1420*/  IADD3.X R9, PT, PT, RZ, R9, RZ, P1, !PT ;  /* 0x00000009ff097210 */ /* 0x000fe20000ffe4ff */
[----:B------:R-:W-:Y:S06]  /*1430*/  @P0 BRA `(.L_x_74) ;  /* 0x0000000400180947 */ /* 0x000fec0003800000 */
[----:B------:R-:W0:Y:S01]  /*1440*/  LDC.64 R2, c[0x0][0x3b8] ;  /* 0x0000ee00ff027b82 */ /* 0x000e220000000a00 */
[----:B------:R-:W1:Y:S01]  /*1450*/  LDCU.64 UR12, c[0x0][0x380] ;  /* 0x00007000ff0c77ac */ /* 0x000e620008000a00 */
[----:B------:R-:W-:Y:S01]  /*1460*/  NOP ;  /* 0x0000000000007918 */ /* 0x000fe20000000000 */
.L_x_75:
[----:B------:R-:W2:Y:S02]  /*1470*/  S2R R0, SR_TID.X ;  /* 0x0000000000007919 */ /* 0x000ea40000002100 */
[----:B--2---:R-:W-:-:S04]  /*1480*/  IADD3 R0, P0, PT, R0, UR8, RZ ;  /* 0x0000000800007c10 */ /* 0x004fc8000ff1e0ff */
[----:B------:R-:W-:Y:S02]  /*1490*/  IADD3.X R5, PT, PT, RZ, UR9, RZ, P0, !PT ;  /* 0x00000009ff057c10 */ /* 0x000fe400087fe4ff */
[----:B-1----:R-:W-:-:S04]  /*14a0*/  LEA R4, P0, R0, UR12, 0x2 ;  /* 0x0000000c00047c11 */ /* 0x002fc8000f8010ff */
        /* <DEDUP_REMOVED lines=17> */
[----:B------:R-:W-:-:S02]  /*15c0*/  USHF.R.S32.HI UR11, URZ, 0x1f, UR5 ;  /* 0x0000001fff0b7899 */ /* 0x000fc40008011405 */
[----:B------:R-:W-:Y:S01]  /*15d0*/  MOV R27, UR5 ;  /* 0x00000005001b7c02 */ /* 0x000fe20008000f00 */
[----:B------:R-:W-:-:S03]  /*15e0*/  UIADD3 UR6, UP0, UPT, UR5, UR10, URZ ;  /* 0x0000000a05067290 */ /* 0x000fc6000ff1e0ff */
[----:B------:R-:W-:Y:S01]  /*15f0*/  LEA R8, P2, R27, R8, 0x2 ;  /* 0x000000081b087211 */ /* 0x000fe200078410ff */
[----:B------:R-:W-:Y:S01]  /*1600*/  UIADD3.X UR7, UPT, UPT, UR11, UR7, URZ, UP0, !UPT ;  /* 0x000000070b077290 */ /* 0x000fe200087fe4ff */
[----:B--2---:R-:W-:Y:S01]  /*1610*/  FMUL R26, R26, R26 ;  /* 0x0000001a1a1a7220 */ /* 0x004fe20000400000 */
[----:B---3--:R-:W-:Y:S01]  /*1620*/  FFMA R7, R0, R0, R7 ;  /* 0x0000000000077223 */ /* 0x008fe20000000007 */
[----:B0-----:R-:W-:Y:S02]  /*1630*/  IMAD.MOV.U32 R0, RZ, RZ, R2 ;  /* 0x000000ffff007224 */ /* 0x001fe400078e0002 */
[----:B----4-:R-:W-:-:S03]  /*1640*/  FFMA R26, R25, R25, R26 ;  /* 0x00000019191a7223 */ /* 0x010fc6000000001a */
[----:B------:R-:W-:Y:S01]  /*1650*/  IADD3 R25, P1, PT, R0, -UR8, RZ ;  /* 0x8000000800197c10 */ /* 0x000fe2000ff3e0ff */
[----:B-----5:R-:W-:Y:S01]  /*1660*/  FMUL R16, R16, R16 ;  /* 0x0000001010107220 */ /* 0x020fe20000400000 */
[----:B------:R-:W-:Y:S02]  /*1670*/  FADD R7, R7, R26 ;  /* 0x0000001a07077221 */ /* 0x000fe40000000000 */
[----:B------:R-:W-:Y:S01]  /*1680*/  ISETP.GE.U32.AND P0, PT, R25, UR5, PT ;  /* 0x0000000519007c0c */ /* 0x000fe2000bf06070 */
[----:B------:R-:W-:Y:S01]  /*1690*/  FMUL R23, R23, R23 ;  /* 0x0000001717177220 */ /* 0x000fe20000400000 */
[----:B------:R-:W-:Y:S01]  /*16a0*/  FMUL R21, R21, R21 ;  /* 0x0000001515157220 */ /* 0x000fe20000400000 */
[----:B-1----:R-:W-:Y:S01]  /*16b0*/  FMUL R4, R19, R19 ;  /* 0x0000001313047220 */ /* 0x002fe20000400000 */
[----:B------:R-:W-:Y:S01]  /*16c0*/  FMUL R26, R13, R13 ;  /* 0x0000000d0d1a7220 */ /* 0x000fe20000400000 */
[----:B------:R-:W-:Y:S01]  /*16d0*/  FMUL R5, R18, R18 ;  /* 0x0000001212057220 */ /* 0x000fe20000400000 */
[----:B------:R-:W-:Y:S01]  /*16e0*/  FFMA R16, R11, R11, R16 ;  /* 0x0000000b0b107223 */ /* 0x000fe20000000010 */
[----:B------:R-:W-:Y:S01]  /*16f0*/  IADD3.X R11, PT, PT, R3, ~UR9, RZ, P1, !PT ;  /* 0x80000009030b7c10 */ /* 0x000fe20008ffe4ff */
[----:B------:R-:W-:-:S03]  /*1700*/  FFMA R22, R22, R22, R23 ;  /* 0x0000001616167223 */ /* 0x000fc60000000017 */
[----:B------:R-:W-:Y:S01]  /*1710*/  ISETP.GE.U32.AND.EX P0, PT, R11, UR11, PT, P0 ;  /* 0x0000000b0b007c0c */ /* 0x000fe2000bf06100 */
[----:B------:R-:W-:Y:S01]  /*1720*/  FFMA R21, R14, R14, R21 ;  /* 0x0000000e0e157223 */ /* 0x000fe20000000015 */
[----:B------:R-:W-:Y:S01]  /*1730*/  FFMA R4, R15, R15, R4 ;  /* 0x0000000f0f047223 */ /* 0x000fe20000000004 */
[----:B------:R-:W-:Y:S01]  /*1740*/  FFMA R17, R17, R17, R26 ;  /* 0x0000001111117223 */ /* 0x000fe2000000001a */
[----:B------:R-:W-:Y:S01]  /*1750*/  FFMA R5, R12, R12, R5 ;  /* 0x0000000c0c057223 */ /* 0x000fe20000000005 */
[----:B------:R-:W-:Y:S02]  /*1760*/  FADD R22, R22, R21 ;  /* 0x0000001516167221 */ /* 0x000fe40000000000 */
[----:B------:R-:W-:Y:S01]  /*1770*/  FADD R4, R4, R17 ;  /* 0x0000001104047221 */ /* 0x000fe20000000000 */
[----:B------:R-:W-:Y:S01]  /*1780*/  FADD R5, R16, R5 ;  /* 0x0000000510057221 */ /* 0x000fe20000000000 */
[----:B------:R-:W-:-:S03]  /*1790*/  FADD R7, R7, R22 ;  /* 0x0000001607077221 */ /* 0x000fc60000000000 */
[----:B------:R-:W-:Y:S01]  /*17a0*/  FADD R4, R4, R5 ;  /* 0x0000000504047221 */ /* 0x000fe20000000000 */
[----:B------:R-:W-:Y:S01]  /*17b0*/  IMAD.U32 R12, RZ, RZ, UR11 ;  /* 0x0000000bff0c7e24 */ /* 0x000fe2000f8e00ff */
[----:B------:R-:W-:Y:S02]  /*17c0*/  MOV R5, UR5 ;  /* 0x0000000500057c02 */ /* 0x000fe40008000f00 */
[----:B------:R-:W-:Y:S02]  /*17d0*/  FADD R7, R7, R4 ;  /* 0x0000000407077221 */ /* 0x000fe40000000000 */
[----:B------:R-:W-:Y:S02]  /*17e0*/  LEA.HI.X R9, R5, R9, R12, 0x2, P2 ;  /* 0x0000000905097211 */ /* 0x000fe400010f140c */
[----:B------:R-:W-:Y:S01]  /*17f0*/  FFMA R7, R20, R20, R7 ;  /* 0x0000001414077223 */ /* 0x000fe20000000007 */
[----:B------:R-:W-:Y:S06]  /*1800*/  @!P0 BRA `(.L_x_73) ;  /* 0x0000000800308947 */ /* 0x000fec0003800000 */
[----:B------:R-:W-:Y:S02]  /*1810*/  UIADD3 UR8, UP0, UPT, UR5, UR8, URZ ;  /* 0x0000000805087290 */ /* 0x000fe4000ff1e0ff */
[----:B------:R-:W-:Y:S01]  /*1820*/  IADD3 R6, PT, PT, R6, -UR5, RZ ;  /* 0x8000000506067c10 */ /* 0x000fe2000fffe0ff */
[----:B------:R-:W-:Y:S02]  /*1830*/  UIADD3 UR4, UPT, UPT, UR4, 0x1, URZ ;  /* 0x0000000104047890 */ /* 0x000fe4000fffe0ff */
[----:B------:R-:W-:Y:S01]  /*1840*/  UIADD3.X UR9, UPT, UPT, UR11, UR9, URZ, UP0, !UPT ;  /* 0x000000090b097290 */ /* 0x000fe200087fe4ff */
[----:B------:R-:W-:Y:S01]  /*1850*/  ISETP.LT.U32.AND P0, PT, R24, UR8, PT ;  /* 0x0000000818007c0c */ /* 0x000fe2000bf01070 */
[----:B------:R-:W-:-:S04]  /*1860*/  UMOV UR10, UR6 ;  /* 0x00000006000a7c82 */ /* 0x000fc80008000000 */
[----:B------:R-:W-:-:S04]  /*1870*/  MOV R5, UR9 ;  /* 0x0000000900057c02 */ /* 0x000fc80008000f00 */
[----:B------:R-:W-:-:S13]  /*1880*/  ISETP.GT.U32.AND.EX P0, PT, R5, R10, PT, P0 ;  /* 0x0000000a0500720c */ /* 0x000fda0003f04100 */
[----:B------:R-:W-:Y:S05]  /*1890*/  @!P0 BRA `(.L_x_75) ;  /* 0xfffffff800f48947 */ /* 0x000fea000383ffff */
.L_x_74:
[----:B------:R-:W0:Y:S01]  /*18a0*/  S2R R5, SR_TID.X ;  /* 0x0000000000057919 */ /* 0x000e220000002100 */
[C---:B------:R-:W-:Y:S01]  /*18b0*/  VIADD R2, R0.reuse, -UR8 ;  /* 0x8000000800027c36 */ /* 0x040fe20008000000 */
[----:B------:R-:W-:Y:S01]  /*18c0*/  ISETP.LE.U32.AND P1, PT, R0, UR8, PT ;  /* 0x0000000800007c0c */ /* 0x000fe2000bf23070 */
[----:B------:R-:W-:Y:S01]  /*18d0*/  BSSY.RECONVERGENT B1, `(.L_x_73) ;  /* 0x000007f000017945 */ /* 0x000fe20003800200 */
[----:B------:R-:W-:Y:S02]  /*18e0*/  MOV R4, UR9 ;  /* 0x0000000900047c02 */ /* 0x000fe40008000f00 */
[----:B0-----:R-:W-:-:S04]  /*18f0*/  ISETP.GE.AND P0, PT, R5, R2, PT ;  /* 0x000000020500720c */ /* 0x001fc80003f06270 */
[----:B------:R-:W-:-:S13]  /*1900*/  ISETP.GE.U32.OR.EX P0, PT, R4, R3, P0, P1 ;  /* 0x000000030400720c */ /* 0x000fda0000706510 */
[----:B------:R-:W-:Y:S05]  /*1910*/  @P0 BRA `(.L_x_76) ;  /* 0x0000000400e80947 */ /* 0x000fea0003800000 */
[----:B------:R-:W0:Y:S01]  /*1920*/  LDC R2, c[0x0][0x3c0] ;  /* 0x0000f000ff027b82 */ /* 0x000e220000000800 */
[----:B------:R-:W-:Y:S01]  /*1930*/  USHF.L.U32 UR6, UR16, 0xc, URZ ;  /* 0x0000000c10067899 */ /* 0x000fe200080006ff */
[----:B------:R-:W-:Y:S01]  /*1940*/  LOP3.LUT R3, RZ, R5, RZ, 0x33, !PT ;  /* 0x00000005ff037212 */ /* 0x000fe200078e33ff */
[----:B------:R-:W-:Y:S02]  /*1950*/  BSSY.RECONVERGENT B2, `(.L_x_77) ;  /* 0x0000035000027945 */ /* 0x000fe40003800200 */
[----:B------:R-:W-:-:S06]  /*1960*/  UIADD3 UR6, UPT, UPT, UR5, UR6, URZ ;  /* 0x0000000605067290 */ /* 0x000fcc000fffe0ff */
[----:B------:R-:W-:Y:S01]  /*1970*/  IADD3 R0, PT, PT, R0, -UR6, R3 ;  /* 0x8000000600007c10 */ /* 0x000fe2000fffe003 */
[----:B0-----:R-:W-:-:S04]  /*1980*/  IMAD R3, R2, UR4, RZ ;  /* 0x0000000402037c24 */ /* 0x001fc8000f8e02ff */
[----:B------:R-:W-:-:S05]  /*1990*/  IMAD R0, R3, -0x1000, R0 ;  /* 0xfffff00003007824 */ /* 0x000fca00078e0200 */
[C---:B------:R-:W-:Y:S02]  /*19a0*/  ISETP.GE.U32.AND P0, PT, R0.reuse, 0xf00, PT ;  /* 0x00000f000000780c */ /* 0x040fe40003f06070 */
[----:B------:R-:W-:Y:S02]  /*19b0*/  LEA.HI R17, R0, 0x1, RZ, 0x18 ;  /* 0x0000000100117811 */ /* 0x000fe400078fc0ff */
[----:B------:R-:W-:Y:S02]  /*19c0*/  MOV R0, R5 ;  /* 0x0000000500007202 */ /* 0x000fe40000000f00 */
[----:B------:R-:W-:-:S04]  /*19d0*/  LOP3.LUT R19, R17, 0xf, RZ, 0xc0, !PT ;  /* 0x0000000f11137812 */ /* 0x000fc800078ec0ff */
[----:B------:R-:W-:-:S03]  /*19e0*/  ISETP.NE.AND P1, PT, R19, RZ, PT ;  /* 0x000000ff1300720c */ /* 0x000fc60003f25270 */
[----:B------:R-:W-:Y:S10]  /*19f0*/  @!P0 BRA `(.L_x_78) ;  /* 0x0000000000a88947 */ /* 0x000ff40003800000 */
[----:B------:R-:W-:-:S04]  /*1a00*/  LEA.HI R0, R6, 0x1, RZ, 0x18 ;  /* 0x0000000106007811 */ /* 0x000fc800078fc0ff */
[----:B------:R-:W-:Y:S01]  /*1a10*/  LOP3.LUT R2, R0, 0x1fffff0, RZ, 0xc0, !PT ;  /* 0x01fffff000027812 */ /* 0x000fe200078ec0ff */
[----:B------:R-:W-:-:S03]  /*1a20*/  IMAD.MOV.U32 R0, RZ, RZ, R5 ;  /* 0x000000ffff007224 */ /* 0x000fc600078e0005 */
[----:B------:R-:W-:-:S07]  /*1a30*/  IADD3 R2, PT, PT, -R2, RZ, RZ ;  /* 0x000000ff02027210 */ /* 0x000fce0007ffe1ff */
.L_x_79:
        /* <DEDUP_REMOVED lines=38> */
.L_x_78:
[----:B------:R-:W-:Y:S05]  /*1ca0*/  BSYNC.RECONVERGENT B2 ;  /* 0x0000000000027941 */ /* 0x000fea0003800200 */
.L_x_77:
[----:B------:R-:W-:Y:S05]  /*1cb0*/  @!P1 BRA `(.L_x_76) ;  /* 0x0000000400009947 */ /* 0x000fea0003800000 */
[----:B------:R-:W-:Y:S01]  /*1cc0*/  ISETP.GE.U32.AND P0, PT, R19, 0x8, PT ;  /* 0x000000081300780c */ /* 0x000fe20003f06070 */
[----:B------:R-:W-:Y:S01]  /*1cd0*/  BSSY.RECONVERGENT B2, `(.L_x_80) ;  /* 0x0000019000027945 */ /* 0x000fe20003800200 */
[----:B------:R-:W-:-:S04]  /*1ce0*/  LOP3.LUT R8, R17, 0x7, RZ, 0xc0, !PT ;  /* 0x0000000711087812 */ /* 0x000fc800078ec0ff */
[----:B------:R-:W-:-:S07]  /*1cf0*/  ISETP.NE.AND P1, PT, R8, RZ, PT ;  /* 0x000000ff0800720c */ /* 0x000fce0003f25270 */
[----:B------:R-:W-:Y:S06]  /*1d00*/  @!P0 BRA `(.L_x_81) ;  /* 0x0000000000548947 */ /* 0x000fec0003800000 */
[----:B------:R-:W-:-:S04]  /*1d10*/  IADD3 R3, P0, PT, R0, UR8, RZ ;  /* 0x0000000800037c10 */ /* 0x000fc8000ff1e0ff */
[----:B------:R-:W-:Y:S02]  /*1d20*/  IADD3.X R4, PT, PT, RZ, UR9, RZ, P0, !PT ;  /* 0x00000009ff047c10 */ /* 0x000fe400087fe4ff */
[----:B------:R-:W-:-:S04]  /*1d30*/  LEA R2, P0, R3, UR12, 0x2 ;  /* 0x0000000c03027c11 */ /* 0x000fc8000f8010ff */
        /* <DEDUP_REMOVED lines=18> */
.L_x_81:
[----:B------:R-:W-:Y:S05]  /*1e60*/  BSYNC.RECONVERGENT B2 ;  /* 0x0000000000027941 */ /* 0x000fea0003800200 */
.L_x_80:
[----:B------:R-:W-:Y:S05]  /*1e70*/  @!P1 BRA `(.L_x_76) ;  /* 0x0000000000909947 */ /* 0x000fea0003800000 */
[----:B------:R-:W-:Y:S01]  /*1e80*/  ISETP.GE.U32.AND P0, PT, R8, 0x4, PT ;  /* 0x000000040800780c */ /* 0x000fe20003f06070 */
[----:B------:R-:W-:Y:S01]  /*1e90*/  BSSY.RECONVERGENT B2, `(.L_x_82) ;  /* 0x0000010000027945 */ /* 0x000fe20003800200 */
[----:B------:R-:W-:-:S11]  /*1ea0*/  LOP3.LUT P1, RZ, R17, 0x3, RZ, 0xc0, !PT ;  /* 0x0000000311ff7812 */ /* 0x000fd6000782c0ff */
[----:B------:R-:W-:Y:S05]  /*1eb0*/  @!P0 BRA `(.L_x_83) ;  /* 0x0000000000348947 */ /* 0x000fea0003800000 */
[----:B------:R-:W-:-:S04]  /*1ec0*/  IADD3 R3, P0, PT, R0, UR8, RZ ;  /* 0x0000000800037c10 */ /* 0x000fc8000ff1e0ff */
[----:B------:R-:W-:Y:S02]  /*1ed0*/  IADD3.X R4, PT, PT, RZ, UR9, RZ, P0, !PT ;  /* 0x00000009ff047c10 */ /* 0x000fe400087fe4ff */
[----:B------:R-:W-:-:S04]  /*1ee0*/  LEA R2, P0, R3, UR12, 0x2 ;  /* 0x0000000c03027c11 */ /* 0x000fc8000f8010ff */
        /* <DEDUP_REMOVED lines=10> */
.L_x_83:
[----:B------:R-:W-:Y:S05]  /*1f90*/  BSYNC.RECONVERGENT B2 ;  /* 0x0000000000027941 */ /* 0x000fea0003800200 */
.L_x_82:
[----:B------:R-:W-:Y:S05]  /*1fa0*/  @!P1 BRA `(.L_x_76) ;  /* 0x0000000000449947 */ /* 0x000fea0003800000 */
[----:B------:R-:W-:Y:S02]  /*1fb0*/  LOP3.LUT R6, R6, 0xffff, RZ, 0xc0, !PT ;  /* 0x0000ffff06067812 */ /* 0x000fe400078ec0ff */
[----:B------:R-:W-:Y:S02]  /*1fc0*/  IADD3 R5, P0, PT, R0, UR10, RZ ;  /* 0x0000000a00057c10 */ /* 0x000fe4000ff1e0ff */
[----:B------:R-:W-:Y:S02]  /*1fd0*/  LEA.HI R0, R6, 0x1, RZ, 0x18 ;  /* 0x0000000106007811 */ /* 0x000fe400078fc0ff */
[----:B------:R-:W-:Y:S01]  /*1fe0*/  LEA R4, P1, R5, UR12, 0x2 ;  /* 0x0000000c05047c11 */ /* 0x000fe2000f8210ff */
[----:B------:R-:W-:Y:S01]  /*1ff0*/  IMAD.X R2, RZ, RZ, UR7, P0 ;  /* 0x00000007ff027e24 */ /* 0x000fe200080e06ff */
[----:B------:R-:W-:-:S04]  /*2000*/  LOP3.LUT R0, R0, 0x3, RZ, 0xc0, !PT ;  /* 0x0000000300007812 */ /* 0x000fc800078ec0ff */
[----:B------:R-:W-:Y:S02]  /*2010*/  LEA.HI.X R5, R5, UR13, R2, 0x2, P1 ;  /* 0x0000000d05057c11 */ /* 0x000fe400088f1402 */
[----:B------:R-:W-:-:S07]  /*2020*/  IADD3 R0, PT, PT, -R0, RZ, RZ ;  /* 0x000000ff00007210 */ /* 0x000fce0007ffe1ff */
.L_x_84:
[----:B------:R-:W-:Y:S01]  /*2030*/  MOV R2, R4 ;  /* 0x0000000400027202 */ /* 0x000fe20000000f00 */
[----:B------:R-:W-:-:S05]  /*2040*/  IMAD.MOV.U32 R3, RZ, RZ, R5 ;  /* 0x000000ffff037224 */ /* 0x000fca00078e0005 */
[----:B------:R-:W2:Y:S01]  /*2050*/  LDG.E R2, desc[UR14][R2.64] ;  /* 0x0000000e02027981 */ /* 0x000ea2000c1e1900 */
[----:B------:R-:W-:Y:S02]  /*2060*/  IADD3 R0, PT, PT, R0, 0x1, RZ ;  /* 0x0000000100007810 */ /* 0x000fe40007ffe0ff */
[----:B------:R-:W-:Y:S02]  /*2070*/  IADD3 R4, P1, PT, R4, 0x400, RZ ;  /* 0x0000040004047810 */ /* 0x000fe40007f3e0ff */
[----:B------:R-:W-:Y:S02]  /*2080*/  ISETP.NE.AND P0, PT, R0, RZ, PT ;  /* 0x000000ff0000720c */ /* 0x000fe40003f05270 */
[----:B------:R-:W-:Y:S01]  /*2090*/  IADD3.X R5, PT, PT, RZ, R5, RZ, P1, !PT ;  /* 0x00000005ff057210 */ /* 0x000fe20000ffe4ff */
[----:B--2---:R-:W-:-:S10]  /*20a0*/  FFMA R7, R2, R2, R7 ;  /* 0x0000000202077223 */ /* 0x004fd40000000007 */
[----:B------:R-:W-:Y:S05]  /*20b0*/  @P0 BRA `(.L_x_84) ;  /* 0xfffffffc00dc0947 */ /* 0x000fea000383ffff */
.L_x_76:
[----:B------:R-:W-:Y:S05]  /*20c0*/  BSYNC.RECONVERGENT B1 ;  /* 0x0000000000017941 */ /* 0x000fea0003800200 */
.L_x_73:
[----:B------:R-:W0:Y:S01]  /*20d0*/  S2R R6, SR_LANEID ;  /* 0x0000000000067919 */ /* 0x000e220000000000 */
[----:B------:R-:W1:Y:S01]  /*20e0*/  SHFL.DOWN PT, R0, R7, 0x1, 0x1f ;  /* 0x08201f0007007f89 */ /* 0x000e6200000e0000 */
[----:B------:R-:W2:Y:S01]  /*20f0*/  S2R R5, SR_TID.X ;  /* 0x0000000000057919 */ /* 0x000ea20000002100 */
[C---:B0-----:R-:W-:Y:S02]  /*2100*/  ISETP.GT.AND P0, PT, R6.reuse, 0x1e, PT ;  /* 0x0000001e0600780c */ /* 0x041fe40003f04270 */
[----:B------:R-:W-:-:S11]  /*2110*/  ISETP.NE.AND P1, PT, R6, RZ, PT ;  /* 0x000000ff0600720c */ /* 0x000fd60003f25270 */
[----:B-1----:R-:W-:Y:S01]  /*2120*/  @!P0 FADD R7, R0, R7 ;  /* 0x0000000700078221 */ /* 0x002fe20000000000 */
[----:B------:R-:W-:Y:S01]  /*2130*/  ISETP.GT.AND P0, PT, R6, 0x1d, PT ;  /* 0x0000001d0600780c */ /* 0x000fe20003f04270 */
[----:B------:R-:W0:Y:S01]  /*2140*/  @!P1 S2R R4, SR_CgaCtaId ;  /* 0x0000000000049919 */ /* 0x000e220000008800 */
[----:B------:R-:W-:Y:S02]  /*2150*/  @!P1 MOV R3, 0x400 ;  /* 0x0000040000039802 */ /* 0x000fe40000000f00 */
[----:B--2---:R-:W-:Y:S01]  /*2160*/  @!P1 SHF.R.U32.HI R2, RZ, 0x3, R5 ;  /* 0x00000003ff029819 */ /* 0x004fe20000011605 */
[----:B------:R-:W1:Y:S03]  /*2170*/  SHFL.DOWN PT, R0, R7, 0x2, 0x1f ;  /* 0x08401f0007007f89 */ /* 0x000e6600000e0000 */
[----:B------:R-:W-:-:S05]  /*2180*/  @!P1 LOP3.LUT R2, R2, 0x7c, RZ, 0xc0, !PT ;  /* 0x0000007c02029812 */ /* 0x000fca00078ec0ff */
[----:B-1----:R-:W-:Y:S01]  /*2190*/  @!P0 FADD R7, R7, R0 ;  /* 0x0000000007078221 */ /* 0x002fe20000000000 */
[----:B------:R-:W-:Y:S02]  /*21a0*/  ISETP.GT.AND P0, PT, R6, 0x1b, PT ;  /* 0x0000001b0600780c */ /* 0x000fe40003f04270 */
[----:B0-----:R-:W-:Y:S02]  /*21b0*/  @!P1 LEA R3, R4, R3, 0x18 ;  /* 0x0000000304039211 */ /* 0x001fe400078ec0ff */
[----:B------:R-:W0:Y:S03]  /*21c0*/  SHFL.DOWN PT, R0, R7, 0x4, 0x1f ;  /* 0x08801f0007007f89 */ /* 0x000e2600000e0000 */
[----:B------:R-:W-:-:S06]  /*21d0*/  @!P1 IMAD.IADD R3, R2, 0x1, R3 ;  /* 0x0000000102039824 */ /* 0x000fcc00078e0203 */
        /* <DEDUP_REMOVED lines=24> */
[----:B------:R-:W-:-:S07]  /*2360*/  FADD R9, R2, R3 ;  /* 0x0000000302097221 */ /* 0x000fce0000000000 */
.L_x_72:
[----:B------:R-:W-:Y:S05]  /*2370*/  BSYNC.RECONVERGENT B0 ;  /* 0x0000000000007941 */ /* 0x000fea0003800200 */
.L_x_57:
[----:B------:R-:W-:Y:S05]  /*2380*/  @P0 EXIT ;  /* 0x000000000000094d */ /* 0x000fea0003800000 */
[----:B------:R-:W3:Y:S02]  /*2390*/  LDCU.64 UR4, c[0x0][0x388] ;  /* 0x00007100ff0477ac */ /* 0x000ee40008000a00 */
[----:B---3--:R-:W-:-:S06]  /*23a0*/  UIMAD.WIDE.U32 UR4, UR16, 0x4, UR4 ;  /* 0x00000004100478a5 */ /* 0x008fcc000f8e0004 */
[----:B--2---:R-:W-:Y:S02]  /*23b0*/  MOV R2, UR4 ;  /* 0x0000000400027c02 */ /* 0x004fe40008000f00 */
[----:B0-----:R-:W-:-:S05]  /*23c0*/  MOV R3, UR5 ;  /* 0x0000000500037c02 */ /* 0x001fca0008000f00 */
[----:B------:R-:W-:Y:S01]  /*23d0*/  STG.E desc[UR14][R2.64], R9 ;  /* 0x0000000902007986 */ /* 0x000fe2000c10190e */
[----:B------:R-:W-:Y:S05]  /*23e0*/  EXIT ;  /* 0x000000000000794d */ /* 0x000fea0003800000 */
.L_x_85:
        /* <DEDUP_REMOVED lines=9> */
.L_x_243:


//--------------------- .text._ZN3cub18CUB_300001_SM_10006detail6reduce28DeviceReduceSingleTileKernelINS2_10policy_hubIfyN4cuda3std3__44plusIfEEE10Policy1000EN6thrust24THRUST_300001_SM_1000_NS6detail15normal_iteratorINSD_10device_ptrIfEEEEPfyS9_ff6squareIfEEEvT0_T1_T2_T3_T4_T6_ --------------------------
	.section	.text._ZN3cub18CUB_300001_SM_10006detail6reduce28DeviceReduceSingleTileKernelINS2_10policy_hubIfyN4cuda3std3__44plusIfEEE10Policy1000EN6thrust24THRUST_300001_SM_1000_NS6detail15normal_iteratorINSD_10device_ptrIfEEEEPfyS9_ff6squareIfEEEvT0_T1_T2_T3_T4_T6_,"ax",@progbits
	.align	128
        .global         _ZN3cub18CUB_300001_SM_10006detail6reduce28DeviceReduceSingleTileKernelINS2_10policy_hubIfyN4cuda3std3__44plusIfEEE10Policy1000EN6thrust24THRUST_300001_SM_1000_NS6detail15normal_iteratorINSD_10device_ptrIfEEEEPfyS9_ff6squareIfEEEvT0_T1_T2_T3_T4_T6_
        .type           _ZN3cub18CUB_300001_SM_10006detail6reduce28DeviceReduceSingleTileKernelINS2_10policy_hubIfyN4cuda3std3__44plusIfEEE10Policy1000EN6thrust24THRUST_300001_SM_1000_NS6detail15normal_iteratorINSD_10device_ptrIfEEEEPfyS9_ff6squareIfEEEvT0_T1_T2_T3_T4_T6_,@function
        .size           _ZN3cub18CUB_300001_SM_10006detail6reduce28DeviceReduceSingleTileKernelINS2_10policy_hubIfyN4cuda3std3__44plusIfEEE10Policy1000EN6thrust24THRUST_300001_SM_1000_NS6detail15normal_iteratorINSD_10device_ptrIfEEEEPfyS9_ff6squareIfEEEvT0_T1_T2_T3_T4_T6_,(.L_x_244 - _ZN3cub18CUB_300001_SM_10006detail6reduce28DeviceReduceSingleTileKernelINS2_10policy_hubIfyN4cuda3std3__44plusIfEEE10Policy1000EN6thrust24THRUST_300001_SM_1000_NS6detail15normal_iteratorINSD_10device_ptrIfEEEEPfyS9_ff6squareIfEEEvT0_T1_T2_T3_T4_T6_)
        .other          _ZN3cub18CUB_300001_SM_10006detail6reduce28DeviceReduceSingleTileKernelINS2_10policy_hubIfyN4cuda3std3__44plusIfEEE10Policy1000EN6thrust24THRUST_300001_SM_1000_NS6detail15normal_iteratorINSD_10device_ptrIfEEEEPfyS9_ff6squareIfEEEvT0_T1_T2_T3_T4_T6_,@"STO_CUDA_ENTRY STV_DEFAULT"
_ZN3cub18CUB_300001_SM_10006detail6reduce28DeviceReduceSingleTileKernelINS2_10policy_hubIfyN4cuda3std3__44plusIfEEE10Policy1000EN6thrust24THRUST_300001_SM_1000_NS6detail15normal_iteratorINSD_10device_ptrIfEEEEPfyS9_ff6squareIfEEEvT0_T1_T2_T3_T4_T6_:
.text._ZN3cub18CUB_300001_SM_10006detail6reduce28DeviceReduceSingleTileKernelINS2_10policy_hubIfyN4cuda3std3__44plusIfEEE10Policy1000EN6thrust24THRUST_300001_SM_1000_NS6detail15normal_iteratorINSD_10device_ptrIfEEEEPfyS9_ff6squareIfEEEvT0_T1_T2_T3_T4_T6_:
[----:B------:R-:W-:Y:S01]  /*0000*/  LDC R1, c[0x0][0x37c] ;  /* 0x0000df00ff017b82 */ /* 0x000fe20000000800 */
[----:B------:R-:W0:Y:S01]  /*0010*/  LDCU.64 UR4, c[0x0][0x390] ;  /* 0x00007200ff0477ac */ /* 0x000e220008000a00 */
[----:B------:R-:W1:Y:S01]  /*0020*/  LDCU.64 UR6, c[0x0][0x358] ;  /* 0x00006b00ff0677ac */ /* 0x000e620008000a00 */
[----:B0-----:R-:W-:Y:S02]  /*0030*/  MOV R0, UR4 ;  /* 0x0000000400007c02 */ /* 0x001fe40008000f00 */
[----:B------:R-:W-:Y:S02]  /*0040*/  MOV R4, UR5 ;  /* 0x0000000500047c02 */ /* 0x000fe40008000f00 */
[----:B------:R-:W-:-:S04]  /*0050*/  ISETP.NE.U32.AND P0, PT, R0, RZ, PT ;  /* 0x000000ff0000720c */ /* 0x000fc80003f05070 */
[----:B------:R-:W-:-:S13]  /*0060*/  ISETP.NE.AND.EX P0, PT, R4, RZ, PT, P0 ;  /* 0x000000ff0400720c */ /* 0x000fda0003f05300 */
        /* <DEDUP_REMOVED lines=8> */
.L_x_86:
[----:B------:R-:W-:Y:S01]  /*00f0*/  ISETP.GT.U32.AND P0, PT, R0, 0xfff, PT ;  /* 0x00000fff0000780c */ /* 0x000fe20003f04070 */
[----:B------:R-:W-:Y:S03]  /*0100*/  BSSY.RECONVERGENT B0, `(.L_x_87) ;  /* 0x0000204000007945 */ /* 0x000fe60003800200 */
[----:B------:R-:W-:-:S13]  /*0110*/  ISETP.GT.U32.AND.EX P0, PT, R4, RZ, PT, P0 ;  /* 0x000000ff0400720c */ /* 0x000fda0003f04100 */
[----:B------:R-:W-:Y:S05]  /*0120*/  @P0 BRA `(.L_x_88) ;  /* 0x0000000c00b00947 */ /* 0x000fea0003800000 */
[----:B------:R-:W0:Y:S01]  /*0130*/  S2R R5, SR_TID.X ;  /* 0x0000000000057919 */ /* 0x000e220000002100 */
[----:B------:R-:W-:Y:S01]  /*0140*/  BSSY.RECONVERGENT B1, `(.L_x_89) ;  /* 0x000000a000017945 */ /* 0x000fe20003800200 */
[----:B------:R-:W-:Y:S01]  /*0150*/  IMAD.MOV.U32 R6, RZ, RZ, RZ ;  /* 0x000000ffff067224 */ /* 0x000fe200078e00ff */
[----:B0-----:R-:W-:Y:S02]  /*0160*/  ISETP.GE.U32.AND P0, PT, R5, R0, PT ;  /* 0x000000000500720c */ /* 0x001fe40003f06070 */
[----:B------:R-:W-:-:S11]  /*0170*/  MOV R7, R5 ;  /* 0x0000000500077202 */ /* 0x000fd60000000f00 */
[----:B------:R-:W-:Y:S05]  /*0180*/  @P0 BRA `(.L_x_90) ;  /* 0x0000000000140947 */ /* 0x000fea0003800000 */
[----:B------:R-:W0:Y:S02]  /*0190*/  LDC.64 R2, c[0x0][0x380] ;  /* 0x0000e000ff027b82 */ /* 0x000e240000000a00 */
[----:B0-----:R-:W-:-:S06]  /*01a0*/  IMAD.WIDE.U32 R2, R5, 0x4, R2 ;  /* 0x0000000405027825 */ /* 0x001fcc00078e0002 */
[----:B------:R-:W2:Y:S01]  /*01b0*/  LDG.E R2, desc[UR6][R2.64] ;  /* 0x0000000602027981 */ /* 0x000ea2000c1e1900 */
[----:B------:R-:W-:Y:S01]  /*01c0*/  IADD3 R7, PT, PT, R5, 0x100, RZ ;  /* 0x0000010005077810 */ /* 0x000fe20007ffe0ff */
[----:B--2---:R-:W-:-:S07]  /*01d0*/  FMUL R6, R2, R2 ;  /* 0x0000000202067220 */ /* 0x004fce0000400000 */
.L_x_90:
[----:B------:R-:W-:Y:S05]  /*01e0*/  BSYNC.RECONVERGENT B1 ;  /* 0x0000000000017941 */ /* 0x000fea0003800200 */
.L_x_89:
[----:B------:R-:W-:Y:S01]  /*01f0*/  ISETP.GE.U32.AND P0, PT, R7, R0, PT ;  /* 0x000000000700720c */ /* 0x000fe20003f06070 */
[----:B------:R-:W-:-:S12]  /*0200*/  BSSY.RECONVERGENT B1, `(.L_x_91) ;  /* 0x000006d000017945 */ /* 0x000fd80003800200 */
[----:B------:R-:W-:Y:S05]  /*0210*/  @P0 BRA `(.L_x_92) ;  /* 0x0000000400ac0947 */ /* 0x000fea0003800000 */
[----:B------:R-:W-:Y:S01]  /*0220*/  LOP3.LUT R3, RZ, R7, RZ, 0x33, !PT ;  /* 0x00000007ff037212 */ /* 0x000fe200078e33ff */
[----:B------:R-:W-:Y:S04]  /*0230*/  BSSY.RECONVERGENT B2, `(.L_x_93) ;  /* 0x0000033000027945 */ /* 0x000fe80003800200 */
[----:B------:R-:W-:-:S05]  /*0240*/  IMAD.IADD R3, R3, 0x1, R0 ;  /* 0x0000000103037824 */ /* 0x000fca00078e0200 */
[C---:B------:R-:W-:Y:S02]  /*0250*/  ISETP.GE.U32.AND P0, PT, R3.reuse, 0xf00, PT ;  /* 0x00000f000300780c */ /* 0x040fe40003f06070 */
[----:B------:R-:W-:-:S04]  /*0260*/  LEA.HI R8, R3, 0x1, RZ, 0x18 ;  /* 0x0000000103087811 */ /* 0x000fc800078fc0ff */
[----:B------:R-:W-:-:S04]  /*0270*/  LOP3.LUT R22, R8, 0xf, RZ, 0xc0, !PT ;  /* 0x0000000f08167812 */ /* 0x000fc800078ec0ff */
[----:B------:R-:W-:-:S03]  /*0280*/  ISETP.NE.AND P1, PT, R22, RZ, PT ;  /* 0x000000ff1600720c */ /* 0x000fc60003f25270 */
[----:B------:R-:W-:Y:S10]  /*0290*/  @!P0 BRA `(.L_x_94) ;  /* 0x0000000000b08947 */ /* 0x000ff40003800000 */
[----:B------:R-:W0:Y:S01]  /*02a0*/  LDC.64 R2, c[0x0][0x380] ;  /* 0x0000e000ff027b82 */ /* 0x000e220000000a00 */
[----:B------:R-:W-:-:S04]  /*02b0*/  LOP3.LUT R9, R8, 0x1fffff0, RZ, 0xc0, !PT ;  /* 0x01fffff008097812 */ /* 0x000fc800078ec0ff */
[----:B------:R-:W-:Y:S01]  /*02c0*/  IADD3 R9, PT, PT, -R9, RZ, RZ ;  /* 0x000000ff09097210 */ /* 0x000fe20007ffe1ff */
[----:B0-----:R-:W-:-:S03]  /*02d0*/  IMAD.WIDE.U32 R2, R7, 0x4, R2 ;  /* 0x0000000407027825 */ /* 0x001fc600078e0002 */
[----:B------:R-:W-:-:S04]  /*02e0*/  IADD3 R2, P0, PT, R2, 0x2000, RZ ;  /* 0x0000200002027810 */ /* 0x000fc80007f1e0ff */
[----:B------:R-:W-:-:S09]  /*02f0*/  IADD3.X R3, PT, PT, RZ, R3, RZ, P0, !PT ;  /* 0x00000003ff037210 */ /* 0x000fd200007fe4ff */
.L_x_95:
        /* <DEDUP_REMOVED lines=16> */
[----:B------:R-:W-:Y:S01]  /*0400*/  VIADD R9, R9, 0x10 ;  /* 0x0000001009097836 */ /* 0x000fe20000000000 */
[----:B------:R-:W-:-:S04]  /*0410*/  IADD3 R7, PT, PT, R7, 0x1000, RZ ;  /* 0x0000100007077810 */ /* 0x000fc80007ffe0ff */
[----:B------:R-:W-:Y:S02]  /*0420*/  ISETP.NE.AND P0, PT, R9, RZ, PT ;  /* 0x000000ff0900720c */ /* 0x000fe40003f05270 */
[----:B0-----:R-:W-:-:S04]  /*0430*/  IADD3 R2, P2, PT, R2, 0x4000, RZ ;  /* 0x0000400002027810 */ /* 0x001fc80007f5e0ff */
[----:B------:R-:W-:Y:S01]  /*0440*/  IADD3.X R3, PT, PT, RZ, R3, RZ, P2, !PT ;  /* 0x00000003ff037210 */ /* 0x000fe200017fe4ff */
        /* <DEDUP_REMOVED lines=17> */
.L_x_94:
[----:B------:R-:W-:Y:S05]  /*0560*/  BSYNC.RECONVERGENT B2 ;  /* 0x0000000000027941 */ /* 0x000fea0003800200 */
.L_x_93:
[----:B------:R-:W-:Y:S05]  /*0570*/  @!P1 BRA `(.L_x_92) ;  /* 0x0000000000d49947 */ /* 0x000fea0003800000 */
[----:B------:R-:W-:Y:S01]  /*0580*/  ISETP.GE.U32.AND P0, PT, R22, 0x8, PT ;  /* 0x000000081600780c */ /* 0x000fe20003f06070 */
[----:B------:R-:W-:Y:S01]  /*0590*/  BSSY.RECONVERGENT B2, `(.L_x_96) ;  /* 0x0000017000027945 */ /* 0x000fe20003800200 */
[----:B------:R-:W-:-:S04]  /*05a0*/  LOP3.LUT R12, R8, 0x7, RZ, 0xc0, !PT ;  /* 0x00000007080c7812 */ /* 0x000fc800078ec0ff */
[----:B------:R-:W-:-:S07]  /*05b0*/  ISETP.NE.AND P1, PT, R12, RZ, PT ;  /* 0x000000ff0c00720c */ /* 0x000fce0003f25270 */
[----:B------:R-:W-:Y:S06]  /*05c0*/  @!P0 BRA `(.L_x_97) ;  /* 0x00000000004c8947 */ /* 0x000fec0003800000 */
[----:B------:R-:W0:Y:S02]  /*05d0*/  LDC.64 R2, c[0x0][0x380] ;  /* 0x0000e000ff027b82 */ /* 0x000e240000000a00 */
[----:B0-----:R-:W-:-:S05]  /*05e0*/  IMAD.WIDE R2, R7, 0x4, R2 ;  /* 0x0000000407027825 */ /* 0x001fca00078e0202 */
        /* <DEDUP_REMOVED lines=17> */
.L_x_97:
[----:B------:R-:W-:Y:S05]  /*0700*/  BSYNC.RECONVERGENT B2 ;  /* 0x0000000000027941 */ /* 0x000fea0003800200 */
.L_x_96:
        /* <DEDUP_REMOVED lines=17> */
.L_x_99:
[----:B------:R-:W-:Y:S05]  /*0820*/  BSYNC.RECONVERGENT B2 ;  /* 0x0000000000027941 */ /* 0x000fea0003800200 */
.L_x_98:
[----:B------:R-:W-:Y:S05]  /*0830*/  @!P1 BRA `(.L_x_92) ;  /* 0x0000000000249947 */ /* 0x000fea0003800000 */
[----:B------:R-:W0:Y:S01]  /*0840*/  LDC.64 R8, c[0x0][0x380] ;  /* 0x0000e000ff087b82 */ /* 0x000e220000000a00 */
[----:B------:R-:W-:-:S07]  /*0850*/  IADD3 R10, PT, PT, -R10, RZ, RZ ;  /* 0x000000ff0a0a7210 */ /* 0x000fce0007ffe1ff */
.L_x_100:
[----:B0-----:R-:W-:-:S06]  /*0860*/  IMAD.WIDE R2, R7, 0x4, R8 ;  /* 0x0000000407027825 */ /* 0x001fcc00078e0208 */
[----:B------:R-:W2:Y:S01]  /*0870*/  LDG.E R3, desc[UR6][R2.64] ;  /* 0x0000000602037981 */ /* 0x000ea2000c1e1900 */
[----:B------:R-:W-:Y:S01]  /*0880*/  VIADD R10, R10, 0x1 ;  /* 0x000000010a0a7836 */ /* 0x000fe20000000000 */
[----:B------:R-:W-:-:S04]  /*0890*/  IADD3 R7, PT, PT, R7, 0x100, RZ ;  /* 0x0000010007077810 */ /* 0x000fc80007ffe0ff */
[----:B------:R-:W-:Y:S01]  /*08a0*/  ISETP.NE.AND P0, PT, R10, RZ, PT ;  /* 0x000000ff0a00720c */ /* 0x000fe20003f05270 */
[----:B--2---:R-:W-:-:S12]  /*08b0*/  FFMA R6, R3, R3, R6 ;  /* 0x0000000303067223 */ /* 0x004fd80000000006 */
[----:B------:R-:W-:Y:S05]  /*08c0*/  @P0 BRA `(.L_x_100) ;  /* 0xfffffffc00e40947 */ /* 0x000fea000383ffff */
.L_x_92:
[----:B------:R-:W-:Y:S05]  /*08d0*/  BSYNC.RECONVERGENT B1 ;  /* 0x0000000000017941 */ /* 0x000fea0003800200 */
.L_x_91:
[----:B------:R-:W-:Y:S02]  /*08e0*/  ISETP.GE.U32.AND P0, PT, R0, 0x100, PT ;  /* 0x000001000000780c */ /* 0x000fe40003f06070 */
[----:B------:R-:W-:Y:S02]  /*08f0*/  MOV R9, R6 ;  /* 0x0000000600097202 */ /* 0x000fe40000000f00 */
[----:B------:R-:W-:-:S13]  /*0900*/  ISETP.GE.U32.AND.EX P0, PT, R4, RZ, PT, P0 ;  /* 0x000000ff0400720c */ /* 0x000fda0003f06100 */
[----:B------:R-:W-:Y:S05]  /*0910*/  @!P0 BRA `(.L_x_101) ;  /* 0x0000000000ac8947 */ /* 0x000fea0003800000 */
[----:B------:R-:W0:Y:S01]  /*0920*/  S2R R6, SR_LANEID ;  /* 0x0000000000067919 */ /* 0x000e220000000000 */
[----:B------:R-:W-:Y:S01]  /*0930*/  ISETP.NE.AND P5, PT, R5, RZ, PT ;  /* 0x000000ff0500720c */ /* 0x000fe20003fa5270 */
        /* <DEDUP_REMOVED lines=20> */
[----:B------:R-:W-:-:S04]  /*0a80*/  ISETP.GT.AND P0, PT, R6, 0xf, PT ;  /* 0x0000000f0600780c */ /* 0x000fc80003f04270 */
[----:B------:R-:W0:Y:S02]  /*0a90*/  SHFL.DOWN PT, R3, R0, 0x10, 0x1f ;  /* 0x0a001f0000037f89 */ /* 0x000e2400000e0000 */
[----:B0-----:R-:W-:-:S05]  /*0aa0*/  FADD R3, R0, R3 ;  /* 0x0000000300037221 */ /* 0x001fca0000000000 */
[----:B------:R1:W-:Y:S01]  /*0ab0*/  @!P1 STS [R2+0x8], R3 ;  /* 0x0000080302009388 */ /* 0x0003e20000000800 */
[----:B------:R-:W-:Y:S01]  /*0ac0*/  FSEL R8, R0, R3, P0 ;  /* 0x0000000300087208 */ /* 0x000fe20000000000 */
[----:B------:R-:W-:Y:S06]  /*0ad0*/  BAR.SYNC.DEFER_BLOCKING 0x0 ;  /* 0x0000000000007b1d */ /* 0x000fec0000010000 */
[----:B------:R-:W-:Y:S05]  /*0ae0*/  @P5 BRA `(.L_x_102) ;  /* 0x0000001400945947 */ /* 0x000fea0003800000 */
[----:B------:R-:W0:Y:S01]  /*0af0*/  S2UR UR5, SR_CgaCtaId ;  /* 0x00000000000579c3 */ /* 0x000e220000008800 */
[----:B------:R-:W-:Y:S02]  /*0b00*/  UMOV UR4, 0x400 ;  /* 0x0000040000047882 */ /* 0x000fe40000000000 */
[----:B0-----:R-:W-:-:S09]  /*0b10*/  ULEA UR4, UR5, UR4, 0x18 ;  /* 0x0000000405047291 */ /* 0x001fd2000f8ec0ff */
[----:B-1----:R-:W0:Y:S04]  /*0b20*/  LDS R3, [UR4+0xc] ;  /* 0x00000c04ff037984 */ /* 0x002e280008000800 */
        /* <DEDUP_REMOVED lines=10> */
.L_x_101:
[----:B------:R-:W0:Y:S01]  /*0bd0*/  S2R R8, SR_LANEID ;  /* 0x0000000000087919 */ /* 0x000e220000000000 */
[C---:B------:R-:W-:Y:S02]  /*0be0*/  LOP3.LUT R2, R5.reuse, 0x3e0, RZ, 0xc0, !PT ;  /* 0x000003e005027812 */ /* 0x040fe400078ec0ff */
[----:B------:R-:W-:Y:S02]  /*0bf0*/  ISETP.NE.AND P5, PT, R5, RZ, PT ;  /* 0x000000ff0500720c */ /* 0x000fe40003fa5270 */
[----:B------:R-:W-:Y:S02]  /*0c00*/  IADD3 R3, PT, PT, R2, 0x20, RZ ;  /* 0x0000002002037810 */ /* 0x000fe40007ffe0ff */
[----:B------:R-:W-:Y:S02]  /*0c10*/  LOP3.LUT R7, RZ, R2, RZ, 0x33, !PT ;  /* 0x00000002ff077212 */ /* 0x000fe400078e33ff */
[-C--:B------:R-:W-:Y:S02]  /*0c20*/  ISETP.GT.U32.AND P0, PT, R3, R0.reuse, PT ;  /* 0x000000000300720c */ /* 0x080fe40003f04070 */
[----:B------:R-:W-:-:S04]  /*0c30*/  IADD3 R7, PT, PT, R7, R0, RZ ;  /* 0x0000000007077210 */ /* 0x000fc80007ffe0ff */
[----:B------:R-:W-:-:S05]  /*0c40*/  SEL R7, R7, 0x1f, P0 ;  /* 0x0000001f07077807 */ /* 0x000fca0000000000 */
[----:B------:R-:W1:Y:S01]  /*0c50*/  SHFL.DOWN PT, R2, R9, 0x1, R7 ;  /* 0x0820000009027989 */ /* 0x000e6200000e0007 */
[C---:B0-----:R-:W-:Y:S01]  /*0c60*/  ISETP.GE.AND P0, PT, R8.reuse, R7, PT ;  /* 0x000000070800720c */ /* 0x041fe20003f06270 */
[C---:B------:R-:W-:Y:S01]  /*0c70*/  VIADD R6, R8.reuse, 0x2 ;  /* 0x0000000208067836 */ /* 0x040fe20000000000 */
[----:B------:R-:W-:-:S11]  /*0c80*/  ISETP.NE.AND P1, PT, R8, RZ, PT ;  /* 0x000000ff0800720c */ /* 0x000fd60003f25270 */
[----:B-1----:R-:W-:Y:S01]  /*0c90*/  @!P0 FADD R9, R2, R9 ;  /* 0x0000000902098221 */ /* 0x002fe20000000000 */
[----:B------:R-:W-:Y:S01]  /*0ca0*/  ISETP.GT.AND P0, PT, R6, R7, PT ;  /* 0x000000070600720c */ /* 0x000fe20003f04270 */
[----:B------:R-:W0:Y:S01]  /*0cb0*/  @!P1 S2R R11, SR_CgaCtaId ;  /* 0x00000000000b9919 */ /* 0x000e220000008800 */
[----:B------:R-:W-:Y:S02]  /*0cc0*/  IADD3 R6, PT, PT, R8, 0x4, RZ ;  /* 0x0000000408067810 */ /* 0x000fe40007ffe0ff */
[----:B------:R-:W-:Y:S01]  /*0cd0*/  @!P1 SHF.R.U32.HI R3, RZ, 0x3, R5 ;  /* 0x00000003ff039819 */ /* 0x000fe20000011605 */
[----:B------:R-:W1:Y:S03]  /*0ce0*/  SHFL.DOWN PT, R2, R9, 0x2, R7 ;  /* 0x0840000009027989 */ /* 0x000e6600000e0007 */
[----:B------:R-:W-:-:S05]  /*0cf0*/  @!P1 LOP3.LUT R3, R3, 0x7c, RZ, 0xc0, !PT ;  /* 0x0000007c03039812 */ /* 0x000fca00078ec0ff */
[----:B-1----:R-:W-:Y:S01]  /*0d00*/  @!P0 FADD R9, R9, R2 ;  /* 0x0000000209098221 */ /* 0x002fe20000000000 */
[-C--:B------:R-:W-:Y:S02]  /*0d10*/  ISETP.GT.AND P0, PT, R6, R7.reuse, PT ;  /* 0x000000070600720c */ /* 0x080fe40003f04270 */
[----:B------:R-:W-:Y:S02]  /*0d20*/  IADD3 R6, PT, PT, R8, 0x8, RZ ;  /* 0x0000000808067810 */ /* 0x000fe40007ffe0ff */
[----:B------:R-:W1:Y:S09]  /*0d30*/  SHFL.DOWN PT, R2, R9, 0x4, R7 ;  /* 0x0880000009027989 */ /* 0x000e7200000e0007 */
[----:B-1----:R-:W-:Y:S01]  /*0d40*/  @!P0 FADD R9, R9, R2 ;  /* 0x0000000209098221 */ /* 0x002fe20000000000 */
[----:B------:R-:W-:Y:S01]  /*0d50*/  ISETP.GT.AND P0, PT, R6, R7, PT ;  /* 0x000000070600720c */ /* 0x000fe20003f04270 */
[----:B------:R-:W-:-:S03]  /*0d60*/  VIADD R6, R8, 0x10 ;  /* 0x0000001008067836 */ /* 0x000fc60000000000 */
[----:B------:R-:W1:Y:S09]  /*0d70*/  SHFL.DOWN PT, R2, R9, 0x8, R7 ;  /* 0x0900000009027989 */ /* 0x000e7200000e0007 */
[----:B-1----:R-:W-:Y:S01]  /*0d80*/  @!P0 FADD R9, R9, R2 ;  /* 0x0000000209098221 */ /* 0x002fe20000000000 */
[----:B------:R-:W-:-:S02]  /*0d90*/  ISETP.GT.AND P0, PT, R6, R7, PT ;  /* 0x000000070600720c */ /* 0x000fc40003f04270 */
[----:B------:R-:W-:Y:S02]  /*0da0*/  @!P1 MOV R6, 0x400 ;  /* 0x0000040000069802 */ /* 0x000fe40000000f00 */
[----:B------:R-:W1:Y:S02]  /*0db0*/  SHFL.DOWN PT, R2, R9, 0x10, R7 ;  /* 0x0a00000009027989 */ /* 0x000e6400000e0007 */
[----:B0-----:R-:W-:-:S04]  /*0dc0*/  @!P1 LEA R6, R11, R6, 0x18 ;  /* 0x000000060b069211 */ /* 0x001fc800078ec0ff */
[----:B------:R-:W-:-:S03]  /*0dd0*/  @!P1 IADD3 R3, PT, PT, R3, R6, RZ ;  /* 0x0000000603039210 */ /* 0x000fc60007ffe0ff */
[----:B-1----:R-:W-:-:S05]  /*0de0*/  @!P0 FADD R9, R9, R2 ;  /* 0x0000000209098221 */ /* 0x002fca0000000000 */
[----:B------:R-:W-:-:S05]  /*0df0*/  MOV R8, R9 ;  /* 0x0000000900087202 */ /* 0x000fca0000000f00 */
[----:B------:R0:W-:Y:S01]  /*0e00*/  @!P1 STS [R3+0x8], R8 ;  /* 0x0000080803009388 */ /* 0x0001e20000000800 */
[----:B------:R-:W-:Y:S06]  /*0e10*/  BAR.SYNC.DEFER_BLOCKING 0x0 ;  /* 0x0000000000007b1d */ /* 0x000fec0000010000 */
[----:B------:R-:W-:Y:S05]  /*0e20*/  @P5 BRA `(.L_x_102) ;  /* 0x0000001000c45947 */ /* 0x000fea0003800000 */
[----:B------:R-:W1:Y:S01]  /*0e30*/  S2UR UR5, SR_CgaCtaId ;  /* 0x00000000000579c3 */ /* 0x000e620000008800 */
[----:B------:R-:W-:Y:S01]  /*0e40*/  UMOV UR4, 0x400 ;  /* 0x0000040000047882 */ /* 0x000fe20000000000 */
[C---:B------:R-:W-:Y:S02]  /*0e50*/  ISETP.GT.U32.AND P3, PT, R0.reuse, 0x20, PT ;  /* 0x000000200000780c */ /* 0x040fe40003f64070 */
[----:B------:R-:W-:Y:S02]  /*0e60*/  ISETP.GT.U32.AND P1, PT, R0, 0x40, PT ;  /* 0x000000400000780c */ /* 0x000fe40003f24070 */
[----:B------:R-:W-:Y:S02]  /*0e70*/  ISETP.GT.U32.AND.EX P3, PT, R4, RZ, PT, P3 ;  /* 0x000000ff0400720c */ /* 0x000fe40003f64130 */
[----:B------:R-:W-:Y:S02]  /*0e80*/  ISETP.GT.U32.AND P0, PT, R0, 0x60, PT ;  /* 0x000000600000780c */ /* 0x000fe40003f04070 */
[----:B------:R-:W-:-:S02]  /*0e90*/  ISETP.GT.U32.AND.EX P1, PT, R4, RZ, PT, P1 ;  /* 0x000000ff0400720c */ /* 0x000fc40003f24110 */
[----:B------:R-:W-:Y:S02]  /*0ea0*/  ISETP.GT.U32.AND P2, PT, R0, 0x80, PT ;  /* 0x000000800000780c */ /* 0x000fe40003f44070 */
[----:B------:R-:W-:Y:S02]  /*0eb0*/  ISETP.GT.U32.AND.EX P0, PT, R4, RZ, PT, P0 ;  /* 0x000000ff0400720c */ /* 0x000fe40003f04100 */
[----:B------:R-:W-:Y:S02]  /*0ec0*/  ISETP.GT.U32.AND P4, PT, R0, 0xa0, PT ;  /* 0x000000a00000780c */ /* 0x000fe40003f84070 */
[C---:B------:R-:W-:Y:S02]  /*0ed0*/  ISETP.GT.U32.AND.EX P2, PT, R4.reuse, RZ, PT, P2 ;  /* 0x000000ff0400720c */ /* 0x040fe40003f44120 */
[----:B------:R-:W-:Y:S01]  /*0ee0*/  ISETP.GT.U32.AND.EX P4, PT, R4, RZ, PT, P4 ;  /* 0x000000ff0400720c */ /* 0x000fe20003f84140 */
[----:B-1----:R-:W-:-:S09]  /*0ef0*/  ULEA UR4, UR5, UR4, 0x18 ;  /* 0x0000000405047291 */ /* 0x002fd2000f8ec0ff */
[----:B0-----:R-:W0:Y:S04]  /*0f00*/  LDS R3, [UR4+0xc] ;  /* 0x00000c04ff037984 */ /* 0x001e280008000800 */
[----:B------:R-:W1:Y:S04]  /*0f10*/  LDS.128 R12, [UR4+0x10] ;  /* 0x00001004ff0c7984 */ /* 0x000e680008000c00 */
[----:B------:R-:W2:Y:S01]  /*0f20*/  LDS.64 R6, [UR4+0x20] ;  /* 0x00002004ff067984 */ /* 0x000ea20008000a00 */
[----:B0-----:R-:W-:Y:S01]  /*0f30*/  @P3 FADD R8, R8, R3 ;  /* 0x0000000308083221 */ /* 0x001fe20000000000 */
[----:B------:R-:W-:-:S03]  /*0f40*/  ISETP.GT.U32.AND P3, PT, R0, 0xc0, PT ;  /* 0x000000c00000780c */ /* 0x000fc60003f64070 */
[----:B-1----:R-:W-:Y:S01]  /*0f50*/  @P1 FADD R8, R8, R12 ;  /* 0x0000000c08081221 */ /* 0x002fe20000000000 */
[----:B------:R-:W-:Y:S02]  /*0f60*/  ISETP.GT.U32.AND P1, PT, R0, 0xe0, PT ;  /* 0x000000e00000780c */ /* 0x000fe40003f24070 */
[----:B------:R-:W-:Y:S01]  /*0f70*/  ISETP.GT.U32.AND.EX P3, PT, R4, RZ, PT, P3 ;  /* 0x000000ff0400720c */ /* 0x000fe20003f64130 */
[----:B------:R-:W-:Y:S01]  /*0f80*/  @P0 FADD R8, R8, R13 ;  /* 0x0000000d08080221 */ /* 0x000fe20000000000 */
[----:B------:R-:W-:-:S03]  /*0f90*/  ISETP.GT.U32.AND.EX P1, PT, R4, RZ, PT, P1 ;  /* 0x000000ff0400720c */ /* 0x000fc60003f24110 */
[----:B------:R-:W-:-:S04]  /*0fa0*/  @P2 FADD R8, R8, R14 ;  /* 0x0000000e08082221 */ /* 0x000fc80000000000 */
[----:B------:R-:W-:-:S04]  /*0fb0*/  @P4 FADD R8, R8, R15 ;  /* 0x0000000f08084221 */ /* 0x000fc80000000000 */
[----:B--2---:R-:W-:-:S04]  /*0fc0*/  @P3 FADD R8, R8, R6 ;  /* 0x0000000608083221 */ /* 0x004fc80000000000 */
[----:B------:R-:W-:Y:S01]  /*0fd0*/  @P1 FADD R8, R8, R7 ;  /* 0x0000000708081221 */ /* 0x000fe20000000000 */
[----:B------:R-:W-:Y:S06]  /*0fe0*/  BRA `(.L_x_102) ;  /* 0x0000001000547947 */ /* 0x000fec0003800000 */
.L_x_88:
[----:B------:R-:W0:Y:S01]  /*0ff0*/  S2R R5, SR_TID.X ;  /* 0x0000000000057919 */ /* 0x000e220000002100 */
[----:B------:R-:W0:Y:S02]  /*1000*/  LDC.64 R2, c[0x0][0x380] ;  /* 0x0000e000ff027b82 */ /* 0x000e240000000a00 */
[----:B0-----:R-:W-:-:S05]  /*1010*/  IMAD.WIDE.U32 R2, R5, 0x4, R2 ;  /* 0x0000000405027825 */ /* 0x001fca00078e0002 */
        /* <DEDUP_REMOVED lines=15> */
[----:B------:R-:W5:Y:S01]  /*1110*/  LDG.E R7, desc[UR6][R2.64+0x3800] ;  /* 0x0038000602077981 */ /* 0x000f62000c1e1900 */
[----:B--2---:R-:W-:Y:S01]  /*1120*/  FMUL R14, R14, R14 ;  /* 0x0000000e0e0e7220 */ /* 0x004fe20000400000 */
[----:B---3--:R-:W-:-:S03]  /*1130*/  FMUL R16, R16, R16 ;  /* 0x0000001010107220 */ /* 0x008fc60000400000 */
[----:B----4-:R-:W-:Y:S01]  /*1140*/  FFMA R13, R13, R13, R14 ;  /* 0x0000000d0d0d7223 */ /* 0x010fe2000000000e */
[----:B-----5:R-:W-:Y:S01]  /*1150*/  FMUL R14, R21, R21 ;  /* 0x00000015150e7220 */ /* 0x020fe20000400000 */
[----:B------:R-:W-:-:S03]  /*1160*/  FFMA R16, R15, R15, R16 ;  /* 0x0000000f0f107223 */ /* 0x000fc60000000010 */
[----:B------:R-:W-:Y:S01]  /*1170*/  FFMA R14, R11, R11, R14 ;  /* 0x0000000b0b0e7223 */ /* 0x000fe2000000000e */
[----:B------:R-:W-:Y:S01]  /*1180*/  IADD3 R11, P1, PT, R0, -0x1000, RZ ;  /* 0xfffff000000b7810 */ /* 0x000fe20007f3e0ff */
[----:B------:R-:W-:Y:S01]  /*1190*/  FADD R16, R13, R16 ;  /* 0x000000100d107221 */ /* 0x000fe20000000000 */
[----:B------:R-:W-:Y:S02]  /*11a0*/  FMUL R13, R12, R12 ;  /* 0x0000000c0c0d7220 */ /* 0x000fe40000400000 */
[----:B------:R-:W-:Y:S02]  /*11b0*/  ISETP.GE.U32.AND P0, PT, R11, 0x1000, PT ;  /* 0x000010000b00780c */ /* 0x000fe40003f06070 */
[----:B------:R-:W-:Y:S01]  /*11c0*/  IADD3.X R12, PT, PT, R4, -0x1, RZ, P1, !PT ;  /* 0xffffffff040c7810 */ /* 0x000fe20000ffe4ff */
[----:B------:R-:W-:-:S03]  /*11d0*/  FMUL R15, R10, R10 ;  /* 0x0000000a0a0f7220 */ /* 0x000fc60000400000 */
[----:B------:R-:W-:Y:S01]  /*11e0*/  ISETP.GE.U32.AND.EX P0, PT, R12, RZ, PT, P0 ;  /* 0x000000ff0c00720c */ /* 0x000fe20003f06100 */
[----:B------:R-:W-:Y:S01]  /*11f0*/  FMUL R18, R18, R18 ;  /* 0x0000001212127220 */ /* 0x000fe20000400000 */
[----:B------:R-:W-:Y:S01]  /*1200*/  FMUL R20, R20, R20 ;  /* 0x0000001414147220 */ /* 0x000fe20000400000 */
[----:B------:R-:W-:Y:S02]  /*1210*/  FMUL R10, R9, R9 ;  /* 0x00000009090a7220 */ /* 0x000fe40000400000 */
[----:B------:R-:W-:Y:S01]  /*1220*/  FFMA R18, R17, R17, R18 ;  /* 0x0000001111127223 */ /* 0x000fe20000000012 */
[----:B------:R-:W-:Y:S01]  /*1230*/  FFMA R19, R19, R19, R20 ;  /* 0x0000001313137223 */ /* 0x000fe20000000014 */
[----:B------:R-:W-:Y:S01]  /*1240*/  FFMA R13, R8, R8, R13 ;  /* 0x00000008080d7223 */ /* 0x000fe2000000000d */
[----:B------:R-:W-:Y:S01]  /*1250*/  FFMA R15, R6, R6, R15 ;  /* 0x00000006060f7223 */ /* 0x000fe2000000000f */
[----:B------:R-:W-:Y:S01]  /*1260*/  FFMA R10, R7, R7, R10 ;  /* 0x00000007070a7223 */ /* 0x000fe2000000000a */
[----:B------:R-:W-:Y:S01]  /*1270*/  FADD R19, R18, R19 ;  /* 0x0000001312137221 */ /* 0x000fe20000000000 */
[----:B------:R-:W-:-:S02]  /*1280*/  FADD R13, R14, R13 ;  /* 0x0000000d0e0d7221 */ /* 0x000fc40000000000 */
[----:B------:R-:W-:Y:S01]  /*1290*/  FADD R10, R15, R10 ;  /* 0x0000000a0f0a7221 */ /* 0x000fe20000000000 */
[----:B------:R-:W-:Y:S01]  /*12a0*/  FADD R16, R16, R19 ;  /* 0x0000001310107221 */ /* 0x000fe20000000000 */
[----:B------:R-:W-:Y:S02]  /*12b0*/  HFMA2 R15, -RZ, RZ, 0, 0 ;  /* 0x00000000ff0f7431 */ /* 0x000fe400000001ff */
[----:B------:R-:W-:Y:S01]  /*12c0*/  FADD R7, R13, R10 ;  /* 0x0000000a0d077221 */ /* 0x000fe20000000000 */
[----:B------:R-:W-:-:S03]  /*12d0*/  IMAD.MOV.U32 R13, RZ, RZ, 0x1000 ;  /* 0x00001000ff0d7424 */ /* 0x000fc600078e00ff */
[----:B------:R-:W-:Y:S01]  /*12e0*/  FADD R10, R16, R7 ;  /* 0x00000007100a7221 */ /* 0x000fe20000000000 */
[----:B------:R-:W-:Y:S06]  /*12f0*/  @!P0 BRA `(.L_x_103) ;  /* 0x0000000000e08947 */ /* 0x000fec0003800000 */
[----:B------:R-:W0:Y:S01]  /*1300*/  LDC.64 R6, c[0x0][0x390] ;  /* 0x0000e400ff067b82 */ /* 0x000e220000000a00 */
[----:B------:R-:W-:Y:S02]  /*1310*/  MOV R13, 0x1000 ;  /* 0x00001000000d7802 */ /* 0x000fe40000000f00 */
[----:B------:R-:W-:-:S07]  /*1320*/  MOV R15, RZ ;  /* 0x000000ff000f7202 */ /* 0x000fce0000000f00 */
.L_x_105:
[----:B------:R-:W-:-:S04]  /*1330*/  LEA R8, P0, R13, R2, 0x2 ;  /* 0x000000020d087211 */ /* 0x000fc800078010ff */
[----:B------:R-:W-:-:S05]  /*1340*/  LEA.HI.X R9, R13, R3, R15, 0x2, P0 ;  /* 0x000000030d097211 */ /* 0x000fca00000f140f */
        /* <DEDUP_REMOVED lines=15> */
[----:B------:R2:W5:Y:S02]  /*1440*/  LDG.E R18, desc[UR6][R8.64+0x3c00] ;  /* 0x003c000608127981 */ /* 0x000564000c1e1900 */
[----:B--2---:R-:W-:Y:S01]  /*1450*/  FMUL R9, R0, R0 ;  /* 0x0000000000097220 */ /* 0x004fe20000400000 */
[----:B0-----:R-:W-:-:S02]  /*1460*/  IMAD.MOV.U32 R0, RZ, RZ, R6 ;  /* 0x000000ffff007224 */ /* 0x001fc400078e0006 */
[----:B---3--:R-:W-:Y:S01]  /*1470*/  FMUL R19, R19, R19 ;  /* 0x0000001313137220 */ /* 0x008fe20000400000 */
[----:B----4-:R-:W-:Y:S01]  /*1480*/  FMUL R28, R28, R28 ;  /* 0x0000001c1c1c7220 */ /* 0x010fe20000400000 */
[----:B-----5:R-:W-:Y:S01]  /*1490*/  FFMA R9, R14, R14, R9 ;  /* 0x0000000e0e097223 */ /* 0x020fe20000000009 */
[----:B------:R-:W-:Y:S01]  /*14a0*/  IADD3 R14, P1, PT, -R13, R0, RZ ;  /* 0x000000000d0e7210 */ /* 0x000fe20007f3e1ff */
[----:B------:R-:W-:Y:S01]  /*14b0*/  FFMA R8, R4, R4, R19 ;  /* 0x0000000404087223 */ /* 0x000fe20000000013 */
[----:B------:R-:W-:Y:S02]  /*14c0*/  MOV R4, R7 ;  /* 0x0000000700047202 */ /* 0x000fe40000000f00 */
[----:B------:R-:W-:Y:S01]  /*14d0*/  ISETP.GE.U32.AND P0, PT, R14, 0x1000, PT ;  /* 0x000010000e00780c */ /* 0x000fe20003f06070 */
[----:B------:R-:W-:Y:S01]  /*14e0*/  FFMA R28, R23, R23, R28 ;  /* 0x00000017171c7223 */ /* 0x000fe2000000001c */
[----:B------:R-:W-:Y:S01]  /*14f0*/  IADD3.X R14, PT, PT, ~R15, R4, RZ, P1, !PT ;  /* 0x000000040f0e7210 */ /* 0x000fe20000ffe5ff */
[----:B------:R-:W-:Y:S01]  /*1500*/  FMUL R27, R27, R27 ;  /* 0x0000001b1b1b7220 */ /* 0x000fe20000400000 */
[----:B------:R-:W-:Y:S01]  /*1510*/  FMUL R29, R26, R26 ;  /* 0x0000001a1a1d7220 */ /* 0x000fe20000400000 */
[----:B------:R-:W-:Y:S01]  /*1520*/  FMUL R23, R21, R21 ;  /* 0x0000001515177220 */ /* 0x000fe20000400000 */
[----:B------:R-:W-:Y:S01]  /*1530*/  FMUL R17, R17, R17 ;  /* 0x0000001111117220 */ /* 0x000fe20000400000 */
[----:B------:R-:W-:Y:S01]  /*1540*/  ISETP.GE.U32.AND.EX P0, PT, R14, RZ, PT, P0 ;  /* 0x000000ff0e00720c */ /* 0x000fe20003f06100 */
        /* <DEDUP_REMOVED lines=11> */
[----:B------:R-:W-:-:S04]  /*1600*/  FADD R9, R10, R9 ;  /* 0x000000090a097221 */ /* 0x000fc80000000000 */
[----:B------:R-:W-:Y:S01]  /*1610*/  FFMA R10, R18, R18, R9 ;  /* 0x00000012120a7223 */ /* 0x000fe20000000009 */
[----:B------:R-:W-:Y:S06]  /*1620*/  @!P0 BRA `(.L_x_104) ;  /* 0x00000008001c8947 */ /* 0x000fec0003800000 */
[----:B------:R-:W-:-:S04]  /*1630*/  IADD3 R13, P0, PT, R13, 0x1000, RZ ;  /* 0x000010000d0d7810 */ /* 0x000fc80007f1e0ff */
[----:B------:R-:W-:Y:S02]  /*1640*/  IADD3.X R15, PT, PT, RZ, R15, RZ, P0, !PT ;  /* 0x0000000fff0f7210 */ /* 0x000fe400007fe4ff */
[----:B------:R-:W-:-:S04]  /*1650*/  ISETP.GT.U32.AND P0, PT, R13, R11, PT ;  /* 0x0000000b0d00720c */ /* 0x000fc80003f04070 */
[----:B------:R-:W-:-:S13]  /*1660*/  ISETP.GT.U32.AND.EX P0, PT, R15, R12, PT, P0 ;  /* 0x0000000c0f00720c */ /* 0x000fda0003f04100 */
[----:B------:R-:W-:Y:S05]  /*1670*/  @!P0 BRA `(.L_x_105) ;  /* 0xfffffffc002c8947 */ /* 0x000fea000383ffff */
.L_x_103:
[----:B------:R-:W-:Y:S01]  /*1680*/  IMAD.IADD R2, R0, 0x1, -R13 ;  /* 0x0000000100027824 */ /* 0x000fe200078e0a0d */
[----:B------:R-:W-:Y:S01]  /*1690*/  ISETP.GE.U32.AND P1, PT, R13, R0, PT ;  /* 0x000000000d00720c */ /* 0x000fe20003f26070 */
[----:B------:R-:W-:Y:S03]  /*16a0*/  BSSY.RECONVERGENT B1, `(.L_x_104) ;  /* 0x000007f000017945 */ /* 0x000fe60003800200 */
[----:B------:R-:W-:-:S04]  /*16b0*/  ISETP.GE.AND P0, PT, R5, R2, PT ;  /* 0x000000020500720c */ /* 0x000fc80003f06270 */
[----:B------:R-:W-:-:S13]  /*16c0*/  ISETP.GE.U32.OR.EX P0, PT, R15, R4, P0, P1 ;  /* 0x000000040f00720c */ /* 0x000fda0000706510 */
[----:B------:R-:W-:Y:S05]  /*16d0*/  @P0 BRA `(.L_x_106) ;  /* 0x0000000400ec0947 */ /* 0x000fea0003800000 */
[-C--:B------:R-:W-:Y:S01]  /*16e0*/  LOP3.LUT R2, RZ, R5.reuse, RZ, 0x33, !PT ;  /* 0x00000005ff027212 */ /* 0x080fe200078e33ff */
[----:B------:R-:W-:Y:S03]  /*16f0*/  BSSY.RECONVERGENT B2, `(.L_x_107) ;  /* 0x0000038000027945 */ /* 0x000fe60003800200 */
[----:B------:R-:W-:Y:S02]  /*1700*/  IADD3 R2, PT, PT, -R13, R0, R2 ;  /* 0x000000000d027210 */ /* 0x000fe40007ffe102 */
[----:B------:R-:W-:Y:S02]  /*1710*/  MOV R0, R5 ;  /* 0x0000000500007202 */ /* 0x000fe40000000f00 */
[C---:B------:R-:W-:Y:S02]  /*1720*/  ISETP.GE.U32.AND P1, PT, R2.reuse, 0xf00, PT ;  /* 0x00000f000200780c */ /* 0x040fe40003f26070 */
[----:B------:R-:W-:-:S04]  /*1730*/  LEA.HI R4, R2, 0x1, RZ, 0x18 ;  /* 0x0000000102047811 */ /* 0x000fc800078fc0ff */
[----:B------:R-:W-:-:S04]  /*1740*/  LOP3.LUT R22, R4, 0xf, RZ, 0xc0, !PT ;  /* 0x0000000f04167812 */ /* 0x000fc800078ec0ff */
[----:B------:R-:W-:-:S03]  /*1750*/  ISETP.NE.AND P0, PT, R22, RZ, PT ;  /* 0x000000ff1600720c */ /* 0x000fc60003f05270 */
[----:B------:R-:W-:Y:S10]  /*1760*/  @!P1 BRA `(.L_x_108) ;  /* 0x0000000000c09947 */ /* 0x000ff40003800000 */
[----:B------:R-:W0:Y:S01]  /*1770*/  LDCU.64 UR4, c[0x0][0x380] ;  /* 0x00007000ff0477ac */ /* 0x000e220008000a00 */
[----:B------:R-:W-:Y:S02]  /*1780*/  IADD3 R3, P1, PT, R5, R13, RZ ;  /* 0x0000000d05037210 */ /* 0x000fe40007f3e0ff */
[----:B------:R-:W-:Y:S02]  /*1790*/  LOP3.LUT R7, R4, 0x1fffff0, RZ, 0xc0, !PT ;  /* 0x01fffff004077812 */ /* 0x000fe400078ec0ff */
[----:B------:R-:W-:-:S03]  /*17a0*/  IADD3.X R0, PT, PT, RZ, R15, RZ, P1, !PT ;  /* 0x0000000fff007210 */ /* 0x000fc60000ffe4ff */
[----:B------:R-:W-:Y:S01]  /*17b0*/  IMAD.MOV R7, RZ, RZ, -R7 ;  /* 0x000000ffff077224 */ /* 0x000fe200078e0a07 */
[----:B0-----:R-:W-:-:S04]  /*17c0*/  LEA R2, P2, R3, UR4, 0x2 ;  /* 0x0000000403027c11 */ /* 0x001fc8000f8410ff */
[----:B------:R-:W-:Y:S02]  /*17d0*/  IADD3 R2, P1, PT, R2, 0x2000, RZ ;  /* 0x0000200002027810 */ /* 0x000fe40007f3e0ff */
[----:B------:R-:W-:Y:S02]  /*17e0*/  LEA.HI.X R3, R3, UR5, R0, 0x2, P2 ;  /* 0x0000000503037c11 */ /* 0x000fe400090f1400 */
[----:B------:R-:W-:Y:S02]  /*17f0*/  MOV R0, R5 ;  /* 0x0000000500007202 */ /* 0x000fe40000000f00 */
[----:B------:R-:W-:-:S07]  /*1800*/  IADD3.X R3, PT, PT, RZ, R3, RZ, P1, !PT ;  /* 0x00000003ff037210 */ /* 0x000fce0000ffe4ff */
.L_x_109:
        /* <DEDUP_REMOVED lines=16> */
[----:B------:R-:W-:Y:S01]  /*1910*/  IADD3 R7, PT, PT, R7, 0x10, RZ ;  /* 0x0000001007077810 */ /* 0x000fe20007ffe0ff */
[----:B------:R-:W-:-:S03]  /*1920*/  VIADD R0, R0, 0x1000 ;  /* 0x0000100000007836 */ /* 0x000fc60000000000 */
        /* <DEDUP_REMOVED lines=20> */
.L_x_108:
[----:B------:R-:W-:Y:S05]  /*1a70*/  BSYNC.RECONVERGENT B2 ;  /* 0x0000000000027941 */ /* 0x000fea0003800200 */
.L_x_107:
[----:B------:R-:W-:Y:S05]  /*1a80*/  @!P0 BRA `(.L_x_106) ;  /* 0x0000000400008947 */ /* 0x000fea0003800000 */
[----:B------:R-:W-:Y:S01]  /*1a90*/  ISETP.GE.U32.AND P0, PT, R22, 0x8, PT ;  /* 0x000000081600780c */ /* 0x000fe20003f06070 */
[----:B------:R-:W-:Y:S01]  /*1aa0*/  BSSY.RECONVERGENT B2, `(.L_x_110) ;  /* 0x000001a000027945 */ /* 0x000fe20003800200 */
[----:B------:R-:W-:-:S04]  /*1ab0*/  LOP3.LUT R9, R4, 0x7, RZ, 0xc0, !PT ;  /* 0x0000000704097812 */ /* 0x000fc800078ec0ff */
[----:B------:R-:W-:-:S07]  /*1ac0*/  ISETP.NE.AND P1, PT, R9, RZ, PT ;  /* 0x000000ff0900720c */ /* 0x000fce0003f25270 */
[----:B------:R-:W-:Y:S06]  /*1ad0*/  @!P0 BRA `(.L_x_111) ;  /* 0x0000000000588947 */ /* 0x000fec0003800000 */
[----:B------:R-:W0:Y:S01]  /*1ae0*/  LDCU.64 UR4, c[0x0][0x380] ;  /* 0x00007000ff0477ac */ /* 0x000e220008000a00 */
[----:B------:R-:W-:-:S04]  /*1af0*/  IADD3 R3, P0, PT, R0, R13, RZ ;  /* 0x0000000d00037210 */ /* 0x000fc80007f1e0ff */
[----:B------:R-:W-:Y:S02]  /*1b00*/  IADD3.X R6, PT, PT, RZ, R15, RZ, P0, !PT ;  /* 0x0000000fff067210 */ /* 0x000fe400007fe4ff */
        /* <DEDUP_REMOVED lines=10> */
[----:B------:R-:W-:Y:S01]  /*1bb0*/  IADD3 R0, PT, PT, R0, 0x800, RZ ;  /* 0x0000080000007810 */ /* 0x000fe20007ffe0ff */
        /* <DEDUP_REMOVED lines=8> */
.L_x_111:
[----:B------:R-:W-:Y:S05]  /*1c40*/  BSYNC.RECONVERGENT B2 ;  /* 0x0000000000027941 */ /* 0x000fea0003800200 */
.L_x_110:
        /* <DEDUP_REMOVED lines=14> */
[----:B------:R-:W5:Y:S01]  /*1d30*/  LDG.E R12, desc[UR6][R2.64+0xc00] ;  /* 0x000c0006020c7981 */ /* 0x000f62000c1e1900 */
[----:B------:R-:W-:-:S02]  /*1d40*/  VIADD R0, R0, 0x400 ;  /* 0x0000040000007836 */ /* 0x000fc40000000000 */
[----:B--2---:R-:W-:-:S04]  /*1d50*/  FFMA R7, R7, R7, R10 ;  /* 0x0000000707077223 */ /* 0x004fc8000000000a */
[----:B---3--:R-:W-:-:S04]  /*1d60*/  FFMA R7, R4, R4, R7 ;  /* 0x0000000404077223 */ /* 0x008fc80000000007 */
[----:B----4-:R-:W-:-:S04]  /*1d70*/  FFMA R7, R8, R8, R7 ;  /* 0x0000000808077223 */ /* 0x010fc80000000007 */
[----:B-----5:R-:W-:-:S07]  /*1d80*/  FFMA R10, R12, R12, R7 ;  /* 0x0000000c0c0a7223 */ /* 0x020fce0000000007 */
.L_x_113:
[----:B------:R-:W-:Y:S05]  /*1d90*/  BSYNC.RECONVERGENT B2 ;  /* 0x0000000000027941 */ /* 0x000fea0003800200 */
.L_x_112:
[----:B------:R-:W-:Y:S05]  /*1da0*/  @!P1 BRA `(.L_x_106) ;  /* 0x0000000000389947 */ /* 0x000fea0003800000 */
[----:B------:R-:W0:Y:S01]  /*1db0*/  LDCU.64 UR4, c[0x0][0x380] ;  /* 0x00007000ff0477ac */ /* 0x000e220008000a00 */
[----:B------:R-:W-:Y:S02]  /*1dc0*/  IADD3 R7, P0, PT, R0, R13, RZ ;  /* 0x0000000d00077210 */ /* 0x000fe40007f1e0ff */
[----:B------:R-:W-:Y:S02]  /*1dd0*/  IADD3 R0, PT, PT, -R6, RZ, RZ ;  /* 0x000000ff06007210 */ /* 0x000fe40007ffe1ff */
[----:B------:R-:W-:Y:S02]  /*1de0*/  IADD3.X R4, PT, PT, RZ, R15, RZ, P0, !PT ;  /* 0x0000000fff047210 */ /* 0x000fe400007fe4ff */
[----:B0-----:R-:W-:-:S04]  /*1df0*/  LEA R2, P1, R7, UR4, 0x2 ;  /* 0x0000000407027c11 */ /* 0x001fc8000f8210ff */
[----:B------:R-:W-:-:S09]  /*1e00*/  LEA.HI.X R7, R7, UR5, R4, 0x2, P1 ;  /* 0x0000000507077c11 */ /* 0x000fd200088f1404 */
.L_x_114:
[----:B------:R-:W-:-:S06]  /*1e10*/  MOV R3, R7 ;  /* 0x0000000700037202 */ /* 0x000fcc0000000f00 */
[----:B------:R0:W2:Y:S01]  /*1e20*/  LDG.E R3, desc[UR6][R2.64] ;  /* 0x0000000602037981 */ /* 0x0000a2000c1e1900 */
[----:B------:R-:W-:-:S05]  /*1e30*/  VIADD R0, R0, 0x1 ;  /* 0x0000000100007836 */ /* 0x000fca0000000000 */
[----:B------:R-:W-:Y:S02]  /*1e40*/  ISETP.NE.AND P0, PT, R0, RZ, PT ;  /* 0x000000ff0000720c */ /* 0x000fe40003f05270 */
[----:B0-----:R-:W-:-:S04]  /*1e50*/  IADD3 R2, P1, PT, R2, 0x400, RZ ;  /* 0x0000040002027810 */ /* 0x001fc80007f3e0ff */
[----:B------:R-:W-:Y:S01]  /*1e60*/  IADD3.X R7, PT, PT, RZ, R7, RZ, P1, !PT ;  /* 0x00000007ff077210 */ /* 0x000fe20000ffe4ff */
[----:B--2---:R-:W-:-:S06]  /*1e70*/  FFMA R10, R3, R3, R10 ;  /* 0x00000003030a7223 */ /* 0x004fcc000000000a */
[----:B------:R-:W-:Y:S05]  /*1e80*/  @P0 BRA `(.L_x_114) ;  /* 0xfffffffc00e00947 */ /* 0x000fea000383ffff */
.L_x_106:
[----:B------:R-:W-:Y:S05]  /*1e90*/  BSYNC.RECONVERGENT B1 ;  /* 0x0000000000017941 */ /* 0x000fea0003800200 */
.L_x_104:
[----:B------:R-:W0:Y:S01]  /*1ea0*/  S2R R6, SR_LANEID ;  /* 0x0000000000067919 */ /* 0x000e220000000000 */
[----:B------:R-:W-:Y:S02]  /*1eb0*/  MOV R3, R10 ;  /* 0x0000000a00037202 */ /* 0x000fe40000000f00 */
[----:B------:R-:W-:-:S03]  /*1ec0*/  ISETP.NE.AND P5, PT, R5, RZ, PT ;  /* 0x000000ff0500720c */ /* 0x000fc60003fa5270 */
        /* <DEDUP_REMOVED lines=29> */
[----:B------:R-:W0:Y:S04]  /*20a0*/  LDS R3, [UR4+0xc] ;  /* 0x00000c04ff037984 */ /* 0x000e280008000800 */
[----:B--2---:R-:W1:Y:S04]  /*20b0*/  LDS.128 R4, [UR4+0x10] ;  /* 0x00001004ff047984 */ /* 0x004e680008000c00 */
        /* <DEDUP_REMOVED lines=8> */
.L_x_102:
[----:B------:R-:W-:Y:S05]  /*2140*/  BSYNC.RECONVERGENT B0 ;  /* 0x0000000000007941 */ /* 0x000fea0003800200 */
.L_x_87:
[----:B------:R-:W-:Y:S05]  /*2150*/  @P5 EXIT ;  /* 0x000000000000594d */ /* 0x000fea0003800000 */
[----:B01----:R-:W0:Y:S01]  /*2160*/  LDC.64 R2, c[0x0][0x388] ;  /* 0x0000e200ff027b82 */ /* 0x003e220000000a00 */
[----:B------:R-:W1:Y:S02]  /*2170*/  LDCU UR4, c[0x0][0x39c] ;  /* 0x00007380ff0477ac */ /* 0x000e640008000800 */
[----:B-1----:R-:W-:-:S05]  /*2180*/  FADD R5, R8, UR4 ;  /* 0x0000000408057e21 */ /* 0x002fca0008000000 */
[----:B0-----:R-:W-:Y:S01]  /*2190*/  STG.E desc[UR6][R2.64], R5 ;  /* 0x0000000502007986 */ /* 0x001fe2000c101906 */
[----:B------:R-:W-:Y:S05]  /*21a0*/  EXIT ;  /* 0x000000000000794d */ /* 0x000fea0003800000 */
.L_x_115:
        /* <DEDUP_REMOVED lines=13> */
.L_x_244:


//--------------------- .text._ZN3cub18CUB_300001_SM_10006detail6reduce28DeviceReduceSingleTileKernelINS2_10policy_hubIfjN4cuda3std3__44plusIfEEE10Policy1000EPfSC_iS9_ffNS7_10__identityEEEvT0_T1_T2_T3_T4_T6_ --------------------------
	.section	.text._ZN3cub18CUB_300001_SM_10006detail6reduce28DeviceReduceSingleTileKernelINS2_10policy_hubIfjN4cuda3std3__44plusIfEEE10Policy1000EPfSC_iS9_ffNS7_10__identityEEEvT0_T1_T2_T3_T4_T6_,"ax",@progbits
	.align	128
        .global         _ZN3cub18CUB_300001_SM_10006detail6reduce28DeviceReduceSingleTileKernelINS2_10policy_hubIfjN4cuda3std3__44plusIfEEE10Policy1000EPfSC_iS9_ffNS7_10__identityEEEvT0_T1_T2_T3_T4_T6_
        .type           _ZN3cub18CUB_300001_SM_10006detail6reduce28DeviceReduceSingleTileKernelINS2_10policy_hubIfjN4cuda3std3__44plusIfEEE10Policy1000EPfSC_iS9_ffNS7_10__identityEEEvT0_T1_T2_T3_T4_T6_,@function
        .size           _ZN3cub18CUB_300001_SM_10006detail6reduce28DeviceReduceSingleTileKernelINS2_10policy_hubIfjN4cuda3std3__44plusIfEEE10Policy1000EPfSC_iS9_ffNS7_10__identityEEEvT0_T1_T2_T3_T4_T6_,(.L_x_245 - _ZN3cub18CUB_300001_SM_10006detail6reduce28DeviceReduceSingleTileKernelINS2_10policy_hubIfjN4cuda3std3__44plusIfEEE10Policy1000EPfSC_iS9_ffNS7_10__identityEEEvT0_T1_T2_T3_T4_T6_)
        .other          _ZN3cub18CUB_300001_SM_10006detail6reduce28DeviceReduceSingleTileKernelINS2_10policy_hubIfjN4cuda3std3__44plusIfEEE10Policy1000EPfSC_iS9_ffNS7_10__identityEEEvT0_T1_T2_T3_T4_T6_,@"STO_CUDA_ENTRY STV_DEFAULT"
_ZN3cub18CUB_300001_SM_10006detail6reduce28DeviceReduceSingleTileKernelINS2_10policy_hubIfjN4cuda3std3__44plusIfEEE10Policy1000EPfSC_iS9_ffNS7_10__identityEEEvT0_T1_T2_T3_T4_T6_:
.text._ZN3cub18CUB_300001_SM_10006detail6reduce28DeviceReduceSingleTileKernelINS2_10policy_hubIfjN4cuda3std3__44plusIfEEE10Policy1000EPfSC_iS9_ffNS7_10__identityEEEvT0_T1_T2_T3_T4_T6_:
        /* <DEDUP_REMOVED lines=13> */
.L_x_116:
        /* <DEDUP_REMOVED lines=16> */
.L_x_121:
[----:B------:R-:W-:Y:S05]  /*01d0*/  BSYNC.RECONVERGENT B1 ;  /* 0x0000000000017941 */ /* 0x000fea0003800200 */
.L_x_120:
        /* <DEDUP_REMOVED lines=16> */
.L_x_126:
        /* <DEDUP_REMOVED lines=9> */
.L_x_125:
[----:B------:R-:W-:Y:S05]  /*0370*/  BSYNC.RECONVERGENT B2 ;  /* 0x0000000000027941 */ /* 0x000fea0003800200 */
.L_x_124:
        /* <DEDUP_REMOVED lines=8> */
.L_x_129:
        /* <DEDUP_REMOVED lines=43> */
.L_x_128:
[----:B------:R-:W-:Y:S05]  /*06b0*/  BSYNC.RECONVERGENT B2 ;  /* 0x0000000000027941 */ /* 0x000fea0003800200 */
.L_x_127:
        /* <DEDUP_REMOVED lines=26> */
.L_x_131:
[----:B------:R-:W-:Y:S05]  /*0860*/  BSYNC.RECONVERGENT B2 ;  /* 0x0000000000027941 */ /* 0x000fea0003800200 */
.L_x_130:
        /* <DEDUP_REMOVED lines=12> */
.L_x_123:
[----:B------:R-:W-:Y:S05]  /*0930*/  BSYNC.RECONVERGENT B1 ;  /* 0x0000000000017941 */ /* 0x000fea0003800200 */
.L_x_122:
        /* <DEDUP_REMOVED lines=10> */
[----:B------:R-:W1:Y:S06]  /*09e0*/  SHFL.DOWN PT, R3, R0, 0x2, 0x1f ;  /* 0x08401f0000037f89 */ /* 0x000e6c00000e0000 */
[----:B------:R-:W2:Y:S01]  /*09f0*/  @!P1 S2R R6, SR_CgaCtaId ;  /* 0x0000000000069919 */ /* 0x000ea20000008800 */
[----:B0-----:R-:W-:Y:S02]  /*0a00*/  @!P1 MOV R5, 0x400 ;  /* 0x0000040000059802 */ /* 0x001fe40000000f00 */
[----:B------:R-:W-:-:S04]  /*0a10*/  @!P1 SHF.R.U32.HI R4, RZ, 0x3, R2 ;  /* 0x00000003ff049819 */ /* 0x000fc80000011602 */
[----:B------:R-:W-:Y:S01]  /*0a20*/  @!P1 LOP3.LUT R4, R4, 0x7c, RZ, 0xc0, !PT ;  /* 0x0000007c04049812 */ /* 0x000fe200078ec0ff */
[----:B-1----:R-:W-:Y:S01]  /*0a30*/  @!P0 FADD R0, R0, R3 ;  /* 0x0000000300008221 */ /* 0x002fe20000000000 */
[----:B------:R-:W-:-:S04]  /*0a40*/  ISETP.GT.AND P0, PT, R8, 0x1b, PT ;  /* 0x0000001b0800780c */ /* 0x000fc80003f04270 */
[----:B------:R-:W0:Y:S01]  /*0a50*/  SHFL.DOWN PT, R3, R0, 0x4, 0x1f ;  /* 0x08801f0000037f89 */ /* 0x000e2200000e0000 */
[----:B--2---:R-:W-:-:S04]  /*0a60*/  @!P1 LEA R5, R6, R5, 0x18 ;  /* 0x0000000506059211 */ /* 0x004fc800078ec0ff */
        /* <DEDUP_REMOVED lines=16> */
[----:B0-----:R-:W0:Y:S04]  /*0b70*/  LDS.128 R4, [UR4+0x10] ;  /* 0x00001004ff047984 */ /* 0x001e280008000c00 */
[----:B------:R-:W1:Y:S04]  /*0b80*/  LDS.128 R12, [UR4+0x20] ;  /* 0x00002004ff0c7984 */ /* 0x000e680008000c00 */
[----:B------:R-:W2:Y:S04]  /*0b90*/  LDS.128 R8, [UR4+0x30] ;  /* 0x00003004ff087984 */ /* 0x000ea80008000c00 */
[----:B------:R-:W3:Y:S01]  /*0ba0*/  LDS.128 R16, [UR4+0x40] ;  /* 0x00004004ff107984 */ /* 0x000ee20008000c00 */
[----:B0-----:R-:W-:-:S04]  /*0bb0*/  FADD R5, R0, R5 ;  /* 0x0000000500057221 */ /* 0x001fc80000000000 */
[----:B------:R-:W-:-:S04]  /*0bc0*/  FADD R6, R5, R6 ;  /* 0x0000000605067221 */ /* 0x000fc80000000000 */
[----:B------:R-:W-:-:S04]  /*0bd0*/  FADD R7, R6, R7 ;  /* 0x0000000706077221 */ /* 0x000fc80000000000 */
[----:B-1----:R-:W-:-:S04]  /*0be0*/  FADD R12, R7, R12 ;  /* 0x0000000c070c7221 */ /* 0x002fc80000000000 */
[----:B------:R-:W-:-:S04]  /*0bf0*/  FADD R13, R12, R13 ;  /* 0x0000000d0c0d7221 */ /* 0x000fc80000000000 */
[----:B------:R-:W-:-:S04]  /*0c00*/  FADD R14, R13, R14 ;  /* 0x0000000e0d0e7221 */ /* 0x000fc80000000000 */
[----:B------:R-:W-:-:S04]  /*0c10*/  FADD R15, R14, R15 ;  /* 0x0000000f0e0f7221 */ /* 0x000fc80000000000 */
[----:B--2---:R-:W-:-:S04]  /*0c20*/  FADD R8, R15, R8 ;  /* 0x000000080f087221 */ /* 0x004fc80000000000 */
[----:B------:R-:W-:-:S04]  /*0c30*/  FADD R9, R8, R9 ;  /* 0x0000000908097221 */ /* 0x000fc80000000000 */
[----:B------:R-:W-:-:S04]  /*0c40*/  FADD R10, R9, R10 ;  /* 0x0000000a090a7221 */ /* 0x000fc80000000000 */
[----:B------:R-:W-:-:S04]  /*0c50*/  FADD R11, R10, R11 ;  /* 0x0000000b0a0b7221 */ /* 0x000fc80000000000 */
[----:B---3--:R-:W-:-:S04]  /*0c60*/  FADD R16, R11, R16 ;  /* 0x000000100b107221 */ /* 0x008fc80000000000 */
[----:B------:R-:W-:-:S04]  /*0c70*/  FADD R17, R16, R17 ;  /* 0x0000001110117221 */ /* 0x000fc80000000000 */
[----:B------:R-:W-:-:S04]  /*0c80*/  FADD R18, R17, R18 ;  /* 0x0000001211127221 */ /* 0x000fc80000000000 */
[----:B------:R-:W-:Y:S01]  /*0c90*/  FADD R0, R18, R19 ;  /* 0x0000001312007221 */ /* 0x000fe20000000000 */
[----:B------:R-:W-:Y:S06]  /*0ca0*/  BRA `(.L_x_133) ;  /* 0x0000003400707947 */ /* 0x000fec0003800000 */
.L_x_132:
        /* <DEDUP_REMOVED lines=23> */
[-C--:B------:R-:W-:Y:S02]  /*0e20*/  ISETP.GT.AND P0, PT, R5, R4.reuse, PT ;  /* 0x000000040500720c */ /* 0x080fe40003f04270 */
[----:B------:R-:W-:Y:S02]  /*0e30*/  IADD3 R5, PT, PT, R9, 0x10, RZ ;  /* 0x0000001009057810 */ /* 0x000fe40007ffe0ff */
        /* <DEDUP_REMOVED lines=20> */
[----:B------:R-:W0:Y:S04]  /*0f80*/  LDS.128 R16, [UR4+0x10] ;  /* 0x00001004ff107984 */ /* 0x000e280008000c00 */
[----:B----4-:R-:W1:Y:S04]  /*0f90*/  LDS.128 R4, [UR4+0x20] ;  /* 0x00002004ff047984 */ /* 0x010e680008000c00 */
[----:B------:R-:W2:Y:S04]  /*0fa0*/  LDS.128 R8, [UR4+0x30] ;  /* 0x00003004ff087984 */ /* 0x000ea80008000c00 */
[----:B------:R-:W3:Y:S01]  /*0fb0*/  LDS.128 R12, [UR4+0x40] ;  /* 0x00004004ff0c7984 */ /* 0x000ee20008000c00 */
[----:B0-----:R-:W-:Y:S01]  /*0fc0*/  @P2 FADD R0, R0, R17 ;  /* 0x0000001100002221 */ /* 0x001fe20000000000 */
[----:B------:R-:W-:-:S03]  /*0fd0*/  ISETP.GT.AND P2, PT, R3, 0x80, PT ;  /* 0x000000800300780c */ /* 0x000fc60003f44270 */
[----:B------:R-:W-:Y:S01]  /*0fe0*/  @P3 FADD R0, R0, R18 ;  /* 0x0000001200003221 */ /* 0x000fe20000000000 */
[----:B------:R-:W-:-:S03]  /*0ff0*/  ISETP.GT.AND P3, PT, R3, 0xa0, PT ;  /* 0x000000a00300780c */ /* 0x000fc60003f64270 */
[----:B------:R-:W-:Y:S01]  /*1000*/  @P1 FADD R0, R0, R19 ;  /* 0x0000001300001221 */ /* 0x000fe20000000000 */
[----:B------:R-:W-:-:S05]  /*1010*/  ISETP.GT.AND P1, PT, R3, 0xe0, PT ;  /* 0x000000e00300780c */ /* 0x000fca0003f24270 */
[----:B-1----:R-:W-:Y:S01]  /*1020*/  @P2 FADD R0, R0, R4 ;  /* 0x0000000400002221 */ /* 0x002fe20000000000 */
[----:B------:R-:W-:-:S03]  /*1030*/  ISETP.GT.AND P2, PT, R3, 0x100, PT ;  /* 0x000001000300780c */ /* 0x000fc60003f44270 */
[----:B------:R-:W-:Y:S01]  /*1040*/  @P3 FADD R0, R0, R5 ;  /* 0x0000000500003221 */ /* 0x000fe20000000000 */
[----:B------:R-:W-:-:S03]  /*1050*/  ISETP.GT.AND P3, PT, R3, 0x120, PT ;  /* 0x000001200300780c */ /* 0x000fc60003f64270 */
[----:B------:R-:W-:Y:S01]  /*1060*/  @P4 FADD R0, R0, R6 ;  /* 0x0000000600004221 */ /* 0x000fe20000000000 */
[----:B------:R-:W-:-:S03]  /*1070*/  ISETP.GT.AND P4, PT, R3, 0x140, PT ;  /* 0x000001400300780c */ /* 0x000fc60003f84270 */
[----:B------:R-:W-:Y:S01]  /*1080*/  @P1 FADD R0, R0, R7 ;  /* 0x0000000700001221 */ /* 0x000fe20000000000 */
[----:B------:R-:W-:-:S03]  /*1090*/  ISETP.GT.AND P1, PT, R3, 0x160, PT ;  /* 0x000001600300780c */ /* 0x000fc60003f24270 */
[----:B--2---:R-:W-:Y:S01]  /*10a0*/  @P2 FADD R0, R0, R8 ;  /* 0x0000000800002221 */ /* 0x004fe20000000000 */
[----:B------:R-:W-:-:S03]  /*10b0*/  ISETP.GT.AND P2, PT, R3, 0x180, PT ;  /* 0x000001800300780c */ /* 0x000fc60003f44270 */
[----:B------:R-:W-:Y:S01]  /*10c0*/  @P3 FADD R0, R0, R9 ;  /* 0x0000000900003221 */ /* 0x000fe20000000000 */
[----:B------:R-:W-:-:S03]  /*10d0*/  ISETP.GT.AND P3, PT, R3, 0x1a0, PT ;  /* 0x000001a00300780c */ /* 0x000fc60003f64270 */
[----:B------:R-:W-:Y:S01]  /*10e0*/  @P4 FADD R0, R0, R10 ;  /* 0x0000000a00004221 */ /* 0x000fe20000000000 */
[----:B------:R-:W-:-:S03]  /*10f0*/  ISETP.GT.AND P4, PT, R3, 0x1c0, PT ;  /* 0x000001c00300780c */ /* 0x000fc60003f84270 */
[----:B------:R-:W-:Y:S01]  /*1100*/  @P1 FADD R0, R0, R11 ;  /* 0x0000000b00001221 */ /* 0x000fe20000000000 */
[----:B------:R-:W-:-:S03]  /*1110*/  ISETP.GT.AND P1, PT, R3, 0x1e0, PT ;  /* 0x000001e00300780c */ /* 0x000fc60003f24270 */
[----:B---3--:R-:W-:-:S04]  /*1120*/  @P2 FADD R0, R0, R12 ;  /* 0x0000000c00002221 */ /* 0x008fc80000000000 */
[----:B------:R-:W-:-:S04]  /*1130*/  @P3 FADD R0, R0, R13 ;  /* 0x0000000d00003221 */ /* 0x000fc80000000000 */
[----:B------:R-:W-:-:S04]  /*1140*/  @P4 FADD R0, R0, R14 ;  /* 0x0000000e00004221 */ /* 0x000fc80000000000 */
[----:B------:R-:W-:Y:S01]  /*1150*/  @P1 FADD R0, R0, R15 ;  /* 0x0000000f00001221 */ /* 0x000fe20000000000 */
[----:B------:R-:W-:Y:S06]  /*1160*/  BRA `(.L_x_133) ;  /* 0x0000003000407947 */ /* 0x000fec0003800000 */
.L_x_119:
[----:B------:R-:W0:Y:S01]  /*1170*/  S2R R2, SR_TID.X ;  /* 0x0000000000027919 */ /* 0x000e220000002100 */
[----:B------:R-:W1:Y:S01]  /*1180*/  LDC.64 R4, c[0x0][0x380] ;  /* 0x0000e000ff047b82 */ /* 0x000e620000000a00 */
[----:B0-----:R-:W-:-:S05]  /*1190*/  SHF.L.U32 R7, R2, 0x1, RZ ;  /* 0x0000000102077819 */ /* 0x001fca00000006ff */
[----:B-1----:R-:W-:-:S05]  /*11a0*/  IMAD.WIDE.U32 R4, R7, 0x4, R4 ;  /* 0x0000000407047825 */ /* 0x002fca00078e0004 */
[----:B------:R-:W2:Y:S04]  /*11b0*/  LDG.E.64.CONSTANT R14, desc[UR6][R4.64] ;  /* 0x00000006040e7981 */ /* 0x000ea8000c1e9b00 */
[----:B------:R-:W3:Y:S04]  /*11c0*/  LDG.E.64.CONSTANT R16, desc[UR6][R4.64+0x1000] ;  /* 0x0010000604107981 */ /* 0x000ee8000c1e9b00 */
[----:B------:R-:W4:Y:S04]  /*11d0*/  LDG.E.64.CONSTANT R18, desc[UR6][R4.64+0x2000] ;  /* 0x0020000604127981 */ /* 0x000f28000c1e9b00 */
[----:B------:R-:W5:Y:S04]  /*11e0*/  LDG.E.64.CONSTANT R20, desc[UR6][R4.64+0x3000] ;  /* 0x0030000604147981 */ /* 0x000f68000c1e9b00 */
[----:B------:R-:W5:Y:S04]  /*11f0*/  LDG.E.64.CONSTANT R12, desc[UR6][R4.64+0x4000] ;  /* 0x00400006040c7981 */ /* 0x000f68000c1e9b00 */
[----:B------:R-:W5:Y:S04]  /*1200*/  LDG.E.64.CONSTANT R10, desc[UR6][R4.64+0x5000] ;  /* 0x00500006040a7981 */ /* 0x000f68000c1e9b00 */
[----:B------:R-:W5:Y:S04]  /*1210*/  LDG.E.64.CONSTANT R6, desc[UR6][R4.64+0x6000] ;  /* 0x0060000604067981 */ /* 0x000f68000c1e9b00 */
[----:B------:R-:W5:Y:S01]  /*1220*/  LDG.E.64.CONSTANT R8, desc[UR6][R4.64+0x7000] ;  /* 0x0070000604087981 */ /* 0x000f62000c1e9b00 */
[----:B------:R-:W-:Y:S01]  /*1230*/  ISETP.GE.U32.AND P0, PT, R3, 0x4000, PT ;  /* 0x000040000300780c */ /* 0x000fe20003f06070 */
[----:B--2---:R-:W-:Y:S01]  /*1240*/  FADD R14, R14, R15 ;  /* 0x0000000f0e0e7221 */ /* 0x004fe20000000000 */
[----:B---3--:R-:W-:Y:S01]  /*1250*/  FADD R17, R16, R17 ;  /* 0x0000001110117221 */ /* 0x008fe20000000000 */
[----:B----4-:R-:W-:-:S03]  /*1260*/  FADD R18, R18, R19 ;  /* 0x0000001312127221 */ /* 0x010fc60000000000 */
[----:B------:R-:W-:Y:S01]  /*1270*/  FADD R14, R14, R17 ;  /* 0x000000110e0e7221 */ /* 0x000fe20000000000 */
[----:B-----5:R-:W-:Y:S01]  /*1280*/  FADD R21, R20, R21 ;  /* 0x0000001514157221 */ /* 0x020fe20000000000 */
[----:B------:R-:W-:Y:S02]  /*1290*/  HFMA2 R20, -RZ, RZ, 0, 0.0078125 ;  /* 0x00002000ff147431 */ /* 0x000fe400000001ff */
[----:B------:R-:W-:Y:S01]  /*12a0*/  FADD R12, R12, R13 ;  /* 0x0000000d0c0c7221 */ /* 0x000fe20000000000 */
[----:B------:R-:W-:Y:S01]  /*12b0*/  FADD R21, R18, R21 ;  /* 0x0000001512157221 */ /* 0x000fe20000000000 */
[----:B------:R-:W-:-:S03]  /*12c0*/  FADD R11, R10, R11 ;  /* 0x0000000b0a0b7221 */ /* 0x000fc60000000000 */
[----:B------:R-:W-:Y:S01]  /*12d0*/  FADD R14, R14, R21 ;  /* 0x000000150e0e7221 */ /* 0x000fe20000000000 */
[----:B------:R-:W-:Y:S01]  /*12e0*/  FADD R6, R6, R7 ;  /* 0x0000000706067221 */ /* 0x000fe20000000000 */
[----:B------:R-:W-:Y:S01]  /*12f0*/  FADD R11, R12, R11 ;  /* 0x0000000b0c0b7221 */ /* 0x000fe20000000000 */
[----:B------:R-:W-:-:S04]  /*1300*/  FADD R9, R8, R9 ;  /* 0x0000000908097221 */ /* 0x000fc80000000000 */
[----:B------:R-:W-:-:S04]  /*1310*/  FADD R6, R6, R9 ;  /* 0x0000000906067221 */ /* 0x000fc80000000000 */
[----:B------:R-:W-:-:S04]  /*1320*/  FADD R11, R11, R6 ;  /* 0x000000060b0b7221 */ /* 0x000fc80000000000 */
[----:B------:R-:W-:Y:S01]  /*1330*/  FADD R0, R14, R11 ;  /* 0x0000000b0e007221 */ /* 0x000fe20000000000 */
[----:B------:R-:W-:Y:S06]  /*1340*/  @!P0 BRA `(.L_x_134) ;  /* 0x00000000008c8947 */ /* 0x000fec0003800000 */
[----:B------:R-:W0:Y:S01]  /*1350*/  LDC R24, c[0x0][0x390] ;  /* 0x0000e400ff187b82 */ /* 0x000e220000000800 */
[----:B------:R-:W-:Y:S02]  /*1360*/  IADD3 R21, PT, PT, R3, -0x2000, RZ ;  /* 0xffffe00003157810 */ /* 0x000fe40007ffe0ff */
[----:B------:R-:W-:-:S07]  /*1370*/  MOV R20, 0x2000 ;  /* 0x0000200000147802 */ /* 0x000fce0000000f00 */
.L_x_136:
[----:B------:R-:W-:-:S05]  /*1380*/  IMAD.WIDE R26, R20, 0x4, R4 ;  /* 0x00000004141a7825 */ /* 0x000fca00078e0204 */
[----:B------:R-:W2:Y:S04]  /*1390*/  LDG.E.64.CONSTANT R14, desc[UR6][R26.64+0x6000] ;  /* 0x006000061a0e7981 */ /* 0x000ea8000c1e9b00 */
[----:B------:R-:W2:Y:S04]  /*13a0*/  LDG.E.64.CONSTANT R6, desc[UR6][R26.64+0x7000] ;  /* 0x007000061a067981 */ /* 0x000ea8000c1e9b00 */
[----:B------:R-:W3:Y:S04]  /*13b0*/  LDG.E.64.CONSTANT R22, desc[UR6][R26.64] ;  /* 0x000000061a167981 */ /* 0x000ee8000c1e9b00 */
[----:B------:R-:W4:Y:S04]  /*13c0*/  LDG.E.64.CONSTANT R18, desc[UR6][R26.64+0x1000] ;  /* 0x001000061a127981 */ /* 0x000f28000c1e9b00 */
[----:B------:R-:W5:Y:S04]  /*13d0*/  LDG.E.64.CONSTANT R16, desc[UR6][R26.64+0x2000] ;  /* 0x002000061a107981 */ /* 0x000f68000c1e9b00 */
[----:B------:R-:W5:Y:S04]  /*13e0*/  LDG.E.64.CONSTANT R12, desc[UR6][R26.64+0x3000] ;  /* 0x003000061a0c7981 */ /* 0x000f68000c1e9b00 */
[----:B------:R-:W5:Y:S04]  /*13f0*/  LDG.E.64.CONSTANT R10, desc[UR6][R26.64+0x4000] ;  /* 0x004000061a0a7981 */ /* 0x000f68000c1e9b00 */
[----:B------:R-:W5:Y:S01]  /*1400*/  LDG.E.64.CONSTANT R8, desc[UR6][R26.64+0x5000] ;  /* 0x005000061a087981 */ /* 0x000f62000c1e9b00 */
[----:B0-----:R-:W-:Y:S01]  /*1410*/  MOV R3, R24 ;  /* 0x0000001800037202 */ /* 0x001fe20000000f00 */
[----:B--2---:R-:W-:-:S03]  /*1420*/  FADD R15, R15, R6 ;  /* 0x000000060f0f7221 */ /* 0x004fc60000000000 */
[----:B------:R-:W-:Y:S01]  /*1430*/  IADD3 R6, PT, PT, -R20, R3, RZ ;  /* 0x0000000314067210 */ /* 0x000fe20007ffe1ff */
[----:B---3--:R-:W-:-:S03]  /*1440*/  FADD R0, R22, R0 ;  /* 0x0000000016007221 */ /* 0x008fc60000000000 */
[----:B------:R-:W-:Y:S01]  /*1450*/  ISETP.GE.AND P0, PT, R6, 0x2000, PT ;  /* 0x000020000600780c */ /* 0x000fe20003f06270 */
[----:B----4-:R-:W-:Y:S01]  /*1460*/  FADD R23, R23, R18 ;  /* 0x0000001217177221 */ /* 0x010fe20000000000 */
[----:B-----5:R-:W-:Y:S01]  /*1470*/  FADD R18, R19, R16 ;  /* 0x0000001013127221 */ /* 0x020fe20000000000 */
[----:B------:R-:W-:Y:S01]  /*1480*/  FADD R17, R17, R12 ;  /* 0x0000000c11117221 */ /* 0x000fe20000000000 */
[----:B------:R-:W-:Y:S01]  /*1490*/  FADD R12, R13, R10 ;  /* 0x0000000a0d0c7221 */ /* 0x000fe20000000000 */
[----:B------:R-:W-:Y:S01]  /*14a0*/  FADD R11, R11, R8 ;  /* 0x000000080b0b7221 */ /* 0x000fe20000000000 */
[----:B------:R-:W-:Y:S01]  /*14b0*/  FADD R8, R9, R14 ;  /* 0x0000000e09087221 */ /* 0x000fe20000000000 */
[----:B------:R-:W-:Y:S01]  /*14c0*/  FADD R0, R0, R23 ;  /* 0x0000001700007221 */ /* 0x000fe20000000000 */
[----:B------:R-:W-:Y:S01]  /*14d0*/  FADD R17, R18, R17 ;  /* 0x0000001112117221 */ /* 0x000fe20000000000 */
[----:B------:R-:W-:Y:S01]  /*14e0*/  FADD R11, R12, R11 ;  /* 0x0000000b0c0b7221 */ /* 0x000fe20000000000 */
[----:B------:R-:W-:-:S02]  /*14f0*/  FADD R8, R8, R15 ;  /* 0x0000000f08087221 */ /* 0x000fc40000000000 */
[----:B------:R-:W-:Y:S02]  /*1500*/  FADD R0, R0, R17 ;  /* 0x0000001100007221 */ /* 0x000fe40000000000 */
[----:B------:R-:W-:-:S04]  /*1510*/  FADD R11, R11, R8 ;  /* 0x000000080b0b7221 */ /* 0x000fc80000000000 */
[----:B------:R-:W-:-:S04]  /*1520*/  FADD R11, R0, R11 ;  /* 0x0000000b000b7221 */ /* 0x000fc80000000000 */
[----:B------:R-:W-:Y:S01]  /*1530*/  FADD R0, R7, R11 ;  /* 0x0000000b07007221 */ /* 0x000fe20000000000 */
[----:B------:R-:W-:Y:S06]  /*1540*/  @!P0 BRA `(.L_x_135) ;  /* 0x0000000800308947 */ /* 0x000fec0003800000 */
[----:B------:R-:W-:-:S04]  /*1550*/  IADD3 R20, PT, PT, R20, 0x2000, RZ ;  /* 0x0000200014147810 */ /* 0x000fc80007ffe0ff */
[----:B------:R-:W-:-:S13]  /*1560*/  ISETP.GT.AND P0, PT, R20, R21, PT ;  /* 0x000000151400720c */ /* 0x000fda0003f04270 */
[----:B------:R-:W-:Y:S05]  /*1570*/  @!P0 BRA `(.L_x_136) ;  /* 0xfffffffc00808947 */ /* 0x000fea000383ffff */
.L_x_134:
        /* <DEDUP_REMOVED lines=20> */
.L_x_140:
        /* <DEDUP_REMOVED lines=8> */
.L_x_139:
[----:B------:R-:W-:Y:S05]  /*1740*/  BSYNC.RECONVERGENT B2 ;  /* 0x0000000000027941 */ /* 0x000fea0003800200 */
.L_x_138:
[----:B------:R-:W-:Y:S05]  /*1750*/  @!P1 BRA `(.L_x_137) ;  /* 0x0000000400a89947 */ /* 0x000fea0003800000 */
[----:B------:R-:W0:Y:S01]  /*1760*/  LDCU.64 UR4, c[0x0][0x380] ;  /* 0x00007000ff0477ac */ /* 0x000e220008000a00 */
[----:B------:R-:W-:Y:S01]  /*1770*/  IADD3 R5, PT, PT, R11, -R10, RZ ;  /* 0x8000000a0b057210 */ /* 0x000fe20007ffe0ff */
[----:B------:R-:W-:Y:S01]  /*1780*/  BSSY.RECONVERGENT B2, `(.L_x_141) ;  /* 0x000003b000027945 */ /* 0x000fe20003800200 */
[----:B------:R-:W-:Y:S02]  /*1790*/  IADD3 R3, P0, PT, R10, R20, RZ ;  /* 0x000000140a037210 */ /* 0x000fe40007f1e0ff */
[----:B------:R-:W-:Y:S02]  /*17a0*/  ISETP.GT.AND P1, PT, R5, 0x1800, PT ;  /* 0x000018000500780c */ /* 0x000fe40003f24270 */
[----:B------:R-:W-:Y:S02]  /*17b0*/  IADD3.X R6, PT, PT, RZ, RZ, RZ, P0, !PT ;  /* 0x000000ffff067210 */ /* 0x000fe400007fe4ff */
[----:B0-----:R-:W-:-:S04]  /*17c0*/  LEA R4, P0, R3, UR4, 0x2 ;  /* 0x0000000403047c11 */ /* 0x001fc8000f8010ff */
[----:B------:R-:W-:Y:S02]  /*17d0*/  LEA.HI.X R3, R3, UR5, R6, 0x2, P0 ;  /* 0x0000000503037c11 */ /* 0x000fe400080f1406 */
[----:B------:R-:W-:-:S04]  /*17e0*/  IADD3 R4, P0, PT, R4, 0x1000, RZ ;  /* 0x0000100004047810 */ /* 0x000fc80007f1e0ff */
[----:B------:R-:W-:Y:S02]  /*17f0*/  IADD3.X R5, PT, PT, RZ, R3, RZ, P0, !PT ;  /* 0x00000003ff057210 */ /* 0x000fe400007fe4ff */
[----:B------:R-:W-:Y:S02]  /*1800*/  PLOP3.LUT P0, PT, PT, PT, PT, 0x80, 0x8 ;  /* 0x000000000008781c */ /* 0x000fe40003f0f070 */
[----:B------:R-:W-:Y:S01]  /*1810*/  IADD3 R3, PT, PT, R10, R20, RZ ;  /* 0x000000140a037210 */ /* 0x000fe20007ffe0ff */
[----:B------:R-:W-:Y:S10]  /*1820*/  @!P1 BRA `(.L_x_142) ;  /* 0x0000000000c09947 */ /* 0x000ff40003800000 */
[----:B------:R-:W-:Y:S02]  /*1830*/  PLOP3.LUT P0, PT, PT, PT, PT, 0x8, 0x80 ;  /* 0x000000000080781c */ /* 0x000fe40003f0e170 */
[----:B------:R-:W-:-:S11]  /*1840*/  IADD3 R13, PT, PT, R11, -0x1800, RZ ;  /* 0xffffe8000b0d7810 */ /* 0x000fd60007ffe0ff */
.L_x_143:
        /* <DEDUP_REMOVED lines=46> */
.L_x_142:
[----:B------:R-:W-:Y:S05]  /*1b30*/  BSYNC.RECONVERGENT B2 ;  /* 0x0000000000027941 */ /* 0x000fea0003800200 */
.L_x_141:
        /* <DEDUP_REMOVED lines=31> */
.L_x_145:
[----:B------:R-:W-:Y:S05]  /*1d30*/  BSYNC.RECONVERGENT B2 ;  /* 0x0000000000027941 */ /* 0x000fea0003800200 */
.L_x_144:
        /* <DEDUP_REMOVED lines=9> */
[----:B----4-:R-:W-:-:S04]  /*1dd0*/  FADD R0, R0, R3 ;  /* 0x0000000300007221 */ /* 0x010fc80000000000 */
[----:B--2---:R-:W-:-:S04]  /*1de0*/  FADD R0, R0, R9 ;  /* 0x0000000900007221 */ /* 0x004fc80000000000 */
[----:B---3--:R-:W-:-:S07]  /*1df0*/  FADD R0, R0, R11 ;  /* 0x0000000b00007221 */ /* 0x008fce0000000000 */
.L_x_137:
[----:B------:R-:W-:Y:S05]  /*1e00*/  BSYNC.RECONVERGENT B1 ;  /* 0x0000000000017941 */ /* 0x000fea0003800200 */
.L_x_135:
        /* <DEDUP_REMOVED lines=32> */
[----:B---3--:R-:W0:Y:S04]  /*2010*/  LDS.128 R4, [UR4+0x10] ;  /* 0x00001004ff047984 */ /* 0x008e280008000c00 */
        /* <DEDUP_REMOVED lines=19> */
.L_x_118:
        /* <DEDUP_REMOVED lines=12> */
.L_x_148:
[----:B------:R-:W-:Y:S05]  /*2210*/  BSYNC.RECONVERGENT B1 ;  /* 0x0000000000017941 */ /* 0x000fea0003800200 */
.L_x_147:
        /* <DEDUP_REMOVED lines=16> */
.L_x_153:
        /* <DEDUP_REMOVED lines=9> */
.L_x_152:
[----:B------:R-:W-:Y:S05]  /*23b0*/  BSYNC.RECONVERGENT B2 ;  /* 0x0000000000027941 */ /* 0x000fea0003800200 */
.L_x_151:
        /* <DEDUP_REMOVED lines=8> */
.L_x_156:
        /* <DEDUP_REMOVED lines=43> */
.L_x_155:
[----:B------:R-:W-:Y:S05]  /*26f0*/  BSYNC.RECONVERGENT B2 ;  /* 0x0000000000027941 */ /* 0x000fea0003800200 */
.L_x_154:
        /* <DEDUP_REMOVED lines=26> */
.L_x_158:
[----:B------:R-:W-:Y:S05]  /*28a0*/  BSYNC.RECONVERGENT B2 ;  /* 0x0000000000027941 */ /* 0x000fea0003800200 */
.L_x_157:
        /* <DEDUP_REMOVED lines=12> */
.L_x_150:
[----:B------:R-:W-:Y:S05]  /*2970*/  BSYNC.RECONVERGENT B1 ;  /* 0x0000000000017941 */ /* 0x000fea0003800200 */
.L_x_149:
[----:B------:R-:W-:Y:S02]  /*2980*/  ISETP.GE.AND P0, PT, R3, 0x200, PT ;  /* 0x000002000300780c */ /* 0x000fe40003f06270 */
[----:B0----5:R-:W-:-:S11]  /*2990*/  MOV R5, R0 ;  /* 0x0000000000057202 */ /* 0x021fd60000000f00 */
[----:B------:R-:W-:Y:S05]  /*29a0*/  @!P0 BRA `(.L_x_159) ;  /* 0x0000000000d08947 */ /* 0x000fea0003800000 */
[----:B------:R-:W0:Y:S01]  /*29b0*/  S2R R7, SR_LANEID ;  /* 0x0000000000077919 */ /* 0x000e220000000000 */
[----:B------:R-:W1:Y:S02]  /*29c0*/  SHFL.DOWN PT, R0, R5, 0x1, 0x1f ;  /* 0x08201f0005007f89 */ /* 0x000e6400000e0000 */
[----:B-1----:R-:W-:Y:S01]  /*29d0*/  FADD R0, R0, R5 ;  /* 0x0000000500007221 */ /* 0x002fe20000000000 */
[C---:B0-----:R-:W-:Y:S02]  /*29e0*/  ISETP.GT.AND P0, PT, R7.reuse, 0x1e, PT ;  /* 0x0000001e0700780c */ /* 0x041fe40003f04270 */
[----:B------:R-:W-:Y:S02]  /*29f0*/  ISETP.NE.AND P1, PT, R7, RZ, PT ;  /* 0x000000ff0700720c */ /* 0x000fe40003f25270 */
        /* <DEDUP_REMOVED lines=27> */
[----:B--2---:R-:W0:Y:S04]  /*2bb0*/  LDS.128 R4, [UR4+0x10] ;  /* 0x00001004ff047984 */ /* 0x004e280008000c00 */
        /* <DEDUP_REMOVED lines=19> */
.L_x_159:
[----:B------:R-:W0:Y:S01]  /*2cf0*/  S2R R4, SR_LANEID ;  /* 0x0000000000047919 */ /* 0x000e220000000000 */
[----:B------:R-:W-:-:S04]  /*2d00*/  LOP3.LUT R0, R2, 0x3e0, RZ, 0xc0, !PT ;  /* 0x000003e002007812 */ /* 0x000fc800078ec0ff */
[----:B------:R-:W-:Y:S02]  /*2d10*/  IADD3 R6, PT, PT, R0, 0x20, RZ ;  /* 0x0000002000067810 */ /* 0x000fe40007ffe0ff */
[----:B------:R-:W-:Y:S02]  /*2d20*/  LOP3.LUT R0, RZ, R0, RZ, 0x33, !PT ;  /* 0x00000000ff007212 */ /* 0x000fe400078e33ff */
[-C--:B------:R-:W-:Y:S02]  /*2d30*/  ISETP.GT.AND P0, PT, R6, R3.reuse, PT ;  /* 0x000000030600720c */ /* 0x080fe40003f04270 */
[----:B------:R-:W-:-:S04]  /*2d40*/  IADD3 R0, PT, PT, R0, R3, RZ ;  /* 0x0000000300007210 */ /* 0x000fc80007ffe0ff */
[----:B------:R-:W-:-:S05]  /*2d50*/  SEL R6, R0, 0x1f, P0 ;  /* 0x0000001f00067807 */ /* 0x000fca0000000000 */
[----:B------:R-:W1:Y:S01]  /*2d60*/  SHFL.DOWN PT, R0, R5, 0x1, R6 ;  /* 0x0820000005007989 */ /* 0x000e6200000e0006 */
[C---:B0-----:R-:W-:Y:S02]  /*2d70*/  ISETP.GE.AND P0, PT, R4.reuse, R6, PT ;  /* 0x000000060400720c */ /* 0x041fe40003f06270 */
[C---:B------:R-:W-:Y:S02]  /*2d80*/  IADD3 R7, PT, PT, R4.reuse, 0x2, RZ ;  /* 0x0000000204077810 */ /* 0x040fe40007ffe0ff */
[----:B------:R-:W-:-:S09]  /*2d90*/  ISETP.NE.AND P1, PT, R4, RZ, PT ;  /* 0x000000ff0400720c */ /* 0x000fd20003f25270 */
[----:B-1----:R-:W-:Y:S01]  /*2da0*/  @!P0 FADD R5, R0, R5 ;  /* 0x0000000500058221 */ /* 0x002fe20000000000 */
[-C--:B------:R-:W-:Y:S02]  /*2db0*/  ISETP.GT.AND P0, PT, R7, R6.reuse, PT ;  /* 0x000000060700720c */ /* 0x080fe40003f04270 */
[----:B------:R-:W-:Y:S01]  /*2dc0*/  IADD3 R7, PT, PT, R4, 0x4, RZ ;  /* 0x0000000404077810 */ /* 0x000fe20007ffe0ff */
[----:B------:R-:W0:Y:S01]  /*2dd0*/  @!P1 S2R R8, SR_CgaCtaId ;  /* 0x0000000000089919 */ /* 0x000e220000008800 */
        /* <DEDUP_REMOVED lines=31> */
[----:B-1----:R-:W1:Y:S04]  /*2fd0*/  LDS.128 R4, [UR4+0x20] ;  /* 0x00002004ff047984 */ /* 0x002e680008000c00 */
        /* <DEDUP_REMOVED lines=29> */
.L_x_146:
        /* <DEDUP_REMOVED lines=28> */
[----:B------:R-:W-:Y:S02]  /*3370*/  HFMA2 R11, -RZ, RZ, 0, 0.0078125 ;  /* 0x00002000ff0b7431 */ /* 0x000fe400000001ff */
[----:B------:R-:W-:-:S04]  /*3380*/  FADD R15, R14, R15 ;  /* 0x0000000f0e0f7221 */ /* 0x000fc80000000000 */
        /* <DEDUP_REMOVED lines=10> */
.L_x_162:
[----:B------:R-:W-:-:S05]  /*3430*/  IMAD.WIDE R2, R11, 0x4, R4 ;  /* 0x000000040b027825 */ /* 0x000fca00078e0204 */
        /* <DEDUP_REMOVED lines=15> */
[----:B------:R0:W5:Y:S02]  /*3530*/  LDG.E.CONSTANT R18, desc[UR6][R2.64+0x7800] ;  /* 0x0078000602127981 */ /* 0x000164000c1e9900 */
[----:B0-----:R-:W-:-:S04]  /*3540*/  MOV R3, R7 ;  /* 0x0000000700037202 */ /* 0x001fc80000000f00 */
[----:B------:R-:W-:-:S04]  /*3550*/  IADD3 R2, PT, PT, -R11, R3, RZ ;  /* 0x000000030b027210 */ /* 0x000fc80007ffe1ff */
[----:B------:R-:W-:Y:S01]  /*3560*/  ISETP.GE.AND P0, PT, R2, 0x2000, PT ;  /* 0x000020000200780c */ /* 0x000fe20003f06270 */
        /* <DEDUP_REMOVED lines=13> */
[----:B------:R-:W-:-:S04]  /*3640*/  FADD R15, R15, R12 ;  /* 0x0000000c0f0f7221 */ /* 0x000fc80000000000 */
[----:B------:R-:W-:-:S04]  /*3650*/  FADD R15, R0, R15 ;  /* 0x0000000f000f7221 */ /* 0x000fc80000000000 */
[----:B------:R-:W-:Y:S01]  /*3660*/  FADD R0, R18, R15 ;  /* 0x0000000f12007221 */ /* 0x000fe20000000000 */
[----:B------:R-:W-:Y:S06]  /*3670*/  @!P0 BRA `(.L_x_161) ;  /* 0x0000000800308947 */ /* 0x000fec0003800000 */
[----:B------:R-:W-:-:S04]  /*3680*/  IADD3 R11, PT, PT, R11, 0x2000, RZ ;  /* 0x000020000b0b7810 */ /* 0x000fc80007ffe0ff */
[----:B------:R-:W-:-:S13]  /*3690*/  ISETP.GT.AND P0, PT, R11, R6, PT ;  /* 0x000000060b00720c */ /* 0x000fda0003f04270 */
[----:B------:R-:W-:Y:S05]  /*36a0*/  @!P0 BRA `(.L_x_162) ;  /* 0xfffffffc00608947 */ /* 0x000fea000383ffff */
.L_x_160:
        /* <DEDUP_REMOVED lines=20> */
.L_x_166:
        /* <DEDUP_REMOVED lines=8> */
.L_x_165:
[----:B------:R-:W-:Y:S05]  /*3870*/  BSYNC.RECONVERGENT B2 ;  /* 0x0000000000027941 */ /* 0x000fea0003800200 */
.L_x_164:
        /* <DEDUP_REMOVED lines=16> */
.L_x_169:
        /* <DEDUP_REMOVED lines=46> */
.L_x_168:
[----:B------:R-:W-:Y:S05]  /*3c60*/  BSYNC.RECONVERGENT B2 ;  /* 0x0000000000027941 */ /* 0x000fea0003800200 */
.L_x_167:
        /* <DEDUP_REMOVED lines=31> */
.L_x_171:
[----:B------:R-:W-:Y:S05]  /*3e60*/  BSYNC.RECONVERGENT B2 ;  /* 0x0000000000027941 */ /* 0x000fea0003800200 */
.L_x_170:
        /* <DEDUP_REMOVED lines=12> */
.L_x_163:
[----:B------:R-:W-:Y:S05]  /*3f30*/  BSYNC.RECONVERGENT B1 ;  /* 0x0000000000017941 */ /* 0x000fea0003800200 */
.L_x_161:
        /* <DEDUP_REMOVED lines=50> */
[----:B------:R-:W-:-:S07]  /*4260*/  FADD R0, R18, R19 ;  /* 0x0000001312007221 */ /* 0x000fce0000000000 */
.L_x_133:
[----:B------:R-:W-:Y:S05]  /*4270*/  BSYNC.RECONVERGENT B0 ;  /* 0x0000000000007941 */ /* 0x000fea0003800200 */
.L_x_117:
[----:B------:R-:W-:Y:S05]  /*4280*/  @P0 EXIT ;  /* 0x000000000000094d */ /* 0x000fea0003800000 */
[----:B0-23--:R-:W0:Y:S01]  /*4290*/  LDC.64 R2, c[0x0][0x388] ;  /* 0x0000e200ff027b82 */ /* 0x00de220000000a00 */
[----:B------:R-:W4:Y:S02]  /*42a0*/  LDCU UR4, c[0x0][0x398] ;  /* 0x00007300ff0477ac */ /* 0x000f240008000800 */
[----:B----4-:R-:W-:-:S05]  /*42b0*/  FADD R5, R0, UR4 ;  /* 0x0000000400057e21 */ /* 0x010fca0008000000 */
[----:B0-----:R-:W-:Y:S01]  /*42c0*/  STG.E desc[UR6][R2.64], R5 ;  /* 0x0000000502007986 */ /* 0x001fe2000c101906 */
[----:B------:R-:W-:Y:S05]  /*42d0*/  EXIT ;  /* 0x000000000000794d */ /* 0x000fea0003800000 */
.L_x_172:
        /* <DEDUP_REMOVED lines=10> */
.L_x_245:


//--------------------- .text._ZN3cub18CUB_300001_SM_10006detail6reduce18DeviceReduceKernelINS2_10policy_hubIfjN4cuda3std3__44plusIfEEE10Policy1000EN6thrust24THRUST_300001_SM_1000_NS6detail15normal_iteratorINSD_10device_ptrIfEEEEjS9_f6squareIfEEEvT0_PT3_T1_NS0_13GridEvenShareISO_EET2_T4_ --------------------------
	.section	.text._ZN3cub18CUB_300001_SM_10006detail6reduce18DeviceReduceKernelINS2_10policy_hubIfjN4cuda3std3__44plusIfEEE10Policy1000EN6thrust24THRUST_300001_SM_1000_NS6detail15normal_iteratorINSD_10device_ptrIfEEEEjS9_f6squareIfEEEvT0_PT3_T1_NS0_13GridEvenShareISO_EET2_T4_,"ax",@progbits
	.align	128
        .global         _ZN3cub18CUB_300001_SM_10006detail6reduce18DeviceReduceKernelINS2_10policy_hubIfjN4cuda3std3__44plusIfEEE10Policy1000EN6thrust24THRUST_300001_SM_1000_NS6detail15normal_iteratorINSD_10device_ptrIfEEEEjS9_f6squareIfEEEvT0_PT3_T1_NS0_13GridEvenShareISO_EET2_T4_
        .type           _ZN3cub18CUB_300001_SM_10006detail6reduce18DeviceReduceKernelINS2_10policy_hubIfjN4cuda3std3__44plusIfEEE10Policy1000EN6thrust24THRUST_300001_SM_1000_NS6detail15normal_iteratorINSD_10device_ptrIfEEEEjS9_f6squareIfEEEvT0_PT3_T1_NS0_13GridEvenShareISO_EET2_T4_,@function
        .size           _ZN3cub18CUB_300001_SM_10006detail6reduce18DeviceReduceKernelINS2_10policy_hubIfjN4cuda3std3__44plusIfEEE10Policy1000EN6thrust24THRUST_300001_SM_1000_NS6detail15normal_iteratorINSD_10device_ptrIfEEEEjS9_f6squareIfEEEvT0_PT3_T1_NS0_13GridEvenShareISO_EET2_T4_,(.L_x_246 - _ZN3cub18CUB_300001_SM_10006detail6reduce18DeviceReduceKernelINS2_10policy_hubIfjN4cuda3std3__44plusIfEEE10Policy1000EN6thrust24THRUST_300001_SM_1000_NS6detail15normal_iteratorINSD_10device_ptrIfEEEEjS9_f6squareIfEEEvT0_PT3_T1_NS0_13GridEvenShareISO_EET2_T4_)
        .other          _ZN3cub18CUB_300001_SM_10006detail6reduce18DeviceReduceKernelINS2_10policy_hubIfjN4cuda3std3__44plusIfEEE10Policy1000EN6thrust24THRUST_300001_SM_1000_NS6detail15normal_iteratorINSD_10device_ptrIfEEEEjS9_f6squareIfEEEvT0_PT3_T1_NS0_13GridEvenShareISO_EET2_T4_,@"STO_CUDA_ENTRY STV_DEFAULT"
_ZN3cub18CUB_300001_SM_10006detail6reduce18DeviceReduceKernelINS2_10policy_hubIfjN4cuda3std3__44plusIfEEE10Policy1000EN6thrust24THRUST_300001_SM_1000_NS6detail15normal_iteratorINSD_10device_ptrIfEEEEjS9_f6squareIfEEEvT0_PT3_T1_NS0_13GridEvenShareISO_EET2_T4_:
.text._ZN3cub18CUB_300001_SM_10006detail6reduce18DeviceReduceKernelINS2_10policy_hubIfjN4cuda3std3__44plusIfEEE10Policy1000EN6thrust24THRUST_300001_SM_1000_NS6detail15normal_iteratorINSD_10device_ptrIfEEEEjS9_f6squareIfEEEvT0_PT3_T1_NS0_13GridEvenShareISO_EET2_T4_:
[----:B------:R-:W-:Y:S01]  /*0000*/  LDC R1, c[0x0][0x37c] ;  /* 0x0000df00ff017b82 */ /* 0x000fe20000000800 */
[----:B------:R-:W0:Y:S07]  /*0010*/  S2R R3, SR_CTAID.X ;  /* 0x0000000000037919 */ /* 0x000e2e0000002500 */
[----:B------:R-:W1:Y:S01]  /*0020*/  LDC.64 R8, c[0x0][0x3a8] ;  /* 0x0000ea00ff087b82 */ /* 0x000e620000000a00 */
[----:B------:R-:W2:Y:S01]  /*0030*/  LDCU.64 UR6, c[0x0][0x358] ;  /* 0x00006b00ff0677ac */ /* 0x000ea20008000a00 */
[----:B------:R-:W-:Y:S01]  /*0040*/  BSSY.RECONVERGENT B0, `(.L_x_173) ;  /* 0x000028b000007945 */ /* 0x000fe20003800200 */
[----:B-1----:R-:W-:Y:S01]  /*0050*/  SHF.L.U32 R11, R9, 0xd, RZ ;  /* 0x0000000d090b7819 */ /* 0x002fe200000006ff */
[----:B0-----:R-:W-:-:S05]  /*0060*/  IMAD R0, R3, -0x2000, R8 ;  /* 0xffffe00003007824 */ /* 0x001fca00078e0208 */
[----:B------:R-:W-:-:S13]  /*0070*/  ISETP.GT.U32.AND P0, PT, R0, 0x1fff, PT ;  /* 0x00001fff0000780c */ /* 0x000fda0003f04070 */
[----:B--2---:R-:W-:Y:S05]  /*0080*/  @P0 BRA `(.L_x_174) ;  /* 0x0000001000d80947 */ /* 0x004fea0003800000 */
[----:B------:R-:W0:Y:S01]  /*0090*/  S2R R2, SR_TID.X ;  /* 0x0000000000027919 */ /* 0x000e220000002100 */
[----:B------:R-:W-:Y:S01]  /*00a0*/  BSSY.RECONVERGENT B1, `(.L_x_175) ;  /* 0x000000b000017945 */ /* 0x000fe20003800200 */
[----:B------:R-:W-:Y:S01]  /*00b0*/  HFMA2 R14, -RZ, RZ, 0, 0 ;  /* 0x00000000ff0e7431 */ /* 0x000fe200000001ff */
[----:B0-----:R-:W-:Y:S02]  /*00c0*/  ISETP.GE.U32.AND P0, PT, R2, R0, PT ;  /* 0x000000000200720c */ /* 0x001fe40003f06070 */
[----:B------:R-:W-:-:S11]  /*00d0*/  MOV R4, R2 ;  /* 0x0000000200047202 */ /* 0x000fd60000000f00 */
[----:B------:R-:W-:Y:S05]  /*00e0*/  @P0 BRA `(.L_x_176) ;  /* 0x0000000000180947 */ /* 0x000fea0003800000 */
[----:B------:R-:W0:Y:S01]  /*00f0*/  LDC.64 R6, c[0x0][0x380] ;  /* 0x0000e000ff067b82 */ /* 0x000e220000000a00 */
[----:B------:R-:W-:-:S05]  /*0100*/  LEA R5, R3, R2, 0xd ;  /* 0x0000000203057211 */ /* 0x000fca00078e68ff */
[----:B0-----:R-:W-:-:S06]  /*0110*/  IMAD.WIDE.U32 R6, R5, 0x4, R6 ;  /* 0x0000000405067825 */ /* 0x001fcc00078e0006 */
[----:B------:R-:W2:Y:S01]  /*0120*/  LDG.E R6, desc[UR6][R6.64] ;  /* 0x0000000606067981 */ /* 0x000ea2000c1e1900 */
[----:B------:R-:W-:Y:S01]  /*0130*/  IADD3 R4, PT, PT, R2, 0x200, RZ ;  /* 0x0000020002047810 */ /* 0x000fe20007ffe0ff */
[----:B--2---:R-:W-:-:S07]  /*0140*/  FMUL R14, R6, R6 ;  /* 0x00000006060e7220 */ /* 0x004fce0000400000 */
.L_x_176:
[----:B------:R-:W-:Y:S05]  /*0150*/  BSYNC.RECONVERGENT B1 ;  /* 0x0000000000017941 */ /* 0x000fea0003800200 */
.L_x_175:
[----:B------:R-:W-:Y:S01]  /*0160*/  ISETP.GE.U32.AND P0, PT, R4, R0, PT ;  /* 0x000000000400720c */ /* 0x000fe20003f06070 */
[----:B------:R-:W-:-:S12]  /*0170*/  BSSY.RECONVERGENT B1, `(.L_x_177) ;  /* 0x00000a5000017945 */ /* 0x000fd80003800200 */
[----:B------:R-:W-:Y:S05]  /*0180*/  @P0 BRA `(.L_x_178) ;  /* 0x00000008008c0947 */ /* 0x000fea0003800000 */
[----:B------:R-:W-:Y:S01]  /*0190*/  LOP3.LUT R5, RZ, R4, RZ, 0x33, !PT ;  /* 0x00000004ff057212 */ /* 0x000fe200078e33ff */
[----:B------:R-:W-:Y:S03]  /*01a0*/  BSSY.RECONVERGENT B2, `(.L_x_179) ;  /* 0x0000053000027945 */ /* 0x000fe60003800200 */
[----:B------:R-:W-:-:S05]  /*01b0*/  IADD3 R8, PT, PT, R5, R8, RZ ;  /* 0x0000000805087210 */ /* 0x000fca0007ffe0ff */
[----:B------:R-:W-:-:S05]  /*01c0*/  IMAD R8, R3, -0x2000, R8 ;  /* 0xffffe00003087824 */ /* 0x000fca00078e0208 */
[C---:B------:R-:W-:Y:S02]  /*01d0*/  ISETP.GE.U32.AND P0, PT, R8.reuse, 0x1e00, PT ;  /* 0x00001e000800780c */ /* 0x040fe40003f06070 */
[----:B------:R-:W-:-:S04]  /*01e0*/  LEA.HI R5, R8, 0x1, RZ, 0x17 ;  /* 0x0000000108057811 */ /* 0x000fc800078fb8ff */
[----:B------:R-:W-:-:S07]  /*01f0*/  LOP3.LUT R6, R5, 0xf, RZ, 0xc0, !PT ;  /* 0x0000000f05067812 */ /* 0x000fce00078ec0ff */
[----:B------:R-:W-:Y:S05]  /*0200*/  @!P0 BRA `(.L_x_180) ;  /* 0x0000000400308947 */ /* 0x000fea0003800000 */
[----:B------:R-:W-:Y:S01]  /*0210*/  LOP3.LUT R8, R5, 0xfffff0, RZ, 0xc0, !PT ;  /* 0x00fffff005087812 */ /* 0x000fe200078ec0ff */
[----:B------:R-:W-:Y:S01]  /*0220*/  BSSY.RECONVERGENT B3, `(.L_x_181) ;  /* 0x0000049000037945 */ /* 0x000fe20003800200 */
[----:B------:R-:W-:Y:S02]  /*0230*/  LOP3.LUT R7, R4, 0x1000, RZ, 0xfc, !PT ;  /* 0x0000100004077812 */ /* 0x000fe400078efcff */
[----:B------:R-:W-:Y:S02]  /*0240*/  LEA R4, R3, R4, 0xd ;  /* 0x0000000403047211 */ /* 0x000fe400078e68ff */
[----:B------:R-:W-:-:S07]  /*0250*/  IADD3 R8, PT, PT, -R8, RZ, RZ ;  /* 0x000000ff08087210 */ /* 0x000fce0007ffe1ff */
.L_x_182:
[----:B------:R-:W0:Y:S02]  /*0260*/  LDC.64 R12, c[0x0][0x380] ;  /* 0x0000e000ff0c7b82 */ /* 0x000e240000000a00 */
[----:B0-----:R-:W-:-:S05]  /*0270*/  IMAD.WIDE.U32 R22, R4, 0x4, R12 ;  /* 0x0000000404167825 */ /* 0x001fca00078e000c */
[----:B------:R0:W2:Y:S01]  /*0280*/  LDG.E R9, desc[UR6][R22.64] ;  /* 0x0000000616097981 */ /* 0x0000a2000c1e1900 */
[C---:B------:R-:W-:Y:S02]  /*0290*/  IADD3 R11, PT, PT, R4.reuse, 0x200, RZ ;  /* 0x00000200040b7810 */ /* 0x040fe40007ffe0ff */
[C---:B------:R-:W-:Y:S02]  /*02a0*/  IADD3 R21, PT, PT, R4.reuse, 0x400, RZ ;  /* 0x0000040004157810 */ /* 0x040fe40007ffe0ff */
[C---:B------:R-:W-:Y:S01]  /*02b0*/  IADD3 R17, PT, PT, R4.reuse, 0x600, RZ ;  /* 0x0000060004117810 */ /* 0x040fe20007ffe0ff */
[----:B------:R-:W-:Y:S01]  /*02c0*/  IMAD.WIDE.U32 R10, R11, 0x4, R12 ;  /* 0x000000040b0a7825 */ /* 0x000fe200078e000c */
[----:B------:R-:W-:-:S03]  /*02d0*/  IADD3 R19, PT, PT, R4, 0x800, RZ ;  /* 0x0000080004137810 */ /* 0x000fc60007ffe0ff */
[--C-:B------:R-:W-:Y:S02]  /*02e0*/  IMAD.WIDE.U32 R20, R21, 0x4, R12.reuse ;  /* 0x0000000415147825 */ /* 0x100fe400078e000c */
[----:B------:R1:W3:Y:S01]  /*02f0*/  LDG.E R10, desc[UR6][R10.64] ;  /* 0x000000060a0a7981 */ /* 0x0002e2000c1e1900 */
[C---:B------:R-:W-:Y:S01]  /*0300*/  IADD3 R15, PT, PT, R4.reuse, 0xa00, RZ ;  /* 0x00000a00040f7810 */ /* 0x040fe20007ffe0ff */
[--C-:B------:R-:W-:Y:S01]  /*0310*/  IMAD.WIDE.U32 R16, R17, 0x4, R12.reuse ;  /* 0x0000000411107825 */ /* 0x100fe200078e000c */
[----:B------:R-:W-:Y:S01]  /*0320*/  IADD3 R25, PT, PT, R4, 0xc00, RZ ;  /* 0x00000c0004197810 */ /* 0x000fe20007ffe0ff */
[----:B------:R4:W5:Y:S02]  /*0330*/  LDG.E R29, desc[UR6][R20.64] ;  /* 0x00000006141d7981 */ /* 0x000964000c1e1900 */
[--C-:B------:R-:W-:Y:S02]  /*0340*/  IMAD.WIDE.U32 R18, R19, 0x4, R12.reuse ;  /* 0x0000000413127825 */ /* 0x100fe400078e000c */
[----:B------:R4:W5:Y:S02]  /*0350*/  LDG.E R28, desc[UR6][R16.64] ;  /* 0x00000006101c7981 */ /* 0x000964000c1e1900 */
[----:B0-----:R-:W-:-:S02]  /*0360*/  IMAD.WIDE.U32 R22, R15, 0x4, R12 ;  /* 0x000000040f167825 */ /* 0x001fc400078e000c */
[----:B------:R-:W5:Y:S01]  /*0370*/  LDG.E R27, desc[UR6][R18.64] ;  /* 0x00000006121b7981 */ /* 0x000f62000c1e1900 */
[C---:B-1----:R-:W-:Y:S01]  /*0380*/  IADD3 R11, PT, PT, R4.reuse, 0xe00, RZ ;  /* 0x00000e00040b7810 */ /* 0x042fe20007ffe0ff */
[--C-:B----4-:R-:W-:Y:S02]  /*0390*/  IMAD.WIDE.U32 R20, R25, 0x4, R12.reuse ;  /* 0x0000000419147825 */ /* 0x110fe400078e000c */
[----:B------:R0:W4:Y:S01]  /*03a0*/  LDG.E R26, desc[UR6][R22.64] ;  /* 0x00000006161a7981 */ /* 0x000122000c1e1900 */
[C---:B------:R-:W-:Y:S01]  /*03b0*/  IADD3 R15, PT, PT, R4.reuse, 0x1000, RZ ;  /* 0x00001000040f7810 */ /* 0x040fe20007ffe0ff */
[----:B------:R-:W-:Y:S01]  /*03c0*/  IMAD.WIDE.U32 R16, R11, 0x4, R12 ;  /* 0x000000040b107825 */ /* 0x000fe200078e000c */
[C---:B------:R-:W-:Y:S01]  /*03d0*/  IADD3 R24, PT, PT, R4.reuse, 0x1200, RZ ;  /* 0x0000120004187810 */ /* 0x040fe20007ffe0ff */
[----:B------:R1:W4:Y:S01]  /*03e0*/  LDG.E R25, desc[UR6][R20.64] ;  /* 0x0000000614197981 */ /* 0x000322000c1e1900 */
[----:B------:R-:W-:-:S03]  /*03f0*/  IADD3 R11, PT, PT, R4, 0x1400, RZ ;  /* 0x00001400040b7810 */ /* 0x000fc60007ffe0ff */
[--C-:B0-----:R-:W-:Y:S02]  /*0400*/  IMAD.WIDE.U32 R22, R24, 0x4, R12.reuse ;  /* 0x0000000418167825 */ /* 0x101fe400078e000c */
[----:B------:R0:W4:Y:S02]  /*0410*/  LDG.E R24, desc[UR6][R16.64] ;  /* 0x0000000610187981 */ /* 0x000124000c1e1900 */
[--C-:B-1----:R-:W-:Y:S01]  /*0420*/  IMAD.WIDE.U32 R20, R15, 0x4, R12.reuse ;  /* 0x000000040f147825 */ /* 0x102fe200078e000c */
[C---:B------:R-:W-:Y:S01]  /*0430*/  IADD3 R15, PT, PT, R4.reuse, 0x1600, RZ ;  /* 0x00001600040f7810 */ /* 0x040fe20007ffe0ff */
[----:B------:R1:W4:Y:S04]  /*0440*/  LDG.E R18, desc[UR6][R22.64] ;  /* 0x0000000616127981 */ /* 0x000328000c1e1900 */
[----:B------:R1:W4:Y:S01]  /*0450*/  LDG.E R19, desc[UR6][R20.64] ;  /* 0x0000000614137981 */ /* 0x000322000c1e1900 */
[----:B0-----:R-:W-:Y:S01]  /*0460*/  IMAD.WIDE.U32 R16, R11, 0x4, R12 ;  /* 0x000000040b107825 */ /* 0x001fe200078e000c */
[----:B-1----:R-:W-:-:S04]  /*0470*/  IADD3 R23, PT, PT, R4, 0x1800, RZ ;  /* 0x0000180004177810 */ /* 0x002fc80007ffe0ff */
[----:B------:R0:W4:Y:S01]  /*0480*/  LDG.E R11, desc[UR6][R16.64] ;  /* 0x00000006100b7981 */ /* 0x000122000c1e1900 */
[C---:B------:R-:W-:Y:S01]  /*0490*/  IADD3 R21, PT, PT, R4.reuse, 0x1a00, RZ ;  /* 0x00001a0004157810 */ /* 0x040fe20007ffe0ff */
[----:B0-----:R-:W-:Y:S01]  /*04a0*/  IMAD.WIDE.U32 R16, R23, 0x4, R12 ;  /* 0x0000000417107825 */ /* 0x001fe200078e000c */
[----:B------:R-:W-:-:S03]  /*04b0*/  IADD3 R23, PT, PT, R4, 0x1c00, RZ ;  /* 0x00001c0004177810 */ /* 0x000fc60007ffe0ff */
[--C-:B------:R-:W-:Y:S02]  /*04c0*/  IMAD.WIDE.U32 R20, R21, 0x4, R12.reuse ;  /* 0x0000000415147825 */ /* 0x100fe400078e000c */
[----:B------:R-:W4:Y:S02]  /*04d0*/  LDG.E R16, desc[UR6][R16.64] ;  /* 0x0000000610107981 */ /* 0x000f24000c1e1900 */
[----:B------:R-:W-:Y:S02]  /*04e0*/  IMAD.WIDE.U32 R22, R23, 0x4, R12 ;  /* 0x0000000417167825 */ /* 0x000fe400078e000c */
[----:B------:R-:W4:Y:S04]  /*04f0*/  LDG.E R20, desc[UR6][R20.64] ;  /* 0x0000000614147981 */ /* 0x000f28000c1e1900 */
[----:B------:R-:W4:Y:S01]  /*0500*/  LDG.E R22, desc[UR6][R22.64] ;  /* 0x0000000616167981 */ /* 0x000f22000c1e1900 */
[----:B--2---:R-:W-:Y:S01]  /*0510*/  FFMA R9, R9, R9, R14 ;  /* 0x0000000909097223 */ /* 0x004fe2000000000e */
[----:B------:R-:W-:-:S06]  /*0520*/  IMAD.WIDE.U32 R14, R15, 0x4, R12 ;  /* 0x000000040f0e7825 */ /* 0x000fcc00078e000c */
[----:B------:R0:W2:Y:S02]  /*0530*/  LDG.E R14, desc[UR6][R14.64] ;  /* 0x000000060e0e7981 */ /* 0x0000a4000c1e1900 */
[----:B0-----:R-:W-:-:S05]  /*0540*/  IADD3 R15, PT, PT, R4, 0x1e00, RZ ;  /* 0x00001e00040f7810 */ /* 0x001fca0007ffe0ff */
[----:B------:R-:W-:-:S06]  /*0550*/  IMAD.WIDE.U32 R12, R15, 0x4, R12 ;  /* 0x000000040f0c7825 */ /* 0x000fcc00078e000c */
[----:B------:R-:W2:Y:S01]  /*0560*/  LDG.E R12, desc[UR6][R12.64] ;  /* 0x000000060c0c7981 */ /* 0x000ea2000c1e1900 */
[----:B---3--:R-:W-:-:S04]  /*0570*/  FFMA R10, R10, R10, R9 ;  /* 0x0000000a0a0a7223 */ /* 0x008fc80000000009 */
[----:B-----5:R-:W-:-:S04]  /*0580*/  FFMA R29, R29, R29, R10 ;  /* 0x0000001d1d1d7223 */ /* 0x020fc8000000000a */
[----:B------:R-:W-:-:S04]  /*0590*/  FFMA R28, R28, R28, R29 ;  /* 0x0000001c1c1c7223 */ /* 0x000fc8000000001d */
[----:B------:R-:W-:-:S04]  /*05a0*/  FFMA R27, R27, R27, R28 ;  /* 0x0000001b1b1b7223 */ /* 0x000fc8000000001c */
[----:B----4-:R-:W-:-:S04]  /*05b0*/  FFMA R26, R26, R26, R27 ;  /* 0x0000001a1a1a7223 */ /* 0x010fc8000000001b */
[----:B------:R-:W-:-:S04]  /*05c0*/  FFMA R25, R25, R25, R26 ;  /* 0x0000001919197223 */ /* 0x000fc8000000001a */
[----:B------:R-:W-:-:S04]  /*05d0*/  FFMA R24, R24, R24, R25 ;  /* 0x0000001818187223 */ /* 0x000fc80000000019 */
[----:B------:R-:W-:-:S04]  /*05e0*/  FFMA R19, R19, R19, R24 ;  /* 0x0000001313137223 */ /* 0x000fc80000000018 */
[----:B------:R-:W-:Y:S01]  /*05f0*/  FFMA R18, R18, R18, R19 ;  /* 0x0000001212127223 */ /* 0x000fe20000000013 */
[----:B------:R-:W-:-:S03]  /*0600*/  IADD3 R8, PT, PT, R8, 0x10, RZ ;  /* 0x0000001008087810 */ /* 0x000fc60007ffe0ff */
[----:B------:R-:W-:Y:S01]  /*0610*/  FFMA R11, R11, R11, R18 ;  /* 0x0000000b0b0b7223 */ /* 0x000fe20000000012 */
[----:B------:R-:W-:Y:S02]  /*0620*/  ISETP.NE.AND P0, PT, R8, RZ, PT ;  /* 0x000000ff0800720c */ /* 0x000fe40003f05270 */
[----:B------:R-:W-:Y:S02]  /*0630*/  IADD3 R7, PT, PT, R7, 0x2000, RZ ;  /* 0x0000200007077810 */ /* 0x000fe40007ffe0ff */
[----:B------:R-:W-:Y:S01]  /*0640*/  IADD3 R4, PT, PT, R4, 0x2000, RZ ;  /* 0x0000200004047810 */ /* 0x000fe20007ffe0ff */
[----:B--2---:R-:W-:-:S04]  /*0650*/  FFMA R11, R14, R14, R11 ;  /* 0x0000000e0e0b7223 */ /* 0x004fc8000000000b */
[----:B------:R-:W-:-:S04]  /*0660*/  FFMA R11, R16, R16, R11 ;  /* 0x00000010100b7223 */ /* 0x000fc8000000000b */
[----:B------:R-:W-:-:S04]  /*0670*/  FFMA R11, R20, R20, R11 ;  /* 0x00000014140b7223 */ /* 0x000fc8000000000b */
[----:B------:R-:W-:-:S04]  /*0680*/  FFMA R11, R22, R22, R11 ;  /* 0x00000016160b7223 */ /* 0x000fc8000000000b */
[----:B------:R-:W-:Y:S01]  /*0690*/  FFMA R14, R12, R12, R11 ;  /* 0x0000000c0c0e7223 */ /* 0x000fe2000000000b */
[----:B------:R-:W-:Y:S06]  /*06a0*/  @P0 BRA `(.L_x_182) ;  /* 0xfffffff800ec0947 */ /* 0x000fec000383ffff */
[----:B------:R-:W-:Y:S05]  /*06b0*/  BSYNC.RECONVERGENT B3 ;  /* 0x0000000000037941 */ /* 0x000fea0003800200 */
.L_x_181:
[----:B------:R-:W-:-:S07]  /*06c0*/  IADD3 R4, PT, PT, R7, -0x1000, RZ ;  /* 0xfffff00007047810 */ /* 0x000fce0007ffe0ff */
.L_x_180:
[----:B------:R-:W-:Y:S05]  /*06d0*/  BSYNC.RECONVERGENT B2 ;  /* 0x0000000000027941 */ /* 0x000fea0003800200 */
.L_x_179:
[----:B------:R-:W-:-:S13]  /*06e0*/  ISETP.NE.AND P0, PT, R6, RZ, PT ;  /* 0x000000ff0600720c */ /* 0x000fda0003f05270 */
[----:B------:R-:W-:Y:S05]  /*06f0*/  @!P0 BRA `(.L_x_178) ;  /* 0x0000000400308947 */ /* 0x000fea0003800000 */
[----:B------:R-:W-:Y:S01]  /*0700*/  ISETP.GE.U32.AND P0, PT, R6, 0x8, PT ;  /* 0x000000080600780c */ /* 0x000fe20003f06070 */
[----:B------:R-:W-:Y:S01]  /*0710*/  BSSY.RECONVERGENT B2, `(.L_x_183) ;  /* 0x0000026000027945 */ /* 0x000fe20003800200 */
[----:B------:R-:W-:-:S04]  /*0720*/  LOP3.LUT R22, R5, 0x7, RZ, 0xc0, !PT ;  /* 0x0000000705167812 */ /* 0x000fc800078ec0ff */
[----:B------:R-:W-:-:S07]  /*0730*/  ISETP.NE.AND P1, PT, R22, RZ, PT ;  /* 0x000000ff1600720c */ /* 0x000fce0003f25270 */
[----:B------:R-:W-:Y:S06]  /*0740*/  @!P0 BRA `(.L_x_184) ;  /* 0x0000000000888947 */ /* 0x000fec0003800000 */
[----:B------:R-:W0:Y:S01]  /*0750*/  LDC.64 R6, c[0x0][0x380] ;  /* 0x0000e000ff067b82 */ /* 0x000e220000000a00 */
[----:B------:R-:W-:-:S04]  /*0760*/  LEA R19, R3, R4, 0xd ;  /* 0x0000000403137211 */ /* 0x000fc800078e68ff */
[C---:B------:R-:W-:Y:S02]  /*0770*/  IADD3 R17, PT, PT, R19.reuse, 0x200, RZ ;  /* 0x0000020013117810 */ /* 0x040fe40007ffe0ff */
[C---:B------:R-:W-:Y:S02]  /*0780*/  IADD3 R21, PT, PT, R19.reuse, 0x400, RZ ;  /* 0x0000040013157810 */ /* 0x040fe40007ffe0ff */
[C---:B------:R-:W-:Y:S02]  /*0790*/  IADD3 R13, PT, PT, R19.reuse, 0x600, RZ ;  /* 0x00000600130d7810 */ /* 0x040fe40007ffe0ff */
[C---:B------:R-:W-:Y:S01]  /*07a0*/  IADD3 R9, PT, PT, R19.reuse, 0x800, RZ ;  /* 0x0000080013097810 */ /* 0x040fe20007ffe0ff */
[----:B0-----:R-:W-:-:S04]  /*07b0*/  IMAD.WIDE.U32 R10, R19, 0x4, R6 ;  /* 0x00000004130a7825 */ /* 0x001fc800078e0006 */
[--C-:B------:R-:W-:Y:S01]  /*07c0*/  IMAD.WIDE.U32 R16, R17, 0x4, R6.reuse ;  /* 0x0000000411107825 */ /* 0x100fe200078e0006 */
[----:B------:R0:W2:Y:S03]  /*07d0*/  LDG.E R15, desc[UR6][R10.64] ;  /* 0x000000060a0f7981 */ /* 0x0000a6000c1e1900 */
[--C-:B------:R-:W-:Y:S01]  /*07e0*/  IMAD.WIDE.U32 R20, R21, 0x4, R6.reuse ;  /* 0x0000000415147825 */ /* 0x100fe200078e0006 */
[----:B------:R1:W3:Y:S03]  /*07f0*/  LDG.E R18, desc[UR6][R16.64] ;  /* 0x0000000610127981 */ /* 0x0002e6000c1e1900 */
[--C-:B------:R-:W-:Y:S01]  /*0800*/  IMAD.WIDE.U32 R12, R13, 0x4, R6.reuse ;  /* 0x000000040d0c7825 */ /* 0x100fe200078e0006 */
[----:B------:R-:W-:Y:S01]  /*0810*/  IADD3 R23, PT, PT, R19, 0xa00, RZ ;  /* 0x00000a0013177810 */ /* 0x000fe20007ffe0ff */
[----:B------:R-:W4:Y:S02]  /*0820*/  LDG.E R20, desc[UR6][R20.64] ;  /* 0x0000000614147981 */ /* 0x000f24000c1e1900 */
[--C-:B------:R-:W-:Y:S01]  /*0830*/  IMAD.WIDE.U32 R8, R9, 0x4, R6.reuse ;  /* 0x0000000409087825 */ /* 0x100fe200078e0006 */
[----:B------:R-:W-:Y:S01]  /*0840*/  IADD3 R25, PT, PT, R19, 0xc00, RZ ;  /* 0x00000c0013197810 */ /* 0x000fe20007ffe0ff */
[----:B------:R-:W5:Y:S02]  /*0850*/  LDG.E R12, desc[UR6][R12.64] ;  /* 0x000000060c0c7981 */ /* 0x000f64000c1e1900 */
[--C-:B0-----:R-:W-:Y:S01]  /*0860*/  IMAD.WIDE.U32 R10, R23, 0x4, R6.reuse ;  /* 0x00000004170a7825 */ /* 0x101fe200078e0006 */
[----:B------:R-:W-:Y:S01]  /*0870*/  IADD3 R19, PT, PT, R19, 0xe00, RZ ;  /* 0x00000e0013137810 */ /* 0x000fe20007ffe0ff */
[----:B------:R-:W5:Y:S02]  /*0880*/  LDG.E R8, desc[UR6][R8.64] ;  /* 0x0000000608087981 */ /* 0x000f64000c1e1900 */
[----:B-1----:R-:W-:-:S02]  /*0890*/  IMAD.WIDE.U32 R16, R25, 0x4, R6 ;  /* 0x0000000419107825 */ /* 0x002fc400078e0006 */
[----:B------:R-:W5:Y:S02]  /*08a0*/  LDG.E R10, desc[UR6][R10.64] ;  /* 0x000000060a0a7981 */ /* 0x000f64000c1e1900 */
[----:B------:R-:W-:Y:S02]  /*08b0*/  IMAD.WIDE.U32 R6, R19, 0x4, R6 ;  /* 0x0000000413067825 */ /* 0x000fe400078e0006 */
        /* <DEDUP_REMOVED lines=11> */
.L_x_184:
[----:B------:R-:W-:Y:S05]  /*0970*/  BSYNC.RECONVERGENT B2 ;  /* 0x0000000000027941 */ /* 0x000fea0003800200 */
.L_x_183:
        /* <DEDUP_REMOVED lines=10> */
[C---:B------:R-:W-:Y:S01]  /*0a20*/  IADD3 R17, PT, PT, R13.reuse, 0x600, RZ ;  /* 0x000006000d117810 */ /* 0x040fe20007ffe0ff */
[----:B0-----:R-:W-:-:S04]  /*0a30*/  IMAD.WIDE.U32 R8, R13, 0x4, R6 ;  /* 0x000000040d087825 */ /* 0x001fc800078e0006 */
[--C-:B------:R-:W-:Y:S02]  /*0a40*/  IMAD.WIDE.U32 R10, R11, 0x4, R6.reuse ;  /* 0x000000040b0a7825 */ /* 0x100fe400078e0006 */
[----:B------:R-:W2:Y:S02]  /*0a50*/  LDG.E R9, desc[UR6][R8.64] ;  /* 0x0000000608097981 */ /* 0x000ea4000c1e1900 */
[--C-:B------:R-:W-:Y:S02]  /*0a60*/  IMAD.WIDE.U32 R12, R15, 0x4, R6.reuse ;  /* 0x000000040f0c7825 */ /* 0x100fe400078e0006 */
[----:B------:R-:W3:Y:S02]  /*0a70*/  LDG.E R11, desc[UR6][R10.64] ;  /* 0x000000060a0b7981 */ /* 0x000ee4000c1e1900 */
[----:B------:R-:W-:Y:S02]  /*0a80*/  IMAD.WIDE.U32 R6, R17, 0x4, R6 ;  /* 0x0000000411067825 */ /* 0x000fe400078e0006 */
[----:B------:R-:W4:Y:S04]  /*0a90*/  LDG.E R13, desc[UR6][R12.64] ;  /* 0x000000060c0d7981 */ /* 0x000f28000c1e1900 */
[----:B------:R-:W5:Y:S01]  /*0aa0*/  LDG.E R7, desc[UR6][R6.64] ;  /* 0x0000000606077981 */ /* 0x000f62000c1e1900 */
[----:B------:R-:W-:Y:S01]  /*0ab0*/  IADD3 R4, PT, PT, R4, 0x800, RZ ;  /* 0x0000080004047810 */ /* 0x000fe20007ffe0ff */
[----:B--2---:R-:W-:-:S04]  /*0ac0*/  FFMA R14, R9, R9, R14 ;  /* 0x00000009090e7223 */ /* 0x004fc8000000000e */
[----:B---3--:R-:W-:-:S04]  /*0ad0*/  FFMA R14, R11, R11, R14 ;  /* 0x0000000b0b0e7223 */ /* 0x008fc8000000000e */
[----:B----4-:R-:W-:-:S04]  /*0ae0*/  FFMA R14, R13, R13, R14 ;  /* 0x0000000d0d0e7223 */ /* 0x010fc8000000000e */
[----:B-----5:R-:W-:-:S07]  /*0af0*/  FFMA R14, R7, R7, R14 ;  /* 0x00000007070e7223 */ /* 0x020fce000000000e */
.L_x_186:
[----:B------:R-:W-:Y:S05]  /*0b00*/  BSYNC.RECONVERGENT B2 ;  /* 0x0000000000027941 */ /* 0x000fea0003800200 */
.L_x_185:
[----:B------:R-:W-:Y:S05]  /*0b10*/  @!P1 BRA `(.L_x_178) ;  /* 0x0000000000289947 */ /* 0x000fea0003800000 */
[----:B------:R-:W0:Y:S01]  /*0b20*/  LDC.64 R6, c[0x0][0x380] ;  /* 0x0000e000ff067b82 */ /* 0x000e220000000a00 */
[----:B------:R-:W-:Y:S02]  /*0b30*/  LEA R9, R3, R4, 0xd ;  /* 0x0000000403097211 */ /* 0x000fe400078e68ff */
[----:B------:R-:W-:-:S07]  /*0b40*/  IADD3 R8, PT, PT, -R5, RZ, RZ ;  /* 0x000000ff05087210 */ /* 0x000fce0007ffe1ff */
.L_x_187:
[----:B0-----:R-:W-:-:S06]  /*0b50*/  IMAD.WIDE.U32 R4, R9, 0x4, R6 ;  /* 0x0000000409047825 */ /* 0x001fcc00078e0006 */
[----:B------:R-:W2:Y:S01]  /*0b60*/  LDG.E R5, desc[UR6][R4.64] ;  /* 0x0000000604057981 */ /* 0x000ea2000c1e1900 */
[----:B------:R-:W-:Y:S02]  /*0b70*/  IADD3 R8, PT, PT, R8, 0x1, RZ ;  /* 0x0000000108087810 */ /* 0x000fe40007ffe0ff */
[----:B------:R-:W-:Y:S02]  /*0b80*/  IADD3 R9, PT, PT, R9, 0x200, RZ ;  /* 0x0000020009097810 */ /* 0x000fe40007ffe0ff */
[----:B------:R-:W-:Y:S01]  /*0b90*/  ISETP.NE.AND P0, PT, R8, RZ, PT ;  /* 0x000000ff0800720c */ /* 0x000fe20003f05270 */
[----:B--2---:R-:W-:-:S12]  /*0ba0*/  FFMA R14, R5, R5, R14 ;  /* 0x00000005050e7223 */ /* 0x004fd8000000000e */
[----:B------:R-:W-:Y:S05]  /*0bb0*/  @P0 BRA `(.L_x_187) ;  /* 0xfffffffc00e40947 */ /* 0x000fea000383ffff */
.L_x_178:
[----:B------:R-:W-:Y:S05]  /*0bc0*/  BSYNC.RECONVERGENT B1 ;  /* 0x0000000000017941 */ /* 0x000fea0003800200 */
.L_x_177:
[----:B------:R-:W-:-:S13]  /*0bd0*/  ISETP.GE.U32.AND P0, PT, R0, 0x200, PT ;  /* 0x000002000000780c */ /* 0x000fda0003f06070 */
        /* <DEDUP_REMOVED lines=33> */
[----:B------:R-:W0:Y:S04]  /*0df0*/  LDS.128 R12, [UR4+0x10] ;  /* 0x00001004ff0c7984 */ /* 0x000e280008000c00 */
[----:B------:R-:W2:Y:S04]  /*0e00*/  LDS.128 R8, [UR4+0x20] ;  /* 0x00002004ff087984 */ /* 0x000ea80008000c00 */
[----:B-1----:R-:W1:Y:S04]  /*0e10*/  LDS.128 R4, [UR4+0x30] ;  /* 0x00003004ff047984 */ /* 0x002e680008000c00 */
[----:B------:R-:W3:Y:S01]  /*0e20*/  LDS.128 R16, [UR4+0x40] ;  /* 0x00004004ff107984 */ /* 0x000ee20008000c00 */
[----:B0-----:R-:W-:-:S04]  /*0e30*/  FADD R13, R20, R13 ;  /* 0x0000000d140d7221 */ /* 0x001fc80000000000 */
[----:B------:R-:W-:-:S04]  /*0e40*/  FADD R14, R13, R14 ;  /* 0x0000000e0d0e7221 */ /* 0x000fc80000000000 */
[----:B------:R-:W-:-:S04]  /*0e50*/  FADD R15, R14, R15 ;  /* 0x0000000f0e0f7221 */ /* 0x000fc80000000000 */
[----:B--2---:R-:W-:-:S04]  /*0e60*/  FADD R8, R15, R8 ;  /* 0x000000080f087221 */ /* 0x004fc80000000000 */
[----:B------:R-:W-:-:S04]  /*0e70*/  FADD R9, R8, R9 ;  /* 0x0000000908097221 */ /* 0x000fc80000000000 */
[----:B------:R-:W-:-:S04]  /*0e80*/  FADD R10, R9, R10 ;  /* 0x0000000a090a7221 */ /* 0x000fc80000000000 */
[----:B------:R-:W-:-:S04]  /*0e90*/  FADD R11, R10, R11 ;  /* 0x0000000b0a0b7221 */ /* 0x000fc80000000000 */
[----:B-1----:R-:W-:-:S04]  /*0ea0*/  FADD R4, R11, R4 ;  /* 0x000000040b047221 */ /* 0x002fc80000000000 */
        /* <DEDUP_REMOVED lines=8> */
.L_x_188:
[----:B------:R-:W0:Y:S01]  /*0f30*/  S2R R8, SR_LANEID ;  /* 0x0000000000087919 */ /* 0x000e220000000000 */
[----:B------:R-:W-:-:S04]  /*0f40*/  LOP3.LUT R4, R2, 0x3e0, RZ, 0xc0, !PT ;  /* 0x000003e002047812 */ /* 0x000fc800078ec0ff */
[----:B------:R-:W-:Y:S02]  /*0f50*/  IADD3 R5, PT, PT, R4, 0x20, RZ ;  /* 0x0000002004057810 */ /* 0x000fe40007ffe0ff */
[----:B------:R-:W-:Y:S02]  /*0f60*/  LOP3.LUT R7, RZ, R4, RZ, 0x33, !PT ;  /* 0x00000004ff077212 */ /* 0x000fe400078e33ff */
[----:B------:R-:W-:Y:S02]  /*0f70*/  ISETP.GT.U32.AND P0, PT, R5, R0, PT ;  /* 0x000000000500720c */ /* 0x000fe40003f04070 */
[----:B------:R-:W-:-:S04]  /*0f80*/  IADD3 R7, PT, PT, R0, R7, RZ ;  /* 0x0000000700077210 */ /* 0x000fc80007ffe0ff */
[----:B------:R-:W-:-:S05]  /*0f90*/  SEL R7, R7, 0x1f, P0 ;  /* 0x0000001f07077807 */ /* 0x000fca0000000000 */
[----:B------:R-:W1:Y:S01]  /*0fa0*/  SHFL.DOWN PT, R4, R14, 0x1, R7 ;  /* 0x082000000e047989 */ /* 0x000e6200000e0007 */
[C---:B0-----:R-:W-:Y:S02]  /*0fb0*/  ISETP.GE.AND P0, PT, R8.reuse, R7, PT ;  /* 0x000000070800720c */ /* 0x041fe40003f06270 */
[C---:B------:R-:W-:Y:S02]  /*0fc0*/  IADD3 R6, PT, PT, R8.reuse, 0x2, RZ ;  /* 0x0000000208067810 */ /* 0x040fe40007ffe0ff */
[----:B------:R-:W-:-:S09]  /*0fd0*/  ISETP.NE.AND P1, PT, R8, RZ, PT ;  /* 0x000000ff0800720c */ /* 0x000fd20003f25270 */
[----:B-1----:R-:W-:Y:S01]  /*0fe0*/  @!P0 FADD R14, R4, R14 ;  /* 0x0000000e040e8221 */ /* 0x002fe20000000000 */
[----:B------:R-:W-:Y:S02]  /*0ff0*/  ISETP.GT.AND P0, PT, R6, R7, PT ;  /* 0x000000070600720c */ /* 0x000fe40003f04270 */
[----:B------:R-:W-:Y:S01]  /*1000*/  IADD3 R6, PT, PT, R8, 0x4, RZ ;  /* 0x0000000408067810 */ /* 0x000fe20007ffe0ff */
[----:B------:R-:W0:Y:S01]  /*1010*/  @!P1 S2R R9, SR_CgaCtaId ;  /* 0x0000000000099919 */ /* 0x000e220000008800 */
        /* <DEDUP_REMOVED lines=23> */
[----:B------:R-:W1:Y:S01]  /*1190*/  S2UR UR5, SR_CgaCtaId ;  /* 0x00000000000579c3 */ /* 0x000e620000008800 */
[----:B------:R-:W-:Y:S01]  /*11a0*/  UMOV UR4, 0x400 ;  /* 0x0000040000047882 */ /* 0x000fe20000000000 */
[C---:B------:R-:W-:Y:S02]  /*11b0*/  ISETP.GT.U32.AND P2, PT, R0.reuse, 0x20, PT ;  /* 0x000000200000780c */ /* 0x040fe40003f44070 */
[C---:B------:R-:W-:Y:S02]  /*11c0*/  ISETP.GT.U32.AND P3, PT, R0.reuse, 0x40, PT ;  /* 0x000000400000780c */ /* 0x040fe40003f64070 */
[C---:B------:R-:W-:Y:S02]  /*11d0*/  ISETP.GT.U32.AND P1, PT, R0.reuse, 0x60, PT ;  /* 0x000000600000780c */ /* 0x040fe40003f24070 */
[----:B------:R-:W-:Y:S01]  /*11e0*/  ISETP.GT.U32.AND P4, PT, R0, 0xc0, PT ;  /* 0x000000c00000780c */ /* 0x000fe20003f84070 */
[----:B-1----:R-:W-:-:S09]  /*11f0*/  ULEA UR4, UR5, UR4, 0x18 ;  /* 0x0000000405047291 */ /* 0x002fd2000f8ec0ff */
[----:B0-----:R-:W0:Y:S04]  /*1200*/  LDS.128 R4, [UR4+0x10] ;  /* 0x00001004ff047984 */ /* 0x001e280008000c00 */
[----:B------:R-:W1:Y:S04]  /*1210*/  LDS.128 R8, [UR4+0x20] ;  /* 0x00002004ff087984 */ /* 0x000e680008000c00 */
[----:B------:R-:W2:Y:S04]  /*1220*/  LDS.128 R12, [UR4+0x30] ;  /* 0x00003004ff0c7984 */ /* 0x000ea80008000c00 */
[----:B------:R-:W3:Y:S01]  /*1230*/  LDS.128 R16, [UR4+0x40] ;  /* 0x00004004ff107984 */ /* 0x000ee20008000c00 */
[----:B0-----:R-:W-:Y:S01]  /*1240*/  @P2 FADD R20, R20, R5 ;  /* 0x0000000514142221 */ /* 0x001fe20000000000 */
[----:B------:R-:W-:-:S03]  /*1250*/  ISETP.GT.U32.AND P2, PT, R0, 0x80, PT ;  /* 0x000000800000780c */ /* 0x000fc60003f44070 */
[----:B------:R-:W-:Y:S01]  /*1260*/  @P3 FADD R20, R20, R6 ;  /* 0x0000000614143221 */ /* 0x000fe20000000000 */
[----:B------:R-:W-:-:S03]  /*1270*/  ISETP.GT.U32.AND P3, PT, R0, 0xa0, PT ;  /* 0x000000a00000780c */ /* 0x000fc60003f64070 */
[----:B------:R-:W-:Y:S01]  /*1280*/  @P1 FADD R20, R20, R7 ;  /* 0x0000000714141221 */ /* 0x000fe20000000000 */
[----:B------:R-:W-:-:S05]  /*1290*/  ISETP.GT.U32.AND P1, PT, R0, 0xe0, PT ;  /* 0x000000e00000780c */ /* 0x000fca0003f24070 */
[----:B-1----:R-:W-:Y:S01]  /*12a0*/  @P2 FADD R20, R20, R8 ;  /* 0x0000000814142221 */ /* 0x002fe20000000000 */
[----:B------:R-:W-:-:S03]  /*12b0*/  ISETP.GT.U32.AND P2, PT, R0, 0x100, PT ;  /* 0x000001000000780c */ /* 0x000fc60003f44070 */
[----:B------:R-:W-:Y:S01]  /*12c0*/  @P3 FADD R20, R20, R9 ;  /* 0x0000000914143221 */ /* 0x000fe20000000000 */
[----:B------:R-:W-:-:S03]  /*12d0*/  ISETP.GT.U32.AND P3, PT, R0, 0x120, PT ;  /* 0x000001200000780c */ /* 0x000fc60003f64070 */
[----:B------:R-:W-:Y:S01]  /*12e0*/  @P4 FADD R20, R20, R10 ;  /* 0x0000000a14144221 */ /* 0x000fe20000000000 */
[----:B------:R-:W-:-:S03]  /*12f0*/  ISETP.GT.U32.AND P4, PT, R0, 0x140, PT ;  /* 0x000001400000780c */ /* 0x000fc60003f84070 */
[----:B------:R-:W-:Y:S01]  /*1300*/  @P1 FADD R20, R20, R11 ;  /* 0x0000000b14141221 */ /* 0x000fe20000000000 */
[----:B------:R-:W-:-:S03]  /*1310*/  ISETP.GT.U32.AND P1, PT, R0, 0x160, PT ;  /* 0x000001600000780c */ /* 0x000fc60003f24070 */
[----:B--2---:R-:W-:Y:S01]  /*1320*/  @P2 FADD R20, R20, R12 ;  /* 0x0000000c14142221 */ /* 0x004fe20000000000 */
[----:B------:R-:W-:-:S03]  /*1330*/  ISETP.GT.U32.AND P2, PT, R0, 0x180, PT ;  /* 0x000001800000780c */ /* 0x000fc60003f44070 */
[----:B------:R-:W-:Y:S01]  /*1340*/  @P3 FADD R20, R20, R13 ;  /* 0x0000000d14143221 */ /* 0x000fe20000000000 */
[----:B------:R-:W-:-:S03]  /*1350*/  ISETP.GT.U32.AND P3, PT, R0, 0x1a0, PT ;  /* 0x000001a00000780c */ /* 0x000fc60003f64070 */
[----:B------:R-:W-:Y:S01]  /*1360*/  @P4 FADD R20, R20, R14 ;  /* 0x0000000e14144221 */ /* 0x000fe20000000000 */
[----:B------:R-:W-:-:S03]  /*1370*/  ISETP.GT.U32.AND P4, PT, R0, 0x1c0, PT ;  /* 0x000001c00000780c */ /* 0x000fc60003f84070 */
[----:B------:R-:W-:Y:S01]  /*1380*/  @P1 FADD R20, R20, R15 ;  /* 0x0000000f14141221 */ /* 0x000fe20000000000 */
[----:B------:R-:W-:-:S03]  /*1390*/  ISETP.GT.U32.AND P1, PT, R0, 0x1e0, PT ;  /* 0x000001e00000780c */ /* 0x000fc60003f24070 */
[----:B---3--:R-:W-:-:S04]  /*13a0*/  @P2 FADD R20, R20, R16 ;  /* 0x0000001014142221 */ /* 0x008fc80000000000 */
[----:B------:R-:W-:-:S04]  /*13b0*/  @P3 FADD R20, R20, R17 ;  /* 0x0000001114143221 */ /* 0x000fc80000000000 */
[----:B------:R-:W-:-:S04]  /*13c0*/  @P4 FADD R20, R20, R18 ;  /* 0x0000001214144221 */ /* 0x000fc80000000000 */
[----:B------:R-:W-:Y:S01]  /*13d0*/  @P1 FADD R20, R20, R19 ;  /* 0x0000001314141221 */ /* 0x000fe20000000000 */
[----:B------:R-:W-:Y:S06]  /*13e0*/  BRA `(.L_x_189) ;  /* 0x0000001400407947 */ /* 0x000fec0003800000 */
.L_x_174:
[----:B------:R-:W0:Y:S01]  /*13f0*/  S2R R2, SR_TID.X ;  /* 0x0000000000027919 */ /* 0x000e220000002100 */
[----:B------:R-:W1:Y:S02]  /*1400*/  LDCU.64 UR4, c[0x0][0x380] ;  /* 0x00007000ff0477ac */ /* 0x000e640008000a00 */
[----:B-1----:R-:W-:Y:S02]  /*1410*/  MOV R4, UR4 ;  /* 0x0000000400047c02 */ /* 0x002fe40008000f00 */
[----:B------:R-:W-:Y:S02]  /*1420*/  MOV R5, UR5 ;  /* 0x0000000500057c02 */ /* 0x000fe40008000f00 */
[----:B0-----:R-:W-:-:S05]  /*1430*/  LEA R7, R3, R2, 0xd ;  /* 0x0000000203077211 */ /* 0x001fca00078e68ff */
[----:B------:R-:W-:-:S05]  /*1440*/  IMAD.WIDE.U32 R6, R7, 0x4, R4 ;  /* 0x0000000407067825 */ /* 0x000fca00078e0004 */
        /* <DEDUP_REMOVED lines=16> */
[----:B------:R-:W-:Y:S01]  /*1550*/  ISETP.GE.U32.AND P0, PT, R0, R11, PT ;  /* 0x0000000b0000720c */ /* 0x000fe20003f06070 */
[----:B--2---:R-:W-:Y:S01]  /*1560*/  FMUL R22, R22, R22 ;  /* 0x0000001616167220 */ /* 0x004fe20000400000 */
[----:B---3--:R-:W-:Y:S01]  /*1570*/  FMUL R23, R23, R23 ;  /* 0x0000001717177220 */ /* 0x008fe20000400000 */
[----:B----4-:R-:W-:Y:S01]  /*1580*/  FMUL R25, R24, R24 ;  /* 0x0000001818197220 */ /* 0x010fe20000400000 */
[----:B-----5:R-:W-:Y:S01]  /*1590*/  FMUL R26, R26, R26 ;  /* 0x0000001a1a1a7220 */ /* 0x020fe20000400000 */
[----:B------:R-:W-:Y:S01]  /*15a0*/  FMUL R9, R9, R9 ;  /* 0x0000000909097220 */ /* 0x000fe20000400000 */
[----:B------:R-:W-:Y:S01]  /*15b0*/  FMUL R12, R12, R12 ;  /* 0x0000000c0c0c7220 */ /* 0x000fe20000400000 */
[----:B------:R-:W-:Y:S01]  /*15c0*/  FMUL R13, R13, R13 ;  /* 0x0000000d0d0d7220 */ /* 0x000fe20000400000 */
        /* <DEDUP_REMOVED lines=17> */
[----:B------:R-:W-:Y:S01]  /*16e0*/  LEA R9, R3, R11, 0xd ;  /* 0x0000000b03097211 */ /* 0x000fe200078e68ff */
[----:B------:R-:W-:Y:S01]  /*16f0*/  UMOV UR4, URZ ;  /* 0x000000ff00047c82 */ /* 0x000fe20008000000 */
[----:B------:R-:W-:Y:S02]  /*1700*/  IADD3 R0, PT, PT, R8, -0x2000, RZ ;  /* 0xffffe00008007810 */ /* 0x000fe40007ffe0ff */
[----:B------:R-:W-:Y:S02]  /*1710*/  LOP3.LUT R6, RZ, R2, RZ, 0x33, !PT ;  /* 0x00000002ff067212 */ /* 0x000fe400078e33ff */
[----:B------:R-:W-:Y:S02]  /*1720*/  ISETP.GT.U32.AND P0, PT, R9, R0, PT ;  /* 0x000000000900720c */ /* 0x000fe40003f04070 */
[----:B------:R-:W-:Y:S02]  /*1730*/  IADD3 R6, PT, PT, -R11, R8, R6 ;  /* 0x000000080b067210 */ /* 0x000fe40007ffe106 */
[----:B------:R-:W-:-:S02]  /*1740*/  IADD3 R7, PT, PT, R9, 0x1000, R2 ;  /* 0x0000100009077810 */ /* 0x000fc40007ffe002 */
[----:B------:R-:W-:Y:S01]  /*1750*/  MOV R2, R9 ;  /* 0x0000000900027202 */ /* 0x000fe20000000f00 */
[----:B------:R-:W-:-:S06]  /*1760*/  IMAD R6, R3, -0x2000, R6 ;  /* 0xffffe00003067824 */ /* 0x000fcc00078e0206 */
[----:B------:R-:W-:Y:S05]  /*1770*/  @P0 BRA `(.L_x_191) ;  /* 0x0000000000d80947 */ /* 0x000fea0003800000 */
[----:B------:R-:W0:Y:S08]  /*1780*/  LDC R8, c[0x0][0x3a8] ;  /* 0x0000ea00ff087b82 */ /* 0x000e300000000800 */
[----:B------:R-:W1:Y:S02]  /*1790*/  LDC.64 R4, c[0x0][0x380] ;  /* 0x0000e000ff047b82 */ /* 0x000e640000000a00 */
.L_x_192:
[----:B------:R-:W2:Y:S02]  /*17a0*/  S2R R10, SR_TID.X ;  /* 0x00000000000a7919 */ /* 0x000ea40000002100 */
[----:B--2---:R-:W-:-:S05]  /*17b0*/  IADD3 R13, PT, PT, R10, R9, RZ ;  /* 0x000000090a0d7210 */ /* 0x004fca0007ffe0ff */
        /* <DEDUP_REMOVED lines=13> */
[----:B--2---:R-:W-:-:S04]  /*1890*/  FMUL R15, R15, R15 ;  /* 0x0000000f0f0f7220 */ /* 0x004fc80000400000 */
[----:B---3--:R-:W-:Y:S02]  /*18a0*/  FFMA R15, R14, R14, R15 ;  /* 0x0000000e0e0f7223 */ /* 0x008fe4000000000f */
[----:B------:R-:W2:Y:S01]  /*18b0*/  LDG.E R14, desc[UR6][R12.64+0x7000] ;  /* 0x007000060c0e7981 */ /* 0x000ea2000c1e1900 */
[----:B----4-:R-:W-:-:S03]  /*18c0*/  FFMA R10, R10, R10, R23 ;  /* 0x0000000a0a0a7223 */ /* 0x010fc60000000017 */
[----:B------:R-:W3:Y:S01]  /*18d0*/  LDG.E R23, desc[UR6][R12.64+0x7800] ;  /* 0x007800060c177981 */ /* 0x000ee2000c1e1900 */
[----:B-----5:R-:W-:Y:S01]  /*18e0*/  FMUL R17, R17, R17 ;  /* 0x0000001111117220 */ /* 0x020fe20000400000 */
[----:B------:R-:W-:Y:S02]  /*18f0*/  FADD R10, R10, R15 ;  /* 0x0000000f0a0a7221 */ /* 0x000fe40000000000 */
[----:B------:R-:W4:Y:S01]  /*1900*/  LDG.E R15, desc[UR6][R12.64+0x6000] ;  /* 0x006000060c0f7981 */ /* 0x000f22000c1e1900 */
[----:B------:R-:W-:-:S03]  /*1910*/  FFMA R16, R16, R16, R17 ;  /* 0x0000001010107223 */ /* 0x000fc60000000011 */
[----:B------:R0:W5:Y:S01]  /*1920*/  LDG.E R17, desc[UR6][R12.64+0x6800] ;  /* 0x006800060c117981 */ /* 0x000162000c1e1900 */
[----:B------:R-:W-:-:S04]  /*1930*/  FMUL R22, R22, R22 ;  /* 0x0000001616167220 */ /* 0x000fc80000400000 */
[----:B------:R-:W-:Y:S01]  /*1940*/  FFMA R25, R25, R25, R22 ;  /* 0x0000001919197223 */ /* 0x000fe20000000016 */
[----:B------:R-:W-:Y:S01]  /*1950*/  FMUL R27, R24, R24 ;  /* 0x00000018181b7220 */ /* 0x000fe20000400000 */
[----:B0-----:R-:W-:Y:S01]  /*1960*/  IADD3 R12, PT, PT, -R9, R8, RZ ;  /* 0x00000008090c7210 */ /* 0x001fe20007ffe1ff */
[----:B------:R-:W-:-:S03]  /*1970*/  FMUL R22, R21, R21 ;  /* 0x0000001515167220 */ /* 0x000fc60000400000 */
[----:B------:R-:W-:Y:S01]  /*1980*/  ISETP.GE.U32.AND P0, PT, R12, R11, PT ;  /* 0x0000000b0c00720c */ /* 0x000fe20003f06070 */
[----:B------:R-:W-:Y:S01]  /*1990*/  FFMA R27, R20, R20, R27 ;  /* 0x00000014141b7223 */ /* 0x000fe2000000001b */
[----:B------:R-:W-:Y:S01]  /*19a0*/  FFMA R22, R19, R19, R22 ;  /* 0x0000001313167223 */ /* 0x000fe20000000016 */
[----:B------:R-:W-:-:S03]  /*19b0*/  FADD R25, R16, R25 ;  /* 0x0000001910197221 */ /* 0x000fc60000000000 */
[----:B------:R-:W-:Y:S01]  /*19c0*/  FADD R22, R27, R22 ;  /* 0x000000161b167221 */ /* 0x000fe20000000000 */
[----:B------:R-:W-:Y:S01]  /*19d0*/  FADD R10, R10, R25 ;  /* 0x000000190a0a7221 */ /* 0x000fe20000000000 */
[----:B--2---:R-:W-:Y:S01]  /*19e0*/  FMUL R14, R14, R14 ;  /* 0x0000000e0e0e7220 */ /* 0x004fe20000400000 */
[----:B----4-:R-:W-:-:S04]  /*19f0*/  FMUL R15, R15, R15 ;  /* 0x0000000f0f0f7220 */ /* 0x010fc80000400000 */
[----:B------:R-:W-:Y:S01]  /*1a00*/  FFMA R15, R18, R18, R15 ;  /* 0x00000012120f7223 */ /* 0x000fe2000000000f */
[----:B-----5:R-:W-:-:S04]  /*1a10*/  FFMA R14, R17, R17, R14 ;  /* 0x00000011110e7223 */ /* 0x020fc8000000000e */
[----:B------:R-:W-:-:S04]  /*1a20*/  FADD R15, R15, R14 ;  /* 0x0000000e0f0f7221 */ /* 0x000fc80000000000 */
[----:B------:R-:W-:-:S04]  /*1a30*/  FADD R15, R22, R15 ;  /* 0x0000000f160f7221 */ /* 0x000fc80000000000 */
[----:B------:R-:W-:-:S04]  /*1a40*/  FADD R10, R10, R15 ;  /* 0x0000000f0a0a7221 */ /* 0x000fc80000000000 */
[----:B---3--:R-:W-:Y:S01]  /*1a50*/  FFMA R23, R23, R23, R10 ;  /* 0x0000001717177223 */ /* 0x008fe2000000000a */
[----:B------:R-:W-:Y:S06]  /*1a60*/  @!P0 BRA `(.L_x_190) ;  /* 0x0000000800d48947 */ /* 0x000fec0003800000 */
[C---:B------:R-:W-:Y:S01]  /*1a70*/  IADD3 R9, PT, PT, R11.reuse, R9, RZ ;  /* 0x000000090b097210 */ /* 0x040fe20007ffe0ff */
[----:B------:R-:W-:Y:S01]  /*1a80*/  UIADD3 UR4, UPT, UPT, UR4, 0x1, URZ ;  /* 0x0000000104047890 */ /* 0x000fe2000fffe0ff */
[----:B------:R-:W-:Y:S02]  /*1a90*/  IADD3 R2, PT, PT, R11, R2, RZ ;  /* 0x000000020b027210 */ /* 0x000fe40007ffe0ff */
[----:B------:R-:W-:Y:S02]  /*1aa0*/  ISETP.GT.U32.AND P0, PT, R9, R0, PT ;  /* 0x000000000900720c */ /* 0x000fe40003f04070 */
[C---:B------:R-:W-:Y:S02]  /*1ab0*/  IADD3 R6, PT, PT, -R11.reuse, R6, RZ ;  /* 0x000000060b067210 */ /* 0x040fe40007ffe1ff */
[----:B------:R-:W-:-:S09]  /*1ac0*/  IADD3 R7, PT, PT, R11, R7, RZ ;  /* 0x000000070b077210 */ /* 0x000fd20007ffe0ff */
[----:B------:R-:W-:Y:S05]  /*1ad0*/  @!P0 BRA `(.L_x_192) ;  /* 0xfffffffc00308947 */ /* 0x000fea000383ffff */
.L_x_191:
[----:B------:R-:W0:Y:S01]  /*1ae0*/  S2R R13, SR_TID.X ;  /* 0x00000000000d7919 */ /* 0x000e220000002100 */
[----:B------:R-:W-:Y:S01]  /*1af0*/  IADD3 R0, PT, PT, -R9, R8, RZ ;  /* 0x0000000809007210 */ /* 0x000fe20007ffe1ff */
[----:B------:R-:W-:Y:S03]  /*1b00*/  BSSY.RECONVERGENT B1, `(.L_x_190) ;  /* 0x00000ab000017945 */ /* 0x000fe60003800200 */
[----:B0-----:R-:W-:-:S04]  /*1b10*/  ISETP.GE.AND P0, PT, R13, R0, PT ;  /* 0x000000000d00720c */ /* 0x001fc80003f06270 */
[----:B------:R-:W-:-:S13]  /*1b20*/  ISETP.GE.U32.OR P0, PT, R9, R8, P0 ;  /* 0x000000080900720c */ /* 0x000fda0000706470 */
[----:B------:R-:W-:Y:S05]  /*1b30*/  @P0 BRA `(.L_x_193) ;  /* 0x00000008009c0947 */ /* 0x000fea0003800000 */
[----:B------:R-:W0:Y:S01]  /*1b40*/  LDC R0, c[0x0][0x3ac] ;  /* 0x0000eb00ff007b82 */ /* 0x000e220000000800 */
[----:B------:R-:W-:Y:S01]  /*1b50*/  LOP3.LUT R10, RZ, R13, RZ, 0x33, !PT ;  /* 0x0000000dff0a7212 */ /* 0x000fe200078e33ff */
[----:B------:R-:W-:Y:S06]  /*1b60*/  BSSY.RECONVERGENT B2, `(.L_x_194) ;  /* 0x0000057000027945 */ /* 0x000fec0003800200 */
[----:B------:R-:W1:Y:S01]  /*1b70*/  LDC R11, c[0x0][0x3ac] ;  /* 0x0000eb00ff0b7b82 */ /* 0x000e620000000800 */
[----:B0-----:R-:W-:-:S04]  /*1b80*/  SHF.L.U32 R0, R0, 0xd, RZ ;  /* 0x0000000d00007819 */ /* 0x001fc800000006ff */
[----:B------:R-:W-:Y:S02]  /*1b90*/  LEA R15, R3, R0, 0xd ;  /* 0x00000000030f7211 */ /* 0x000fe400078e68ff */
[----:B------:R-:W-:Y:S02]  /*1ba0*/  MOV R0, R13 ;  /* 0x0000000d00007202 */ /* 0x000fe40000000f00 */
[----:B------:R-:W-:Y:S01]  /*1bb0*/  IADD3 R8, PT, PT, -R15, R8, R10 ;  /* 0x000000080f087210 */ /* 0x000fe20007ffe10a */
[----:B-1----:R-:W-:-:S04]  /*1bc0*/  IMAD R11, R11, UR4, RZ ;  /* 0x000000040b0b7c24 */ /* 0x002fc8000f8e02ff */
[----:B------:R-:W-:-:S05]  /*1bd0*/  IMAD R8, R11, -0x2000, R8 ;  /* 0xffffe0000b087824 */ /* 0x000fca00078e0208 */
[C---:B------:R-:W-:Y:S02]  /*1be0*/  ISETP.GE.U32.AND P0, PT, R8.reuse, 0x1e00, PT ;  /* 0x00001e000800780c */ /* 0x040fe40003f06070 */
[----:B------:R-:W-:-:S04]  /*1bf0*/  LEA.HI R8, R8, 0x1, RZ, 0x17 ;  /* 0x0000000108087811 */ /* 0x000fc800078fb8ff */
[----:B------:R-:W-:-:S07]  /*1c00*/  LOP3.LUT R10, R8, 0xf, RZ, 0xc0, !PT ;  /* 0x0000000f080a7812 */ /* 0x000fce00078ec0ff */
[----:B------:R-:W-:Y:S05]  /*1c10*/  @!P0 BRA `(.L_x_195) ;  /* 0x00000004002c8947 */ /* 0x000fea0003800000 */
[----:B------:R-:W-:Y:S01]  /*1c20*/  LEA.HI R0, R6, 0x1, RZ, 0x17 ;  /* 0x0000000106007811 */ /* 0x000fe200078fb8ff */
[----:B------:R-:W-:Y:S01]  /*1c30*/  BSSY.RECONVERGENT B3, `(.L_x_196) ;  /* 0x0000048000037945 */ /* 0x000fe20003800200 */
[----:B------:R-:W-:Y:S02]  /*1c40*/  LOP3.LUT R11, R13, 0x1000, RZ, 0xfc, !PT ;  /* 0x000010000d0b7812 */ /* 0x000fe400078efcff */
[----:B------:R-:W-:-:S04]  /*1c50*/  LOP3.LUT R0, R0, 0xfffff0, RZ, 0xc0, !PT ;  /* 0x00fffff000007812 */ /* 0x000fc800078ec0ff */
[----:B------:R-:W-:-:S07]  /*1c60*/  IADD3 R0, PT, PT, -R0, RZ, RZ ;  /* 0x000000ff00007210 */ /* 0x000fce0007ffe1ff */
.L_x_197:
[C---:B------:R-:W-:Y:S02]  /*1c70*/  IADD3 R19, PT, PT, R7.reuse, -0x1000, RZ ;  /* 0xfffff00007137810 */ /* 0x040fe40007ffe0ff */
[----:B------:R-:W-:-:S03]  /*1c80*/  IADD3 R21, PT, PT, R7, -0xe00, RZ ;  /* 0xfffff20007157810 */ /* 0x000fc60007ffe0ff */
[----:B------:R-:W-:Y:S01]  /*1c90*/  IMAD.WIDE.U32 R18, R19, 0x4, R4 ;  /* 0x0000000413127825 */ /* 0x000fe200078e0004 */
[----:B------:R-:W-:-:S04]  /*1ca0*/  IADD3 R15, PT, PT, R7, -0xc00, RZ ;  /* 0xfffff400070f7810 */ /* 0x000fc80007ffe0ff */
[----:B------:R0:W2:Y:S01]  /*1cb0*/  LDG.E R22, desc[UR6][R18.64] ;  /* 0x0000000612167981 */ /* 0x0000a2000c1e1900 */
[----:B------:R-:W-:-:S04]  /*1cc0*/  IMAD.WIDE.U32 R20, R21, 0x4, R4 ;  /* 0x0000000415147825 */ /* 0x000fc800078e0004 */
[--C-:B------:R-:W-:Y:S01]  /*1cd0*/  IMAD.WIDE.U32 R14, R15, 0x4, R4.reuse ;  /* 0x000000040f0e7825 */ /* 0x100fe200078e0004 */
[----:B------:R1:W3:Y:S04]  /*1ce0*/  LDG.E R17, desc[UR6][R20.64] ;  /* 0x0000000614117981 */ /* 0x0002e8000c1e1900 */
[----:B------:R4:W5:Y:S01]  /*1cf0*/  LDG.E R16, desc[UR6][R14.64] ;  /* 0x000000060e107981 */ /* 0x000962000c1e1900 */
[C---:B------:R-:W-:Y:S02]  /*1d00*/  IADD3 R13, PT, PT, R7.reuse, -0xa00, RZ ;  /* 0xfffff600070d7810 */ /* 0x040fe40007ffe0ff */
[C---:B------:R-:W-:Y:S02]  /*1d10*/  IADD3 R29, PT, PT, R7.reuse, -0x800, RZ ;  /* 0xfffff800071d7810 */ /* 0x040fe40007ffe0ff */
[----:B------:R-:W-:Y:S01]  /*1d20*/  IADD3 R25, PT, PT, R7, -0x600, RZ ;  /* 0xfffffa0007197810 */ /* 0x000fe20007ffe0ff */
[----:B------:R-:W-:Y:S01]  /*1d30*/  IMAD.WIDE.U32 R12, R13, 0x4, R4 ;  /* 0x000000040d0c7825 */ /* 0x000fe200078e0004 */
[----:B------:R-:W-:-:S03]  /*1d40*/  IADD3 R27, PT, PT, R7, -0x400, RZ ;  /* 0xfffffc00071b7810 */ /* 0x000fc60007ffe0ff */
[--C-:B------:R-:W-:Y:S02]  /*1d50*/  IMAD.WIDE.U32 R28, R29, 0x4, R4.reuse ;  /* 0x000000041d1c7825 */ /* 0x100fe400078e0004 */
[----:B------:R-:W5:Y:S02]  /*1d60*/  LDG.E R12, desc[UR6][R12.64] ;  /* 0x000000060c0c7981 */ /* 0x000f64000c1e1900 */
[----:B0-----:R-:W-:Y:S01]  /*1d70*/  IMAD.WIDE.U32 R18, R25, 0x4, R4 ;  /* 0x0000000419127825 */ /* 0x001fe200078e0004 */
[----:B------:R-:W-:-:S03]  /*1d80*/  IADD3 R26, PT, PT, R7, -0x200, RZ ;  /* 0xfffffe00071a7810 */ /* 0x000fc60007ffe0ff */
[--C-:B-1----:R-:W-:Y:S02]  /*1d90*/  IMAD.WIDE.U32 R20, R27, 0x4, R4.reuse ;  /* 0x000000041b147825 */ /* 0x102fe400078e0004 */
[----:B------:R-:W5:Y:S04]  /*1da0*/  LDG.E R18, desc[UR6][R18.64] ;  /* 0x0000000612127981 */ /* 0x000f68000c1e1900 */
[----:B------:R0:W5:Y:S01]  /*1db0*/  LDG.E R13, desc[UR6][R28.64] ;  /* 0x000000061c0d7981 */ /* 0x000162000c1e1900 */
[----:B----4-:R-:W-:-:S03]  /*1dc0*/  IMAD.WIDE.U32 R14, R26, 0x4, R4 ;  /* 0x000000041a0e7825 */ /* 0x010fc600078e0004 */
[----:B------:R1:W4:Y:S01]  /*1dd0*/  LDG.E R27, desc[UR6][R20.64] ;  /* 0x00000006141b7981 */ /* 0x000322000c1e1900 */
[----:B------:R-:W-:-:S03]  /*1de0*/  IMAD.WIDE.U32 R24, R7, 0x4, R4 ;  /* 0x0000000407187825 */ /* 0x000fc600078e0004 */
[----:B------:R1:W4:Y:S01]  /*1df0*/  LDG.E R26, desc[UR6][R14.64] ;  /* 0x000000060e1a7981 */ /* 0x000322000c1e1900 */
[----:B0-----:R-:W-:-:S03]  /*1e00*/  IADD3 R29, PT, PT, R7, 0x200, RZ ;  /* 0x00000200071d7810 */ /* 0x001fc60007ffe0ff */
[----:B------:R0:W4:Y:S01]  /*1e10*/  LDG.E R19, desc[UR6][R24.64] ;  /* 0x0000000618137981 */ /* 0x000122000c1e1900 */
[----:B-1----:R-:W-:Y:S01]  /*1e20*/  IADD3 R21, PT, PT, R7, 0x400, RZ ;  /* 0x0000040007157810 */ /* 0x002fe20007ffe0ff */
[----:B------:R-:W-:Y:S01]  /*1e30*/  IMAD.WIDE.U32 R28, R29, 0x4, R4 ;  /* 0x000000041d1c7825 */ /* 0x000fe200078e0004 */
[----:B------:R-:W-:-:S05]  /*1e40*/  IADD3 R15, PT, PT, R7, 0x800, RZ ;  /* 0x00000800070f7810 */ /* 0x000fca0007ffe0ff */
[----:B------:R-:W4:Y:S01]  /*1e50*/  LDG.E R28, desc[UR6][R28.64] ;  /* 0x000000061c1c7981 */ /* 0x000f22000c1e1900 */
[----:B0-----:R-:W-:Y:S01]  /*1e60*/  IADD3 R25, PT, PT, R7, 0xa00, RZ ;  /* 0x00000a0007197810 */ /* 0x001fe20007ffe0ff */
[----:B--2---:R-:W-:Y:S01]  /*1e70*/  FFMA R14, R22, R22, R23 ;  /* 0x00000016160e7223 */ /* 0x004fe20000000017 */
[----:B------:R-:W-:Y:S01]  /*1e80*/  IMAD.WIDE.U32 R22, R21, 0x4, R4 ;  /* 0x0000000415167825 */ /* 0x000fe200078e0004 */
[----:B------:R-:W-:-:S03]  /*1e90*/  IADD3 R21, PT, PT, R7, 0x600, RZ ;  /* 0x0000060007157810 */ /* 0x000fc60007ffe0ff */
[----:B---3--:R-:W-:Y:S02]  /*1ea0*/  FFMA R17, R17, R17, R14 ;  /* 0x0000001111117223 */ /* 0x008fe4000000000e */
[--C-:B------:R-:W-:Y:S01]  /*1eb0*/  IMAD.WIDE.U32 R20, R21, 0x4, R4.reuse ;  /* 0x0000000415147825 */ /* 0x100fe200078e0004 */
[----:B------:R-:W2:Y:S03]  /*1ec0*/  LDG.E R29, desc[UR6][R22.64] ;  /* 0x00000006161d7981 */ /* 0x000ea6000c1e1900 */
[----:B------:R-:W-:Y:S02]  /*1ed0*/  IMAD.WIDE.U32 R14, R15, 0x4, R4 ;  /* 0x000000040f0e7825 */ /* 0x000fe400078e0004 */
[----:B------:R5:W3:Y:S04]  /*1ee0*/  LDG.E R20, desc[UR6][R20.64] ;  /* 0x0000000614147981 */ /* 0x000ae8000c1e1900 */
[----:B------:R-:W3:Y:S01]  /*1ef0*/  LDG.E R14, desc[UR6][R14.64] ;  /* 0x000000060e0e7981 */ /* 0x000ee2000c1e1900 */
[----:B-----5:R-:W-:Y:S01]  /*1f00*/  FFMA R21, R16, R16, R17 ;  /* 0x0000001010157223 */ /* 0x020fe20000000011 */
[----:B------:R-:W-:Y:S01]  /*1f10*/  IMAD.WIDE.U32 R16, R25, 0x4, R4 ;  /* 0x0000000419107825 */ /* 0x000fe200078e0004 */
[----:B------:R-:W-:-:S05]  /*1f20*/  IADD3 R25, PT, PT, R7, 0xc00, RZ ;  /* 0x00000c0007197810 */ /* 0x000fca0007ffe0ff */
[--C-:B------:R-:W-:Y:S01]  /*1f30*/  IMAD.WIDE.U32 R22, R25, 0x4, R4.reuse ;  /* 0x0000000419167825 */ /* 0x100fe200078e0004 */
[----:B------:R-:W-:Y:S01]  /*1f40*/  IADD3 R25, PT, PT, R7, 0xe00, RZ ;  /* 0x00000e0007197810 */ /* 0x000fe20007ffe0ff */
[----:B------:R-:W5:Y:S04]  /*1f50*/  LDG.E R16, desc[UR6][R16.64] ;  /* 0x0000000610107981 */ /* 0x000f68000c1e1900 */
[----:B------:R-:W-:Y:S01]  /*1f60*/  IMAD.WIDE.U32 R24, R25, 0x4, R4 ;  /* 0x0000000419187825 */ /* 0x000fe200078e0004 */
[----:B------:R-:W5:Y:S05]  /*1f70*/  LDG.E R22, desc[UR6][R22.64] ;  /* 0x0000000616167981 */ /* 0x000f6a000c1e1900 */
[----:B------:R-:W5:Y:S01]  /*1f80*/  LDG.E R24, desc[UR6][R24.64] ;  /* 0x0000000618187981 */ /* 0x000f62000c1e1900 */
[----:B------:R-:W-:-:S04]  /*1f90*/  FFMA R12, R12, R12, R21 ;  /* 0x0000000c0c0c7223 */ /* 0x000fc80000000015 */
[----:B------:R-:W-:-:S04]  /*1fa0*/  FFMA R13, R13, R13, R12 ;  /* 0x0000000d0d0d7223 */ /* 0x000fc8000000000c */
[----:B------:R-:W-:-:S04]  /*1fb0*/  FFMA R18, R18, R18, R13 ;  /* 0x0000001212127223 */ /* 0x000fc8000000000d */
[----:B----4-:R-:W-:-:S04]  /*1fc0*/  FFMA R27, R27, R27, R18 ;  /* 0x0000001b1b1b7223 */ /* 0x010fc80000000012 */
[----:B------:R-:W-:-:S04]  /*1fd0*/  FFMA R26, R26, R26, R27 ;  /* 0x0000001a1a1a7223 */ /* 0x000fc8000000001b */
[----:B------:R-:W-:-:S04]  /*1fe0*/  FFMA R19, R19, R19, R26 ;  /* 0x0000001313137223 */ /* 0x000fc8000000001a */
[----:B------:R-:W-:Y:S01]  /*1ff0*/  FFMA R28, R28, R28, R19 ;  /* 0x0000001c1c1c7223 */ /* 0x000fe20000000013 */
[----:B------:R-:W-:-:S04]  /*2000*/  IADD3 R0, PT, PT, R0, 0x10, RZ ;  /* 0x0000001000007810 */ /* 0x000fc80007ffe0ff */
[----:B------:R-:W-:Y:S02]  /*2010*/  ISETP.NE.AND P0, PT, R0, RZ, PT ;  /* 0x000000ff0000720c */ /* 0x000fe40003f05270 */
[----:B------:R-:W-:Y:S02]  /*2020*/  IADD3 R11, PT, PT, R11, 0x2000, RZ ;  /* 0x000020000b0b7810 */ /* 0x000fe40007ffe0ff */
[----:B------:R-:W-:Y:S01]  /*2030*/  IADD3 R7, PT, PT, R7, 0x2000, RZ ;  /* 0x0000200007077810 */ /* 0x000fe20007ffe0ff */
[----:B--2---:R-:W-:-:S04]  /*2040*/  FFMA R29, R29, R29, R28 ;  /* 0x0000001d1d1d7223 */ /* 0x004fc8000000001c */
[----:B---3--:R-:W-:-:S04]  /*2050*/  FFMA R29, R20, R20, R29 ;  /* 0x00000014141d7223 */ /* 0x008fc8000000001d */
[----:B------:R-:W-:-:S04]  /*2060*/  FFMA R29, R14, R14, R29 ;  /* 0x0000000e0e1d7223 */ /* 0x000fc8000000001d */
[----:B-----5:R-:W-:-:S04]  /*2070*/  FFMA R29, R16, R16, R29 ;  /* 0x00000010101d7223 */ /* 0x020fc8000000001d */
[----:B------:R-:W-:-:S04]  /*2080*/  FFMA R29, R22, R22, R29 ;  /* 0x00000016161d7223 */ /* 0x000fc8000000001d */
[----:B------:R-:W-:Y:S01]  /*2090*/  FFMA R23, R24, R24, R29 ;  /* 0x0000001818177223 */ /* 0x000fe2000000001d */
[----:B------:R-:W-:Y:S06]  /*20a0*/  @P0 BRA `(.L_x_197) ;  /* 0xfffffff800f00947 */ /* 0x000fec000383ffff */
[----:B------:R-:W-:Y:S05]  /*20b0*/  BSYNC.RECONVERGENT B3 ;  /* 0x0000000000037941 */ /* 0x000fea0003800200 */
.L_x_196:
[----:B------:R-:W-:-:S07]  /*20c0*/  IADD3 R0, PT, PT, R11, -0x1000, RZ ;  /* 0xfffff0000b007810 */ /* 0x000fce0007ffe0ff */
.L_x_195:
[----:B------:R-:W-:Y:S05]  /*20d0*/  BSYNC.RECONVERGENT B2 ;  /* 0x0000000000027941 */ /* 0x000fea0003800200 */
.L_x_194:
[----:B------:R-:W-:-:S13]  /*20e0*/  ISETP.NE.AND P0, PT, R10, RZ, PT ;  /* 0x000000ff0a00720c */ /* 0x000fda0003f05270 */
[----:B------:R-:W-:Y:S05]  /*20f0*/  @!P0 BRA `(.L_x_193) ;  /* 0x00000004002c8947 */ /* 0x000fea0003800000 */
[----:B------:R-:W-:Y:S01]  /*2100*/  ISETP.GE.U32.AND P0, PT, R10, 0x8, PT ;  /* 0x000000080a00780c */ /* 0x000fe20003f06070 */
[----:B------:R-:W-:Y:S01]  /*2110*/  BSSY.RECONVERGENT B2, `(.L_x_198) ;  /* 0x0000025000027945 */ /* 0x000fe20003800200 */
[----:B------:R-:W-:-:S04]  /*2120*/  LOP3.LUT R25, R8, 0x7, RZ, 0xc0, !PT ;  /* 0x0000000708197812 */ /* 0x000fc800078ec0ff */
[----:B------:R-:W-:-:S07]  /*2130*/  ISETP.NE.AND P1, PT, R25, RZ, PT ;  /* 0x000000ff1900720c */ /* 0x000fce0003f25270 */
[----:B------:R-:W-:Y:S06]  /*2140*/  @!P0 BRA `(.L_x_199) ;  /* 0x0000000000848947 */ /* 0x000fec0003800000 */
[----:B------:R-:W-:-:S04]  /*2150*/  IADD3 R7, PT, PT, R0, R9, RZ ;  /* 0x0000000900077210 */ /* 0x000fc80007ffe0ff */
[C---:B------:R-:W-:Y:S01]  /*2160*/  IADD3 R19, PT, PT, R7.reuse, 0x200, RZ ;  /* 0x0000020007137810 */ /* 0x040fe20007ffe0ff */
[C---:B------:R-:W-:Y:S01]  /*2170*/  IMAD.WIDE.U32 R14, R7.reuse, 0x4, R4 ;  /* 0x00000004070e7825 */ /* 0x040fe200078e0004 */
[----:B------:R-:W-:-:S03]  /*2180*/  IADD3 R17, PT, PT, R7, 0x400, RZ ;  /* 0x0000040007117810 */ /* 0x000fc60007ffe0ff */
[--C-:B------:R-:W-:Y:S01]  /*2190*/  IMAD.WIDE.U32 R18, R19, 0x4, R4.reuse ;  /* 0x0000000413127825 */ /* 0x100fe200078e0004 */
[----:B------:R0:W2:Y:S01]  /*21a0*/  LDG.E R22, desc[UR6][R14.64] ;  /* 0x000000060e167981 */ /* 0x0000a2000c1e1900 */
[----:B------:R-:W-:Y:S02]  /*21b0*/  IADD3 R11, PT, PT, R7, 0x600, RZ ;  /* 0x00000600070b7810 */ /* 0x000fe40007ffe0ff */
[--C-:B------:R-:W-:Y:S01]  /*21c0*/  IMAD.WIDE.U32 R16, R17, 0x4, R4.reuse ;  /* 0x0000000411107825 */ /* 0x100fe200078e0004 */
[----:B------:R1:W3:Y:S01]  /*21d0*/  LDG.E R24, desc[UR6][R18.64] ;  /* 0x0000000612187981 */ /* 0x0002e2000c1e1900 */
[----:B------:R-:W-:Y:S02]  /*21e0*/  IADD3 R13, PT, PT, R7, 0x800, RZ ;  /* 0x00000800070d7810 */ /* 0x000fe40007ffe0ff */
        /* <DEDUP_REMOVED lines=23> */
.L_x_199:
[----:B------:R-:W-:Y:S05]  /*2360*/  BSYNC.RECONVERGENT B2 ;  /* 0x0000000000027941 */ /* 0x000fea0003800200 */
.L_x_198:
[----:B------:R-:W-:Y:S05]  /*2370*/  @!P1 BRA `(.L_x_193) ;  /* 0x00000000008c9947 */ /* 0x000fea0003800000 */
[----:B------:R-:W-:Y:S01]  /*2380*/  ISETP.GE.U32.AND P0, PT, R25, 0x4, PT ;  /* 0x000000041900780c */ /* 0x000fe20003f06070 */
[----:B------:R-:W-:Y:S01]  /*2390*/  BSSY.RECONVERGENT B2, `(.L_x_200) ;  /* 0x0000014000027945 */ /* 0x000fe20003800200 */
[----:B------:R-:W-:-:S11]  /*23a0*/  LOP3.LUT P1, RZ, R8, 0x3, RZ, 0xc0, !PT ;  /* 0x0000000308ff7812 */ /* 0x000fd6000782c0ff */
[----:B------:R-:W-:Y:S05]  /*23b0*/  @!P0 BRA `(.L_x_201) ;  /* 0x0000000000448947 */ /* 0x000fea0003800000 */
[----:B------:R-:W-:-:S04]  /*23c0*/  IADD3 R7, PT, PT, R0, R9, RZ ;  /* 0x0000000900077210 */ /* 0x000fc80007ffe0ff */
[C---:B------:R-:W-:Y:S01]  /*23d0*/  IADD3 R11, PT, PT, R7.reuse, 0x200, RZ ;  /* 0x00000200070b7810 */ /* 0x040fe20007ffe0ff */
[C---:B------:R-:W-:Y:S01]  /*23e0*/  IMAD.WIDE.U32 R8, R7.reuse, 0x4, R4 ;  /* 0x0000000407087825 */ /* 0x040fe200078e0004 */
[----:B------:R-:W-:-:S03]  /*23f0*/  IADD3 R13, PT, PT, R7, 0x400, RZ ;  /* 0x00000400070d7810 */ /* 0x000fc60007ffe0ff */
[--C-:B------:R-:W-:Y:S01]  /*2400*/  IMAD.WIDE.U32 R10, R11, 0x4, R4.reuse ;  /* 0x000000040b0a7825 */ /* 0x100fe200078e0004 */
[----:B------:R-:W-:Y:S01]  /*2410*/  IADD3 R15, PT, PT, R7, 0x600, RZ ;  /* 0x00000600070f7810 */ /* 0x000fe20007ffe0ff */
        /* <DEDUP_REMOVED lines=11> */
.L_x_201:
[----:B------:R-:W-:Y:S05]  /*24d0*/  BSYNC.RECONVERGENT B2 ;  /* 0x0000000000027941 */ /* 0x000fea0003800200 */
.L_x_200:
[----:B------:R-:W-:Y:S05]  /*24e0*/  @!P1 BRA `(.L_x_193) ;  /* 0x0000000000309947 */ /* 0x000fea0003800000 */
[----:B------:R-:W-:Y:S02]  /*24f0*/  LOP3.LUT R6, R6, 0xffff, RZ, 0xc0, !PT ;  /* 0x0000ffff06067812 */ /* 0x000fe400078ec0ff */
[----:B------:R-:W-:Y:S02]  /*2500*/  IADD3 R9, PT, PT, R0, R2, RZ ;  /* 0x0000000200097210 */ /* 0x000fe40007ffe0ff */
[----:B------:R-:W-:-:S04]  /*2510*/  LEA.HI R6, R6, 0x1, RZ, 0x17 ;  /* 0x0000000106067811 */ /* 0x000fc800078fb8ff */
[----:B------:R-:W-:-:S04]  /*2520*/  LOP3.LUT R6, R6, 0x3, RZ, 0xc0, !PT ;  /* 0x0000000306067812 */ /* 0x000fc800078ec0ff */
[----:B------:R-:W-:-:S07]  /*2530*/  IADD3 R0, PT, PT, -R6, RZ, RZ ;  /* 0x000000ff06007210 */ /* 0x000fce0007ffe1ff */
.L_x_202:
[----:B------:R-:W-:-:S06]  /*2540*/  IMAD.WIDE.U32 R6, R9, 0x4, R4 ;  /* 0x0000000409067825 */ /* 0x000fcc00078e0004 */
[----:B------:R-:W2:Y:S01]  /*2550*/  LDG.E R6, desc[UR6][R6.64] ;  /* 0x0000000606067981 */ /* 0x000ea2000c1e1900 */
[----:B------:R-:W-:Y:S02]  /*2560*/  IADD3 R0, PT, PT, R0, 0x1, RZ ;  /* 0x0000000100007810 */ /* 0x000fe40007ffe0ff */
[----:B------:R-:W-:Y:S02]  /*2570*/  IADD3 R9, PT, PT, R9, 0x200, RZ ;  /* 0x0000020009097810 */ /* 0x000fe40007ffe0ff */
[----:B------:R-:W-:Y:S01]  /*2580*/  ISETP.NE.AND P0, PT, R0, RZ, PT ;  /* 0x000000ff0000720c */ /* 0x000fe20003f05270 */
[----:B--2---:R-:W-:-:S12]  /*2590*/  FFMA R23, R6, R6, R23 ;  /* 0x0000000606177223 */ /* 0x004fd80000000017 */
[----:B------:R-:W-:Y:S05]  /*25a0*/  @P0 BRA `(.L_x_202) ;  /* 0xfffffffc00e40947 */ /* 0x000fea000383ffff */
.L_x_193:
[----:B------:R-:W-:Y:S05]  /*25b0*/  BSYNC.RECONVERGENT B1 ;  /* 0x0000000000017941 */ /* 0x000fea0003800200 */
.L_x_190:
        /* <DEDUP_REMOVED lines=33> */
[----:B------:R-:W1:Y:S04]  /*27d0*/  LDS.128 R8, [UR4+0x20] ;  /* 0x00002004ff087984 */ /* 0x000e680008000c00 */
[----:B--2---:R-:W2:Y:S04]  /*27e0*/  LDS.128 R4, [UR4+0x30] ;  /* 0x00003004ff047984 */ /* 0x004ea80008000c00 */
        /* <DEDUP_REMOVED lines=16> */
.L_x_189:
[----:B------:R-:W-:Y:S05]  /*28f0*/  BSYNC.RECONVERGENT B0 ;  /* 0x0000000000007941 */ /* 0x000fea0003800200 */
.L_x_173:
[----:B------:R-:W-:Y:S05]  /*2900*/  @P0 EXIT ;  /* 0x000000000000094d */ /* 0x000fea0003800000 */
[----:B012---:R-:W0:Y:S02]  /*2910*/  LDC.64 R4, c[0x0][0x388] ;  /* 0x0000e200ff047b82 */ /* 0x007e240000000a00 */
[----:B0-----:R-:W-:-:S05]  /*2920*/  IMAD.WIDE.U32 R2, R3, 0x4, R4 ;  /* 0x0000000403027825 */ /* 0x001fca00078e0004 */
[----:B------:R-:W-:Y:S01]  /*2930*/  STG.E desc[UR6][R2.64], R20 ;  /* 0x0000001402007986 */ /* 0x000fe2000c101906 */
[----:B------:R-:W-:Y:S05]  /*2940*/  EXIT ;  /* 0x000000000000794d */ /* 0x000fea0003800000 */
.L_x_203:
        /* <DEDUP_REMOVED lines=11> */
.L_x_246:


//--------------------- .text._ZN3cub18CUB_300001_SM_10006detail6reduce28DeviceReduceSingleTileKernelINS2_10policy_hubIfjN4cuda3std3__44plusIfEEE10Policy1000EN6thrust24THRUST_300001_SM_1000_NS6detail15normal_iteratorINSD_10device_ptrIfEEEEPfjS9_ff6squareIfEEEvT0_T1_T2_T3_T4_T6_ --------------------------
	.section	.text._ZN3cub18CUB_300001_SM_10006detail6reduce28DeviceReduceSingleTileKernelINS2_10policy_hubIfjN4cuda3std3__44plusIfEEE10Policy1000EN6thrust24THRUST_300001_SM_1000_NS6detail15normal_iteratorINSD_10device_ptrIfEEEEPfjS9_ff6squareIfEEEvT0_T1_T2_T3_T4_T6_,"ax",@progbits
	.align	128
        .global         _ZN3cub18CUB_300001_SM_10006detail6reduce28DeviceReduceSingleTileKernelINS2_10policy_hubIfjN4cuda3std3__44plusIfEEE10Policy1000EN6thrust24THRUST_300001_SM_1000_NS6detail15normal_iteratorINSD_10device_ptrIfEEEEPfjS9_ff6squareIfEEEvT0_T1_T2_T3_T4_T6_
        .type           _ZN3cub18CUB_300001_SM_10006detail6reduce28DeviceReduceSingleTileKernelINS2_10policy_hubIfjN4cuda3std3__44plusIfEEE10Policy1000EN6thrust24THRUST_300001_SM_1000_NS6detail15normal_iteratorINSD_10device_ptrIfEEEEPfjS9_ff6squareIfEEEvT0_T1_T2_T3_T4_T6_,@function
        .size           _ZN3cub18CUB_300001_SM_10006detail6reduce28DeviceReduceSingleTileKernelINS2_10policy_hubIfjN4cuda3std3__44plusIfEEE10Policy1000EN6thrust24THRUST_300001_SM_1000_NS6detail15normal_iteratorINSD_10device_ptrIfEEEEPfjS9_ff6squareIfEEEvT0_T1_T2_T3_T4_T6_,(.L_x_247 - _ZN3cub18CUB_300001_SM_10006detail6reduce28DeviceReduceSingleTileKernelINS2_10policy_hubIfjN4cuda3std3__44plusIfEEE10Policy1000EN6thrust24THRUST_300001_SM_1000_NS6detail15normal_iteratorINSD_10device_ptrIfEEEEPfjS9_ff6squareIfEEEvT0_T1_T2_T3_T4_T6_)
        .other          _ZN3cub18CUB_300001_SM_10006detail6reduce28DeviceReduceSingleTileKernelINS2_10policy_hubIfjN4cuda3std3__44plusIfEEE10Policy1000EN6thrust24THRUST_300001_SM_1000_NS6detail15normal_iteratorINSD_10device_ptrIfEEEEPfjS9_ff6squareIfEEEvT0_T1_T2_T3_T4_T6_,@"STO_CUDA_ENTRY STV_DEFAULT"
_ZN3cub18CUB_300001_SM_10006detail6reduce28DeviceReduceSingleTileKernelINS2_10policy_hubIfjN4cuda3std3__44plusIfEEE10Policy1000EN6thrust24THRUST_300001_SM_1000_NS6detail15normal_iteratorINSD_10device_ptrIfEEEEPfjS9_ff6squareIfEEEvT0_T1_T2_T3_T4_T6_:
.text._ZN3cub18CUB_300001_SM_10006detail6reduce28DeviceReduceSingleTileKernelINS2_10policy_hubIfjN4cuda3std3__44plusIfEEE10Policy1000EN6thrust24THRUST_300001_SM_1000_NS6detail15normal_iteratorINSD_10device_ptrIfEEEEPfjS9_ff6squareIfEEEvT0_T1_T2_T3_T4_T6_:
        /* <DEDUP_REMOVED lines=13> */
.L_x_204:
[----:B------:R-:W-:Y:S01]  /*00d0*/  ISETP.GT.U32.AND P0, PT, R4, 0x1fff, PT ;  /* 0x00001fff0400780c */ /* 0x000fe20003f04070 */
[----:B------:R-:W-:-:S12]  /*00e0*/  BSSY.RECONVERGENT B0, `(.L_x_205) ;  /* 0x000023c000007945 */ /* 0x000fd80003800200 */
[----:B------:R-:W-:Y:S05]  /*00f0*/  @P0 BRA `(.L_x_206) ;  /* 0x0000001000040947 */ /* 0x000fea0003800000 */
[----:B------:R-:W0:Y:S01]  /*0100*/  S2R R5, SR_TID.X ;  /* 0x0000000000057919 */ /* 0x000e220000002100 */
[----:B------:R-:W-:Y:S01]  /*0110*/  BSSY.RECONVERGENT B1, `(.L_x_207) ;  /* 0x000000a000017945 */ /* 0x000fe20003800200 */
[----:B------:R-:W-:Y:S01]  /*0120*/  HFMA2 R0, -RZ, RZ, 0, 0 ;  /* 0x00000000ff007431 */ /* 0x000fe200000001ff */
        /* <DEDUP_REMOVED lines=8> */
.L_x_208:
[----:B------:R-:W-:Y:S05]  /*01b0*/  BSYNC.RECONVERGENT B1 ;  /* 0x0000000000017941 */ /* 0x000fea0003800200 */
.L_x_207:
[----:B------:R-:W-:Y:S01]  /*01c0*/  ISETP.GE.U32.AND P0, PT, R7, R4, PT ;  /* 0x000000040700720c */ /* 0x000fe20003f06070 */
[----:B------:R-:W-:-:S12]  /*01d0*/  BSSY.RECONVERGENT B1, `(.L_x_209) ;  /* 0x0000070000017945 */ /* 0x000fd80003800200 */
[----:B------:R-:W-:Y:S05]  /*01e0*/  @P0 BRA `(.L_x_210) ;  /* 0x0000000400b80947 */ /* 0x000fea0003800000 */
[----:B------:R-:W-:Y:S01]  /*01f0*/  LOP3.LUT R3, RZ, R7, RZ, 0x33, !PT ;  /* 0x00000007ff037212 */ /* 0x000fe200078e33ff */
[----:B------:R-:W-:Y:S03]  /*0200*/  BSSY.RECONVERGENT B2, `(.L_x_211) ;  /* 0x0000033000027945 */ /* 0x000fe60003800200 */
[----:B------:R-:W-:-:S04]  /*0210*/  IADD3 R3, PT, PT, R3, R4, RZ ;  /* 0x0000000403037210 */ /* 0x000fc80007ffe0ff */
        /* <DEDUP_REMOVED lines=11> */
.L_x_213:
        /* <DEDUP_REMOVED lines=38> */
.L_x_212:
[----:B------:R-:W-:Y:S05]  /*0530*/  BSYNC.RECONVERGENT B2 ;  /* 0x0000000000027941 */ /* 0x000fea0003800200 */
.L_x_211:
[----:B------:R-:W-:Y:S05]  /*0540*/  @!P1 BRA `(.L_x_210) ;  /* 0x0000000000e09947 */ /* 0x000fea0003800000 */
[----:B------:R-:W-:Y:S01]  /*0550*/  ISETP.GE.U32.AND P0, PT, R20, 0x8, PT ;  /* 0x000000081400780c */ /* 0x000fe20003f06070 */
[----:B------:R-:W-:Y:S01]  /*0560*/  BSSY.RECONVERGENT B2, `(.L_x_214) ;  /* 0x0000017000027945 */ /* 0x000fe20003800200 */
[----:B------:R-:W-:-:S04]  /*0570*/  LOP3.LUT R8, R6, 0x7, RZ, 0xc0, !PT ;  /* 0x0000000706087812 */ /* 0x000fc800078ec0ff */
[----:B------:R-:W-:-:S07]  /*0580*/  ISETP.NE.AND P1, PT, R8, RZ, PT ;  /* 0x000000ff0800720c */ /* 0x000fce0003f25270 */
[----:B------:R-:W-:Y:S06]  /*0590*/  @!P0 BRA `(.L_x_215) ;  /* 0x00000000004c8947 */ /* 0x000fec0003800000 */
        /* <DEDUP_REMOVED lines=19> */
.L_x_215:
[----:B------:R-:W-:Y:S05]  /*06d0*/  BSYNC.RECONVERGENT B2 ;  /* 0x0000000000027941 */ /* 0x000fea0003800200 */
.L_x_214:
        /* <DEDUP_REMOVED lines=17> */
.L_x_217:
[----:B------:R-:W-:Y:S05]  /*07f0*/  BSYNC.RECONVERGENT B2 ;  /* 0x0000000000027941 */ /* 0x000fea0003800200 */
.L_x_216:
[----:B------:R-:W-:Y:S05]  /*0800*/  @!P1 BRA `(.L_x_210) ;  /* 0x0000000000309947 */ /* 0x000fea0003800000 */
[----:B------:R-:W0:Y:S01]  /*0810*/  LDC.64 R2, c[0x0][0x380] ;  /* 0x0000e000ff027b82 */ /* 0x000e220000000a00 */
[----:B------:R-:W-:Y:S01]  /*0820*/  IADD3 R6, PT, PT, -R6, RZ, RZ ;  /* 0x000000ff06067210 */ /* 0x000fe20007ffe1ff */
[----:B0-----:R-:W-:-:S05]  /*0830*/  IMAD.WIDE.U32 R2, R7, 0x4, R2 ;  /* 0x0000000407027825 */ /* 0x001fca00078e0002 */
[----:B------:R-:W-:-:S07]  /*0840*/  MOV R7, R3 ;  /* 0x0000000300077202 */ /* 0x000fce0000000f00 */
.L_x_218:
[----:B------:R-:W-:-:S06]  /*0850*/  MOV R3, R7 ;  /* 0x0000000700037202 */ /* 0x000fcc0000000f00 */
[----:B------:R0:W2:Y:S01]  /*0860*/  LDG.E R3, desc[UR6][R2.64] ;  /* 0x0000000602037981 */ /* 0x0000a2000c1e1900 */
[----:B------:R-:W-:-:S04]  /*0870*/  IADD3 R6, PT, PT, R6, 0x1, RZ ;  /* 0x0000000106067810 */ /* 0x000fc80007ffe0ff */
[----:B------:R-:W-:Y:S02]  /*0880*/  ISETP.NE.AND P0, PT, R6, RZ, PT ;  /* 0x000000ff0600720c */ /* 0x000fe40003f05270 */
[----:B0-----:R-:W-:-:S04]  /*0890*/  IADD3 R2, P1, PT, R2, 0x800, RZ ;  /* 0x0000080002027810 */ /* 0x001fc80007f3e0ff */
[----:B------:R-:W-:Y:S01]  /*08a0*/  IADD3.X R7, PT, PT, RZ, R7, RZ, P1, !PT ;  /* 0x00000007ff077210 */ /* 0x000fe20000ffe4ff */
[----:B--2---:R-:W-:-:S06]  /*08b0*/  FFMA R0, R3, R3, R0 ;  /* 0x0000000303007223 */ /* 0x004fcc0000000000 */
[----:B------:R-:W-:Y:S05]  /*08c0*/  @P0 BRA `(.L_x_218) ;  /* 0xfffffffc00e00947 */ /* 0x000fea000383ffff */
.L_x_210:
[----:B------:R-:W-:Y:S05]  /*08d0*/  BSYNC.RECONVERGENT B1 ;  /* 0x0000000000017941 */ /* 0x000fea0003800200 */
.L_x_209:
[----:B------:R-:W-:Y:S02]  /*08e0*/  ISETP.GE.U32.AND P0, PT, R4, 0x200, PT ;  /* 0x000002000400780c */ /* 0x000fe40003f06070 */
[----:B------:R-:W-:-:S11]  /*08f0*/  MOV R9, R0 ;  /* 0x0000000000097202 */ /* 0x000fd60000000f00 */
        /* <DEDUP_REMOVED lines=35> */
[----:B------:R-:W3:Y:S04]  /*0b30*/  LDS.128 R8, [UR4+0x30] ;  /* 0x00003004ff087984 */ /* 0x000ee80008000c00 */
[----:B------:R-:W4:Y:S01]  /*0b40*/  LDS.128 R16, [UR4+0x40] ;  /* 0x00004004ff107984 */ /* 0x000f220008000c00 */
[----:B0-----:R-:W-:-:S04]  /*0b50*/  FADD R5, R0, R5 ;  /* 0x0000000500057221 */ /* 0x001fc80000000000 */
        /* <DEDUP_REMOVED lines=9> */
[----:B------:R-:W-:-:S04]  /*0bf0*/  FADD R11, R10, R11 ;  /* 0x0000000b0a0b7221 */ /* 0x000fc80000000000 */
[----:B----4-:R-:W-:-:S04]  /*0c00*/  FADD R16, R11, R16 ;  /* 0x000000100b107221 */ /* 0x010fc80000000000 */
[----:B------:R-:W-:-:S04]  /*0c10*/  FADD R17, R16, R17 ;  /* 0x0000001110117221 */ /* 0x000fc80000000000 */
[----:B------:R-:W-:-:S04]  /*0c20*/  FADD R18, R17, R18 ;  /* 0x0000001211127221 */ /* 0x000fc80000000000 */
[----:B------:R-:W-:Y:S01]  /*0c30*/  FADD R0, R18, R19 ;  /* 0x0000001312007221 */ /* 0x000fe20000000000 */
[----:B------:R-:W-:Y:S06]  /*0c40*/  BRA `(.L_x_220) ;  /* 0x0000001800147947 */ /* 0x000fec0003800000 */
.L_x_219:
[----:B------:R-:W0:Y:S01]  /*0c50*/  S2R R6, SR_LANEID ;  /* 0x0000000000067919 */ /* 0x000e220000000000 */
[----:B------:R-:W-:-:S04]  /*0c60*/  LOP3.LUT R0, R5, 0x3e0, RZ, 0xc0, !PT ;  /* 0x000003e005007812 */ /* 0x000fc800078ec0ff */
[----:B------:R-:W-:Y:S02]  /*0c70*/  IADD3 R3, PT, PT, R0, 0x20, RZ ;  /* 0x0000002000037810 */ /* 0x000fe40007ffe0ff */
[----:B------:R-:W-:Y:S02]  /*0c80*/  LOP3.LUT R7, RZ, R0, RZ, 0x33, !PT ;  /* 0x00000000ff077212 */ /* 0x000fe400078e33ff */
[-C--:B------:R-:W-:Y:S02]  /*0c90*/  ISETP.GT.U32.AND P0, PT, R3, R4.reuse, PT ;  /* 0x000000040300720c */ /* 0x080fe40003f04070 */
        /* <DEDUP_REMOVED lines=40> */
[----:B------:R-:W0:Y:S04]  /*0f20*/  LDS.128 R20, [UR4+0x10] ;  /* 0x00001004ff147984 */ /* 0x000e280008000c00 */
        /* <DEDUP_REMOVED lines=30> */
.L_x_206:
[----:B------:R-:W0:Y:S01]  /*1110*/  S2R R0, SR_TID.X ;  /* 0x0000000000007919 */ /* 0x000e220000002100 */
[----:B------:R-:W1:Y:S02]  /*1120*/  LDCU.64 UR4, c[0x0][0x380] ;  /* 0x00007000ff0477ac */ /* 0x000e640008000a00 */
[----:B-1----:R-:W-:Y:S02]  /*1130*/  MOV R12, UR4 ;  /* 0x00000004000c7c02 */ /* 0x002fe40008000f00 */
[----:B------:R-:W-:-:S03]  /*1140*/  MOV R13, UR5 ;  /* 0x00000005000d7c02 */ /* 0x000fc60008000f00 */
        /* <DEDUP_REMOVED lines=17> */
[----:B------:R-:W-:Y:S01]  /*1260*/  UMOV UR4, 0x2000 ;  /* 0x0000200000047882 */ /* 0x000fe20000000000 */
[----:B--2---:R-:W-:-:S04]  /*1270*/  FMUL R21, R21, R21 ;  /* 0x0000001515157220 */ /* 0x004fc80000400000 */
[----:B---3--:R-:W-:Y:S01]  /*1280*/  FFMA R21, R20, R20, R21 ;  /* 0x0000001414157223 */ /* 0x008fe20000000015 */
[----:B------:R-:W-:Y:S01]  /*1290*/  IADD3 R20, PT, PT, R4, -0x2000, RZ ;  /* 0xffffe00004147810 */ /* 0x000fe20007ffe0ff */
[----:B----4-:R-:W-:-:S03]  /*12a0*/  FMUL R17, R17, R17 ;  /* 0x0000001111117220 */ /* 0x010fc60000400000 */
[----:B------:R-:W-:Y:S01]  /*12b0*/  ISETP.GE.U32.AND P0, PT, R20, 0x2000, PT ;  /* 0x000020001400780c */ /* 0x000fe20003f06070 */
[----:B-----5:R-:W-:Y:S01]  /*12c0*/  FMUL R19, R19, R19 ;  /* 0x0000001313137220 */ /* 0x020fe20000400000 */
[----:B------:R-:W-:Y:S01]  /*12d0*/  FMUL R22, R22, R22 ;  /* 0x0000001616167220 */ /* 0x000fe20000400000 */
        /* <DEDUP_REMOVED lines=19> */
[----:B------:R-:W0:Y:S01]  /*1410*/  LDC R4, c[0x0][0x390] ;  /* 0x0000e400ff047b82 */ /* 0x000e220000000800 */
[----:B------:R-:W-:-:S07]  /*1420*/  UMOV UR4, 0x2000 ;  /* 0x0000200000047882 */ /* 0x000fce0000000000 */
[----:B------:R-:W1:Y:S02]  /*1430*/  LDC.64 R12, c[0x0][0x380] ;  /* 0x0000e000ff0c7b82 */ /* 0x000e640000000a00 */
.L_x_223:
[----:B------:R-:W-:-:S05]  /*1440*/  IADD3 R3, PT, PT, R0, UR4, RZ ;  /* 0x0000000400037c10 */ /* 0x000fca000fffe0ff */
        /* <DEDUP_REMOVED lines=17> */
[----:B0-----:R-:W-:-:S04]  /*1560*/  IADD3 R2, PT, PT, R4, -UR4, RZ ;  /* 0x8000000404027c10 */ /* 0x001fc8000fffe0ff */
[----:B------:R-:W-:Y:S01]  /*1570*/  ISETP.GE.U32.AND P0, PT, R2, 0x2000, PT ;  /* 0x000020000200780c */ /* 0x000fe20003f06070 */
[----:B--2---:R-:W-:Y:S01]  /*1580*/  FFMA R7, R22, R22, R7 ;  /* 0x0000001616077223 */ /* 0x004fe20000000007 */
        /* <DEDUP_REMOVED lines=23> */
[----:B------:R-:W-:-:S06]  /*1700*/  UIADD3 UR4, UPT, UPT, UR4, 0x2000, URZ ;  /* 0x0000200004047890 */ /* 0x000fcc000fffe0ff */
[----:B------:R-:W-:-:S13]  /*1710*/  ISETP.LT.U32.AND P0, PT, R20, UR4, PT ;  /* 0x0000000414007c0c */ /* 0x000fda000bf01070 */
[----:B------:R-:W-:Y:S05]  /*1720*/  @!P0 BRA `(.L_x_223) ;  /* 0xfffffffc00448947 */ /* 0x000fea000383ffff */
.L_x_221:
[----:B------:R-:W-:Y:S01]  /*1730*/  IADD3 R3, PT, PT, R4, -UR4, RZ ;  /* 0x8000000404037c10 */ /* 0x000fe2000fffe0ff */
[----:B------:R-:W-:Y:S03]  /*1740*/  BSSY.RECONVERGENT B1, `(.L_x_222) ;  /* 0x00000a3000017945 */ /* 0x000fe60003800200 */
[----:B------:R-:W-:-:S04]  /*1750*/  ISETP.GE.AND P0, PT, R0, R3, PT ;  /* 0x000000030000720c */ /* 0x000fc80003f06270 */
[----:B------:R-:W-:-:S13]  /*1760*/  ISETP.LE.U32.OR P0, PT, R4, UR4, P0 ;  /* 0x0000000404007c0c */ /* 0x000fda0008703470 */
[----:B------:R-:W-:Y:S05]  /*1770*/  @P0 BRA `(.L_x_224) ;  /* 0x00000008007c0947 */ /* 0x000fea0003800000 */
[-C--:B------:R-:W-:Y:S01]  /*1780*/  LOP3.LUT R3, RZ, R0.reuse, RZ, 0x33, !PT ;  /* 0x00000000ff037212 */ /* 0x080fe200078e33ff */
[----:B------:R-:W-:Y:S01]  /*1790*/  BSSY.RECONVERGENT B2, `(.L_x_225) ;  /* 0x0000052000027945 */ /* 0x000fe20003800200 */
[----:B------:R-:W-:Y:S02]  /*17a0*/  MOV R5, R0 ;  /* 0x0000000000057202 */ /* 0x000fe40000000f00 */
[----:B------:R-:W-:-:S04]  /*17b0*/  IADD3 R3, PT, PT, R4, -UR4, R3 ;  /* 0x8000000404037c10 */ /* 0x000fc8000fffe003 */
[C---:B------:R-:W-:Y:S02]  /*17c0*/  ISETP.GE.U32.AND P0, PT, R3.reuse, 0x1e00, PT ;  /* 0x00001e000300780c */ /* 0x040fe40003f06070 */
[----:B------:R-:W-:-:S04]  /*17d0*/  LEA.HI R3, R3, 0x1, RZ, 0x17 ;  /* 0x0000000103037811 */ /* 0x000fc800078fb8ff */
[----:B------:R-:W-:-:S07]  /*17e0*/  LOP3.LUT R4, R3, 0xf, RZ, 0xc0, !PT ;  /* 0x0000000f03047812 */ /* 0x000fce00078ec0ff */
[----:B------:R-:W-:Y:S05]  /*17f0*/  @!P0 BRA `(.L_x_226) ;  /* 0x00000004002c8947 */ /* 0x000fea0003800000 */
[----:B------:R-:W-:Y:S01]  /*1800*/  LOP3.LUT R6, R3, 0xfffff0, RZ, 0xc0, !PT ;  /* 0x00fffff003067812 */ /* 0x000fe200078ec0ff */
[----:B------:R-:W-:Y:S01]  /*1810*/  BSSY.RECONVERGENT B3, `(.L_x_227) ;  /* 0x0000048000037945 */ /* 0x000fe20003800200 */
[C---:B------:R-:W-:Y:S02]  /*1820*/  LOP3.LUT R5, R0.reuse, 0x1000, RZ, 0xfc, !PT ;  /* 0x0000100000057812 */ /* 0x040fe400078efcff */
[----:B------:R-:W-:Y:S02]  /*1830*/  IADD3 R2, PT, PT, R0, UR4, RZ ;  /* 0x0000000400027c10 */ /* 0x000fe4000fffe0ff */
[----:B------:R-:W-:-:S07]  /*1840*/  IADD3 R6, PT, PT, -R6, RZ, RZ ;  /* 0x000000ff06067210 */ /* 0x000fce0007ffe1ff */
.L_x_228:
[C---:B------:R-:W-:Y:S01]  /*1850*/  IADD3 R19, PT, PT, R2.reuse, 0x200, RZ ;  /* 0x0000020002137810 */ /* 0x040fe20007ffe0ff */
[C---:B------:R-:W-:Y:S01]  /*1860*/  IMAD.WIDE.U32 R14, R2.reuse, 0x4, R12 ;  /* 0x00000004020e7825 */ /* 0x040fe200078e000c */
[----:B------:R-:W-:-:S03]  /*1870*/  IADD3 R11, PT, PT, R2, 0x400, RZ ;  /* 0x00000400020b7810 */ /* 0x000fc60007ffe0ff */
[--C-:B------:R-:W-:Y:S01]  /*1880*/  IMAD.WIDE.U32 R18, R19, 0x4, R12.reuse ;  /* 0x0000000413127825 */ /* 0x100fe200078e000c */
[----:B------:R0:W2:Y:S01]  /*1890*/  LDG.E R8, desc[UR6][R14.64] ;  /* 0x000000060e087981 */ /* 0x0000a2000c1e1900 */
[C---:B------:R-:W-:Y:S02]  /*18a0*/  IADD3 R21, PT, PT, R2.reuse, 0x600, RZ ;  /* 0x0000060002157810 */ /* 0x040fe40007ffe0ff */
[--C-:B------:R-:W-:Y:S01]  /*18b0*/  IMAD.WIDE.U32 R10, R11, 0x4, R12.reuse ;  /* 0x000000040b0a7825 */ /* 0x100fe200078e000c */
[----:B------:R1:W3:Y:S01]  /*18c0*/  LDG.E R9, desc[UR6][R18.64] ;  /* 0x0000000612097981 */ /* 0x0002e2000c1e1900 */
[C---:B------:R-:W-:Y:S02]  /*18d0*/  IADD3 R17, PT, PT, R2.reuse, 0x800, RZ ;  /* 0x0000080002117810 */ /* 0x040fe40007ffe0ff */
[--C-:B------:R-:W-:Y:S02]  /*18e0*/  IMAD.WIDE.U32 R20, R21, 0x4, R12.reuse ;  /* 0x0000000415147825 */ /* 0x100fe400078e000c */
[----:B------:R4:W5:Y:S01]  /*18f0*/  LDG.E R10, desc[UR6][R10.64] ;  /* 0x000000060a0a7981 */ /* 0x000962000c1e1900 */
[----:B------:R-:W-:Y:S01]  /*1900*/  IADD3 R29, PT, PT, R2, 0xa00, RZ ;  /* 0x00000a00021d7810 */ /* 0x000fe20007ffe0ff */
[----:B------:R-:W-:-:S02]  /*1910*/  IMAD.WIDE.U32 R16, R17, 0x4, R12 ;  /* 0x0000000411107825 */ /* 0x000fc400078e000c */
[----:B------:R4:W5:Y:S01]  /*1920*/  LDG.E R27, desc[UR6][R20.64] ;  /* 0x00000006141b7981 */ /* 0x000962000c1e1900 */
[C---:B------:R-:W-:Y:S01]  /*1930*/  IADD3 R23, PT, PT, R2.reuse, 0xc00, RZ ;  /* 0x00000c0002177810 */ /* 0x040fe20007ffe0ff */
[--C-:B------:R-:W-:Y:S02]  /*1940*/  IMAD.WIDE.U32 R28, R29, 0x4, R12.reuse ;  /* 0x000000041d1c7825 */ /* 0x100fe400078e000c */
[----:B------:R-:W5:Y:S01]  /*1950*/  LDG.E R26, desc[UR6][R16.64] ;  /* 0x00000006101a7981 */ /* 0x000f62000c1e1900 */
[C---:B------:R-:W-:Y:S01]  /*1960*/  IADD3 R22, PT, PT, R2.reuse, 0xe00, RZ ;  /* 0x00000e0002167810 */ /* 0x040fe20007ffe0ff */
[--C-:B0-----:R-:W-:Y:S02]  /*1970*/  IMAD.WIDE.U32 R14, R23, 0x4, R12.reuse ;  /* 0x00000004170e7825 */ /* 0x101fe400078e000c */
[----:B------:R0:W5:Y:S01]  /*1980*/  LDG.E R25, desc[UR6][R28.64] ;  /* 0x000000061c197981 */ /* 0x000162000c1e1900 */
[----:B------:R-:W-:Y:S01]  /*1990*/  IADD3 R23, PT, PT, R2, 0x1000, RZ ;  /* 0x0000100002177810 */ /* 0x000fe20007ffe0ff */
[----:B-1----:R-:W-:-:S02]  /*19a0*/  IMAD.WIDE.U32 R18, R22, 0x4, R12 ;  /* 0x0000000416127825 */ /* 0x002fc400078e000c */
[----:B------:R1:W5:Y:S01]  /*19b0*/  LDG.E R24, desc[UR6][R14.64] ;  /* 0x000000060e187981 */ /* 0x000362000c1e1900 */
[C---:B----4-:R-:W-:Y:S01]  /*19c0*/  IADD3 R11, PT, PT, R2.reuse, 0x1200, RZ ;  /* 0x00001200020b7810 */ /* 0x050fe20007ffe0ff */
[--C-:B------:R-:W-:Y:S02]  /*19d0*/  IMAD.WIDE.U32 R20, R23, 0x4, R12.reuse ;  /* 0x0000000417147825 */ /* 0x100fe400078e000c */
[----:B------:R4:W5:Y:S01]  /*19e0*/  LDG.E R23, desc[UR6][R18.64] ;  /* 0x0000000612177981 */ /* 0x000962000c1e1900 */
[C---:B0-----:R-:W-:Y:S01]  /*19f0*/  IADD3 R29, PT, PT, R2.reuse, 0x1400, RZ ;  /* 0x00001400021d7810 */ /* 0x041fe20007ffe0ff */
[--C-:B------:R-:W-:Y:S02]  /*1a00*/  IMAD.WIDE.U32 R16, R11, 0x4, R12.reuse ;  /* 0x000000040b107825 */ /* 0x100fe400078e000c */
[----:B------:R-:W5:Y:S01]  /*1a10*/  LDG.E R22, desc[UR6][R20.64] ;  /* 0x0000000614167981 */ /* 0x000f62000c1e1900 */
[----:B-1----:R-:W-:Y:S01]  /*1a20*/  IADD3 R15, PT, PT, R2, 0x1600, RZ ;  /* 0x00001600020f7810 */ /* 0x002fe20007ffe0ff */
[----:B------:R-:W-:-:S02]  /*1a30*/  IMAD.WIDE.U32 R28, R29, 0x4, R12 ;  /* 0x000000041d1c7825 */ /* 0x000fc400078e000c */
[----:B------:R0:W5:Y:S01]  /*1a40*/  LDG.E R11, desc[UR6][R16.64] ;  /* 0x00000006100b7981 */ /* 0x000162000c1e1900 */
[C---:B----4-:R-:W-:Y:S01]  /*1a50*/  IADD3 R19, PT, PT, R2.reuse, 0x1800, RZ ;  /* 0x0000180002137810 */ /* 0x050fe20007ffe0ff */
[--C-:B------:R-:W-:Y:S02]  /*1a60*/  IMAD.WIDE.U32 R14, R15, 0x4, R12.reuse ;  /* 0x000000040f0e7825 */ /* 0x100fe400078e000c */
[----:B------:R-:W4:Y:S02]  /*1a70*/  LDG.E R28, desc[UR6][R28.64] ;  /* 0x000000061c1c7981 */ /* 0x000f24000c1e1900 */
[----:B------:R-:W-:Y:S01]  /*1a80*/  IMAD.WIDE.U32 R18, R19, 0x4, R12 ;  /* 0x0000000413127825 */ /* 0x000fe200078e000c */
[C---:B0-----:R-:W-:Y:S02]  /*1a90*/  IADD3 R17, PT, PT, R2.reuse, 0x1a00, RZ ;  /* 0x00001a0002117810 */ /* 0x041fe40007ffe0ff */
[----:B------:R-:W-:-:S03]  /*1aa0*/  IADD3 R21, PT, PT, R2, 0x1c00, RZ ;  /* 0x00001c0002157810 */ /* 0x000fc60007ffe0ff */
[----:B------:R-:W4:Y:S04]  /*1ab0*/  LDG.E R18, desc[UR6][R18.64] ;  /* 0x0000000612127981 */ /* 0x000f28000c1e1900 */
[----:B------:R0:W4:Y:S01]  /*1ac0*/  LDG.E R29, desc[UR6][R14.64] ;  /* 0x000000060e1d7981 */ /* 0x000122000c1e1900 */
[----:B------:R-:W-:Y:S01]  /*1ad0*/  IADD3 R20, PT, PT, R2, 0x1e00, RZ ;  /* 0x00001e0002147810 */ /* 0x000fe20007ffe0ff */
[----:B0-----:R-:W-:-:S04]  /*1ae0*/  IMAD.WIDE.U32 R14, R17, 0x4, R12 ;  /* 0x00000004110e7825 */ /* 0x001fc800078e000c */
[--C-:B------:R-:W-:Y:S02]  /*1af0*/  IMAD.WIDE.U32 R16, R21, 0x4, R12.reuse ;  /* 0x0000000415107825 */ /* 0x100fe400078e000c */
[----:B------:R-:W4:Y:S02]  /*1b00*/  LDG.E R14, desc[UR6][R14.64] ;  /* 0x000000060e0e7981 */ /* 0x000f24000c1e1900 */
[----:B------:R-:W-:Y:S02]  /*1b10*/  IMAD.WIDE.U32 R20, R20, 0x4, R12 ;  /* 0x0000000414147825 */ /* 0x000fe400078e000c */
[----:B------:R-:W4:Y:S04]  /*1b20*/  LDG.E R16, desc[UR6][R16.64] ;  /* 0x0000000610107981 */ /* 0x000f28000c1e1900 */
[----:B------:R-:W4:Y:S01]  /*1b30*/  LDG.E R20, desc[UR6][R20.64] ;  /* 0x0000000614147981 */ /* 0x000f22000c1e1900 */
[----:B------:R-:W-:-:S04]  /*1b40*/  IADD3 R6, PT, PT, R6, 0x10, RZ ;  /* 0x0000001006067810 */ /* 0x000fc80007ffe0ff */
[----:B------:R-:W-:Y:S02]  /*1b50*/  ISETP.NE.AND P0, PT, R6, RZ, PT ;  /* 0x000000ff0600720c */ /* 0x000fe40003f05270 */
[----:B------:R-:W-:Y:S02]  /*1b60*/  IADD3 R5, PT, PT, R5, 0x2000, RZ ;  /* 0x0000200005057810 */ /* 0x000fe40007ffe0ff */
[----:B------:R-:W-:Y:S01]  /*1b70*/  IADD3 R2, PT, PT, R2, 0x2000, RZ ;  /* 0x0000200002027810 */ /* 0x000fe20007ffe0ff */
[----:B--2---:R-:W-:-:S04]  /*1b80*/  FFMA R8, R8, R8, R7 ;  /* 0x0000000808087223 */ /* 0x004fc80000000007 */
[----:B---3--:R-:W-:-:S04]  /*1b90*/  FFMA R9, R9, R9, R8 ;  /* 0x0000000909097223 */ /* 0x008fc80000000008 */
        /* <DEDUP_REMOVED lines=8> */
[----:B----4-:R-:W-:-:S04]  /*1c20*/  FFMA R28, R28, R28, R11 ;  /* 0x0000001c1c1c7223 */ /* 0x010fc8000000000b */
[----:B------:R-:W-:-:S04]  /*1c30*/  FFMA R29, R29, R29, R28 ;  /* 0x0000001d1d1d7223 */ /* 0x000fc8000000001c */
[----:B------:R-:W-:-:S04]  /*1c40*/  FFMA R29, R18, R18, R29 ;  /* 0x00000012121d7223 */ /* 0x000fc8000000001d */
[----:B------:R-:W-:-:S04]  /*1c50*/  FFMA R29, R14, R14, R29 ;  /* 0x0000000e0e1d7223 */ /* 0x000fc8000000001d */
[----:B------:R-:W-:-:S04]  /*1c60*/  FFMA R29, R16, R16, R29 ;  /* 0x00000010101d7223 */ /* 0x000fc8000000001d */
[----:B------:R-:W-:Y:S01]  /*1c70*/  FFMA R7, R20, R20, R29 ;  /* 0x0000001414077223 */ /* 0x000fe2000000001d */
[----:B------:R-:W-:Y:S06]  /*1c80*/  @P0 BRA `(.L_x_228) ;  /* 0xfffffff800f00947 */ /* 0x000fec000383ffff */
[----:B------:R-:W-:Y:S05]  /*1c90*/  BSYNC.RECONVERGENT B3 ;  /* 0x0000000000037941 */ /* 0x000fea0003800200 */
.L_x_227:
[----:B------:R-:W-:-:S07]  /*1ca0*/  IADD3 R5, PT, PT, R5, -0x1000, RZ ;  /* 0xfffff00005057810 */ /* 0x000fce0007ffe0ff */
.L_x_226:
[----:B------:R-:W-:Y:S05]  /*1cb0*/  BSYNC.RECONVERGENT B2 ;  /* 0x0000000000027941 */ /* 0x000fea0003800200 */
.L_x_225:
[----:B------:R-:W-:-:S13]  /*1cc0*/  ISETP.NE.AND P0, PT, R4, RZ, PT ;  /* 0x000000ff0400720c */ /* 0x000fda0003f05270 */
[----:B------:R-:W-:Y:S05]  /*1cd0*/  @!P0 BRA `(.L_x_224) ;  /* 0x0000000400248947 */ /* 0x000fea0003800000 */
[----:B------:R-:W-:Y:S01]  /*1ce0*/  ISETP.GE.U32.AND P0, PT, R4, 0x8, PT ;  /* 0x000000080400780c */ /* 0x000fe20003f06070 */
[----:B------:R-:W-:Y:S01]  /*1cf0*/  BSSY.RECONVERGENT B2, `(.L_x_229) ;  /* 0x0000025000027945 */ /* 0x000fe20003800200 */
[----:B------:R-:W-:-:S04]  /*1d00*/  LOP3.LUT R22, R3, 0x7, RZ, 0xc0, !PT ;  /* 0x0000000703167812 */ /* 0x000fc800078ec0ff */
[----:B------:R-:W-:-:S07]  /*1d10*/  ISETP.NE.AND P1, PT, R22, RZ, PT ;  /* 0x000000ff1600720c */ /* 0x000fce0003f25270 */
[----:B------:R-:W-:Y:S06]  /*1d20*/  @!P0 BRA `(.L_x_230) ;  /* 0x0000000000848947 */ /* 0x000fec0003800000 */
[----:B------:R-:W-:-:S04]  /*1d30*/  IADD3 R15, PT, PT, R5, UR4, RZ ;  /* 0x00000004050f7c10 */ /* 0x000fc8000fffe0ff */
        /* <DEDUP_REMOVED lines=9> */
[----:B------:R-:W-:Y:S01]  /*1dd0*/  IMAD.WIDE.U32 R10, R11, 0x4, R12 ;  /* 0x000000040b0a7825 */ /* 0x000fe200078e000c */
[----:B------:R-:W4:Y:S01]  /*1de0*/  LDG.E R6, desc[UR6][R20.64] ;  /* 0x0000000614067981 */ /* 0x000f22000c1e1900 */
[----:B------:R-:W-:-:S02]  /*1df0*/  IADD3 R23, PT, PT, R15, 0xa00, RZ ;  /* 0x00000a000f177810 */ /* 0x000fc40007ffe0ff */
[--C-:B------:R-:W-:Y:S01]  /*1e00*/  IMAD.WIDE.U32 R16, R17, 0x4, R12.reuse ;  /* 0x0000000411107825 */ /* 0x100fe200078e000c */
[----:B------:R-:W-:Y:S01]  /*1e10*/  IADD3 R25, PT, PT, R15, 0xc00, RZ ;  /* 0x00000c000f197810 */ /* 0x000fe20007ffe0ff */
[----:B------:R-:W5:Y:S02]  /*1e20*/  LDG.E R10, desc[UR6][R10.64] ;  /* 0x000000060a0a7981 */ /* 0x000f64000c1e1900 */
[--C-:B0-----:R-:W-:Y:S01]  /*1e30*/  IMAD.WIDE.U32 R8, R23, 0x4, R12.reuse ;  /* 0x0000000417087825 */ /* 0x101fe200078e000c */
[----:B------:R-:W-:Y:S01]  /*1e40*/  IADD3 R23, PT, PT, R15, 0xe00, RZ ;  /* 0x00000e000f177810 */ /* 0x000fe20007ffe0ff */
[----:B------:R-:W5:Y:S02]  /*1e50*/  LDG.E R16, desc[UR6][R16.64] ;  /* 0x0000000610107981 */ /* 0x000f64000c1e1900 */
[--C-:B------:R-:W-:Y:S02]  /*1e60*/  IMAD.WIDE.U32 R14, R25, 0x4, R12.reuse ;  /* 0x00000004190e7825 */ /* 0x100fe400078e000c */
[----:B------:R-:W5:Y:S02]  /*1e70*/  LDG.E R8, desc[UR6][R8.64] ;  /* 0x0000000608087981 */ /* 0x000f64000c1e1900 */
[----:B-1----:R-:W-:-:S02]  /*1e80*/  IMAD.WIDE.U32 R18, R23, 0x4, R12 ;  /* 0x0000000417127825 */ /* 0x002fc400078e000c */
        /* <DEDUP_REMOVED lines=11> */
.L_x_230:
[----:B------:R-:W-:Y:S05]  /*1f40*/  BSYNC.RECONVERGENT B2 ;  /* 0x0000000000027941 */ /* 0x000fea0003800200 */
.L_x_229:
        /* <DEDUP_REMOVED lines=23> */
.L_x_232:
[----:B------:R-:W-:Y:S05]  /*20c0*/  BSYNC.RECONVERGENT B2 ;  /* 0x0000000000027941 */ /* 0x000fea0003800200 */
.L_x_231:
[----:B------:R-:W-:Y:S05]  /*20d0*/  @!P1 BRA `(.L_x_224) ;  /* 0x0000000000249947 */ /* 0x000fea0003800000 */
[----:B------:R-:W-:Y:S02]  /*20e0*/  IADD3 R5, PT, PT, R5, UR4, RZ ;  /* 0x0000000405057c10 */ /* 0x000fe4000fffe0ff */
[----:B------:R-:W-:-:S07]  /*20f0*/  IADD3 R4, PT, PT, -R4, RZ, RZ ;  /* 0x000000ff04047210 */ /* 0x000fce0007ffe1ff */
.L_x_233:
[----:B------:R-:W-:-:S06]  /*2100*/  IMAD.WIDE.U32 R2, R5, 0x4, R12 ;  /* 0x0000000405027825 */ /* 0x000fcc00078e000c */
[----:B------:R-:W2:Y:S01]  /*2110*/  LDG.E R2, desc[UR6][R2.64] ;  /* 0x0000000602027981 */ /* 0x000ea2000c1e1900 */
[----:B------:R-:W-:Y:S02]  /*2120*/  IADD3 R4, PT, PT, R4, 0x1, RZ ;  /* 0x0000000104047810 */ /* 0x000fe40007ffe0ff */
[----:B------:R-:W-:Y:S02]  /*2130*/  IADD3 R5, PT, PT, R5, 0x200, RZ ;  /* 0x0000020005057810 */ /* 0x000fe40007ffe0ff */
[----:B------:R-:W-:Y:S01]  /*2140*/  ISETP.NE.AND P0, PT, R4, RZ, PT ;  /* 0x000000ff0400720c */ /* 0x000fe20003f05270 */
[----:B--2---:R-:W-:-:S12]  /*2150*/  FFMA R7, R2, R2, R7 ;  /* 0x0000000202077223 */ /* 0x004fd80000000007 */
[----:B------:R-:W-:Y:S05]  /*2160*/  @P0 BRA `(.L_x_233) ;  /* 0xfffffffc00e40947 */ /* 0x000fea000383ffff */
.L_x_224:
[----:B------:R-:W-:Y:S05]  /*2170*/  BSYNC.RECONVERGENT B1 ;  /* 0x0000000000017941 */ /* 0x000fea0003800200 */
.L_x_222:
        /* <DEDUP_REMOVED lines=33> */
[----:B------:R-:W3:Y:S04]  /*2390*/  LDS.128 R8, [UR4+0x30] ;  /* 0x00003004ff087984 */ /* 0x000ee80008000c00 */
[----:B------:R-:W4:Y:S01]  /*23a0*/  LDS.128 R16, [UR4+0x40] ;  /* 0x00004004ff107984 */ /* 0x000f220008000c00 */
[----:B0-----:R-:W-:-:S04]  /*23b0*/  FADD R5, R0, R5 ;  /* 0x0000000500057221 */ /* 0x001fc80000000000 */
        /* <DEDUP_REMOVED lines=13> */
[----:B------:R-:W-:-:S07]  /*2490*/  FADD R0, R18, R19 ;  /* 0x0000001312007221 */ /* 0x000fce0000000000 */
.L_x_220:
[----:B------:R-:W-:Y:S05]  /*24a0*/  BSYNC.RECONVERGENT B0 ;  /* 0x0000000000007941 */ /* 0x000fea0003800200 */
.L_x_205:
[----:B------:R-:W-:Y:S05]  /*24b0*/  @P0 EXIT ;  /* 0x000000000000094d */ /* 0x000fea0003800000 */
[----:B012---:R-:W0:Y:S01]  /*24c0*/  LDC.64 R2, c[0x0][0x388] ;  /* 0x0000e200ff027b82 */ /* 0x007e220000000a00 */
[----:B------:R-:W1:Y:S02]  /*24d0*/  LDCU UR4, c[0x0][0x398] ;  /* 0x00007300ff0477ac */ /* 0x000e640008000800 */
[----:B-1----:R-:W-:-:S05]  /*24e0*/  FADD R5, R0, UR4 ;  /* 0x0000000400057e21 */ /* 0x002fca0008000000 */
[----:B0-----:R-:W-:Y:S01]  /*24f0*/  STG.E desc[UR6][R2.64], R5 ;  /* 0x0000000502007986 */ /* 0x001fe2000c101906 */
[----:B------:R-:W-:Y:S05]  /*2500*/  EXIT ;  /* 0x000000000000794d */ /* 0x000fea0003800000 */
.L_x_234:
        /* <DEDUP_REMOVED lines=15> */
.L_x_247:


//--------------------- .text._ZN3cub18CUB_300001_SM_10006detail8for_each13static_kernelINS2_12policy_hub_t12policy_500_tElN6thrust24THRUST_300001_SM_1000_NS8cuda_cub10__tabulate7functorINS7_6detail15normal_iteratorINS7_10device_ptrIfEEEENS7_6system6detail7generic6detail22compute_sequence_valueIfvEElEEEEvT0_T1_ --------------------------
	.section	.text._ZN3cub18CUB_300001_SM_10006detail8for_each13static_kernelINS2_12policy_hub_t12policy_500_tElN6thrust24THRUST_300001_SM_1000_NS8cuda_cub10__tabulate7functorINS7_6detail15normal_iteratorINS7_10device_ptrIfEEEENS7_6system6detail7generic6detail22compute_sequence_valueIfvEElEEEEvT0_T1_,"ax",@progbits
	.align	128
        .global         _ZN3cub18CUB_300001_SM_10006detail8for_each13static_kernelINS2_12policy_hub_t12policy_500_tElN6thrust24THRUST_300001_SM_1000_NS8cuda_cub10__tabulate7functorINS7_6detail15normal_iteratorINS7_10device_ptrIfEEEENS7_6system6detail7generic6detail22compute_sequence_valueIfvEElEEEEvT0_T1_
        .type           _ZN3cub18CUB_300001_SM_10006detail8for_each13static_kernelINS2_12policy_hub_t12policy_500_tElN6thrust24THRUST_300001_SM_1000_NS8cuda_cub10__tabulate7functorINS7_6detail15normal_iteratorINS7_10device_ptrIfEEEENS7_6system6detail7generic6detail22compute_sequence_valueIfvEElEEEEvT0_T1_,@function
        .size           _ZN3cub18CUB_300001_SM_10006detail8for_each13static_kernelINS2_12policy_hub_t12policy_500_tElN6thrust24THRUST_300001_SM_1000_NS8cuda_cub10__tabulate7functorINS7_6detail15normal_iteratorINS7_10device_ptrIfEEEENS7_6system6detail7generic6detail22compute_sequence_valueIfvEElEEEEvT0_T1_,(.L_x_248 - _ZN3cub18CUB_300001_SM_10006detail8for_each13static_kernelINS2_12policy_hub_t12policy_500_tElN6thrust24THRUST_300001_SM_1000_NS8cuda_cub10__tabulate7functorINS7_6detail15normal_iteratorINS7_10device_ptrIfEEEENS7_6system6detail7generic6detail22compute_sequence_valueIfvEElEEEEvT0_T1_)
        .other          _ZN3cub18CUB_300001_SM_10006detail8for_each13static_kernelINS2_12policy_hub_t12policy_500_tElN6thrust24THRUST_300001_SM_1000_NS8cuda_cub10__tabulate7functorINS7_6detail15normal_iteratorINS7_10device_ptrIfEEEENS7_6system6detail7generic6detail22compute_sequence_valueIfvEElEEEEvT0_T1_,@"STO_CUDA_ENTRY STV_DEFAULT"
_ZN3cub18CUB_300001_SM_10006detail8for_each13static_kernelINS2_12policy_hub_t12policy_500_tElN6thrust24THRUST_300001_SM_1000_NS8cuda_cub10__tabulate7functorINS7_6detail15normal_iteratorINS7_10device_ptrIfEEEENS7_6system6detail7generic6detail22compute_sequence_valueIfvEElEEEEvT0_T1_:
.text._ZN3cub18CUB_300001_SM_10006detail8for_each13static_kernelINS2_12policy_hub_t12policy_500_tElN6thrust24THRUST_300001_SM_1000_NS8cuda_cub10__tabulate7functorINS7_6detail15normal_iteratorINS7_10device_ptrIfEEEENS7_6system6detail7generic6detail22compute_sequence_valueIfvEElEEEEvT0_T1_:
[----:B------:R-:W-:Y:S08]  /*0000*/  LDC R1, c[0x0][0x37c] ;  /* 0x0000df00ff017b82 */ /* 0x000ff00000000800 */
[----:B------:R-:W0:Y:S01]  /*0010*/  S2UR UR4, SR_CTAID.X ;  /* 0x00000000000479c3 */ /* 0x000e220000002500 */
[----:B------:R-:W1:Y:S01]  /*0020*/  LDCU.64 UR6, c[0x0][0x380] ;  /* 0x00007000ff0677ac */ /* 0x000e620008000a00 */
[----:B------:R-:W2:Y:S01]  /*0030*/  LDCU.64 UR8, c[0x0][0x358] ;  /* 0x00006b00ff0877ac */ /* 0x000ea20008000a00 */
[----:B0-----:R-:W-:-:S04]  /*0040*/  UIMAD.WIDE.U32 UR4, UR4, 0x200, URZ ;  /* 0x00000200040478a5 */ /* 0x001fc8000f8e00ff */
[----:B-1----:R-:W-:-:S04]  /*0050*/  UIADD3 UR6, UP0, UPT, -UR4, UR6, URZ ;  /* 0x0000000604067290 */ /* 0x002fc8000ff1e1ff */
[----:B------:R-:W-:Y:S02]  /*0060*/  UIADD3.X UR7, UPT, UPT, ~UR5, UR7, URZ, UP0, !UPT ;  /* 0x0000000705077290 */ /* 0x000fe400087fe5ff */
[----:B------:R-:W-:-:S04]  /*0070*/  UISETP.GE.U32.AND UP0, UPT, UR6, 0x200, UPT ;  /* 0x000002000600788c */ /* 0x000fc8000bf06070 */
[----:B------:R-:W-:-:S09]  /*0080*/  UISETP.GE.AND.EX UP0, UPT, UR7, URZ, UPT, UP0 ;  /* 0x000000ff0700728c */ /* 0x000fd2000bf06300 */
[----:B--2---:R-:W-:Y:S05]  /*0090*/  BRA.U !UP0, `(.L_x_235) ;  /* 0x0000000108407547 */ /* 0x004fea000b800000 */
[----:B------:R-:W0:Y:S01]  /*00a0*/  S2R R4, SR_TID.X ;  /* 0x0000000000047919 */ /* 0x000e220000002100 */
[----:B------:R-:W1:Y:S01]  /*00b0*/  LDC.64 R10, c[0x0][0x390] ;  /* 0x0000e400ff0a7b82 */ /* 0x000e620000000a00 */
[----:B------:R-:W2:Y:S01]  /*00c0*/  LDCU.64 UR10, c[0x0][0x388] ;  /* 0x00007100ff0a77ac */ /* 0x000ea20008000a00 */
[----:B0-----:R-:W-:-:S05]  /*00d0*/  IADD3 R4, P0, PT, R4, UR4, RZ ;  /* 0x0000000404047c10 */ /* 0x001fca000ff1e0ff */
[----:B------:R-:W-:Y:S01]  /*00e0*/  IMAD.X R5, RZ, RZ, UR5, P0 ;  /* 0x00000005ff057e24 */ /* 0x000fe200080e06ff */
[----:B------:R-:W-:-:S03]  /*00f0*/  IADD3 R6, P0, PT, R4, 0x100, RZ ;  /* 0x0000010004067810 */ /* 0x000fc60007f1e0ff */
[----:B------:R-:W1:Y:S02]  /*0100*/  I2F.U64 R9, R4 ;  /* 0x0000000400097312 */ /* 0x000e640000301000 */
[----:B------:R-:W-:Y:S01]  /*0110*/  IMAD.X R7, RZ, RZ, R5, P0 ;  /* 0x000000ffff077224 */ /* 0x000fe200000e0605 */
[----:B--2---:R-:W-:-:S04]  /*0120*/  LEA R2, P0, R4, UR10, 0x2 ;  /* 0x0000000a04027c11 */ /* 0x004fc8000f8010ff */
[----:B------:R-:W-:Y:S01]  /*0130*/  LEA.HI.X R3, R4, UR11, R5, 0x2, P0 ;  /* 0x0000000b04037c11 */ /* 0x000fe200080f1405 */
[----:B------:R-:W0:Y:S01]  /*0140*/  I2F.U64 R7, R6 ;  /* 0x0000000600077312 */ /* 0x000e220000301000 */
[----:B-1----:R-:W-:-:S05]  /*0150*/  FFMA R9, R9, R11, R10 ;  /* 0x0000000b09097223 */ /* 0x002fca000000000a */
[----:B------:R-:W-:Y:S01]  /*0160*/  STG.E desc[UR8][R2.64], R9 ;  /* 0x0000000902007986 */ /* 0x000fe2000c101908 */
[----:B0-----:R-:W-:-:S05]  /*0170*/  FFMA R11, R7, R11, R10 ;  /* 0x0000000b070b7223 */ /* 0x001fca000000000a */
[----:B------:R-:W-:Y:S01]  /*0180*/  STG.E desc[UR8][R2.64+0x400], R11 ;  /* 0x0004000b02007986 */ /* 0x000fe2000c101908 */
[----:B------:R-:W-:Y:S05]  /*0190*/  EXIT ;  /* 0x000000000000794d */ /* 0x000fea0003800000 */
.L_x_235:
[----:B------:R-:W0:Y:S01]  /*01a0*/  S2R R2, SR_TID.X ;  /* 0x0000000000027919 */ /* 0x000e220000002100 */
[----:B------:R-:W-:Y:S01]  /*01b0*/  USHF.R.S32.HI UR7, URZ, 0x1f, UR6 ;  /* 0x0000001fff077899 */ /* 0x000fe20008011406 */
[----:B------:R-:W-:Y:S05]  /*01c0*/  BSSY.RECONVERGENT B0, `(.L_x_236) ;  /* 0x0000012000007945 */ /* 0x000fea0003800200 */
[----:B------:R-:W-:Y:S02]  /*01d0*/  IMAD.U32 R3, RZ, RZ, UR7 ;  /* 0x00000007ff037e24 */ /* 0x000fe4000f8e00ff */
[----:B------:R-:W-:Y:S01]  /*01e0*/  IMAD.U32 R4, RZ, RZ, UR7 ;  /* 0x00000007ff047e24 */ /* 0x000fe2000f8e00ff */
[C---:B0-----:R-:W-:Y:S01]  /*01f0*/  ISETP.LT.U32.AND P0, PT, R2.reuse, UR6, PT ;  /* 0x0000000602007c0c */ /* 0x041fe2000bf01070 */
[----:B------:R-:W-:-:S03]  /*0200*/  VIADD R0, R2, 0x100 ;  /* 0x0000010002007836 */ /* 0x000fc60000000000 */
[----:B------:R-:W-:Y:S02]  /*0210*/  ISETP.GT.AND.EX P0, PT, R3, RZ, PT, P0 ;  /* 0x000000ff0300720c */ /* 0x000fe40003f04300 */
[----:B------:R-:W-:-:S04]  /*0220*/  ISETP.LT.U32.AND P1, PT, R0, UR6, PT ;  /* 0x0000000600007c0c */ /* 0x000fc8000bf21070 */
[----:B------:R-:W-:-:S07]  /*0230*/  ISETP.GT.AND.EX P1, PT, R4, RZ, PT, P1 ;  /* 0x000000ff0400720c */ /* 0x000fce0003f24310 */
[----:B------:R-:W-:Y:S06]  /*0240*/  @!P0 BRA `(.L_x_237) ;  /* 0x0000000000248947 */ /* 0x000fec0003800000 */
[----:B------:R-:W-:Y:S01]  /*0250*/  IADD3 R2, P0, PT, R2, UR4, RZ ;  /* 0x0000000402027c10 */ /* 0x000fe2000ff1e0ff */
[----:B------:R-:W0:Y:S01]  /*0260*/  LDC.64 R8, c[0x0][0x390] ;  /* 0x0000e400ff087b82 */ /* 0x000e220000000a00 */
[----:B------:R-:W1:Y:S03]  /*0270*/  LDCU.64 UR10, c[0x0][0x388] ;  /* 0x00007100ff0a77ac */ /* 0x000e660008000a00 */
[----:B------:R-:W-:-:S04]  /*0280*/  IMAD.X R3, RZ, RZ, UR5, P0 ;  /* 0x00000005ff037e24 */ /* 0x000fc800080e06ff */
[----:B------:R-:W0:Y:S01]  /*0290*/  I2F.U64 R7, R2 ;  /* 0x0000000200077312 */ /* 0x000e220000301000 */
[----:B-1----:R-:W-:-:S04]  /*02a0*/  LEA R4, P0, R2, UR10, 0x2 ;  /* 0x0000000a02047c11 */ /* 0x002fc8000f8010ff */
[----:B------:R-:W-:Y:S01]  /*02b0*/  LEA.HI.X R5, R2, UR11, R3, 0x2, P0 ;  /* 0x0000000b02057c11 */ /* 0x000fe200080f1403 */
[----:B0-----:R-:W-:-:S05]  /*02c0*/  FFMA R7, R7, R9, R8 ;  /* 0x0000000907077223 */ /* 0x001fca0000000008 */
[----:B------:R0:W-:Y:S03]  /*02d0*/  STG.E desc[UR8][R4.64], R7 ;  /* 0x0000000704007986 */ /* 0x0001e6000c101908 */
.L_x_237:
[----:B------:R-:W-:Y:S05]  /*02e0*/  BSYNC.RECONVERGENT B0 ;  /* 0x0000000000007941 */ /* 0x000fea0003800200 */
.L_x_236:
[----:B------:R-:W-:Y:S05]  /*02f0*/  @!P1 EXIT ;  /* 0x000000000000994d */ /* 0x000fea0003800000 */
[----:B------:R-:W-:Y:S01]  /*0300*/  IADD3 R2, P0, PT, R0, UR4, RZ ;  /* 0x0000000400027c10 */ /* 0x000fe2000ff1e0ff */
[----:B------:R-:W1:Y:S01]  /*0310*/  LDC.64 R8, c[0x0][0x390] ;  /* 0x0000e400ff087b82 */ /* 0x000e620000000a00 */
[----:B------:R-:W2:Y:S03]  /*0320*/  LDCU.64 UR6, c[0x0][0x388] ;  /* 0x00007100ff0677ac */ /* 0x000ea60008000a00 */
[----:B------:R-:W-:-:S04]  /*0330*/  IMAD.X R3, RZ, RZ, UR5, P0 ;  /* 0x00000005ff037e24 */ /* 0x000fc800080e06ff */
[----:B0-----:R-:W1:Y:S01]  /*0340*/  I2F.U64 R7, R2 ;  /* 0x0000000200077312 */ /* 0x001e620000301000 */
[----:B--2---:R-:W-:-:S04]  /*0350*/  LEA R4, P0, R2, UR6, 0x2 ;  /* 0x0000000602047c11 */ /* 0x004fc8000f8010ff */
[----:B------:R-:W-:Y:S01]  /*0360*/  LEA.HI.X R5, R2, UR7, R3, 0x2, P0 ;  /* 0x0000000702057c11 */ /* 0x000fe200080f1403 */
[----:B-1----:R-:W-:-:S05]  /*0370*/  FFMA R7, R7, R9, R8 ;  /* 0x0000000907077223 */ /* 0x002fca0000000008 */
[----:B------:R-:W-:Y:S01]  /*0380*/  STG.E desc[UR8][R4.64], R7 ;  /* 0x0000000704007986 */ /* 0x000fe2000c101908 */
[----:B------:R-:W-:Y:S05]  /*0390*/  EXIT ;  /* 0x000000000000794d */ /* 0x000fea0003800000 */
.L_x_238:
        /* <DEDUP_REMOVED lines=14> */
.L_x_248:


//--------------------- .text._ZN3cub18CUB_300001_SM_10006detail8for_each13static_kernelINS2_12policy_hub_t12policy_500_tEmN6thrust24THRUST_300001_SM_1000_NS8cuda_cub20__uninitialized_fill7functorINS7_10device_ptrIfEEfEEEEvT0_T1_ --------------------------
	.section	.text._ZN3cub18CUB_300001_SM_10006detail8for_each13static_kernelINS2_12policy_hub_t12policy_500_tEmN6thrust24THRUST_300001_SM_1000_NS8cuda_cub20__uninitialized_fill7functorINS7_10device_ptrIfEEfEEEEvT0_T1_,"ax",@progbits
	.align	128
        .global         _ZN3cub18CUB_300001_SM_10006detail8for_each13static_kernelINS2_12policy_hub_t12policy_500_tEmN6thrust24THRUST_300001_SM_1000_NS8cuda_cub20__uninitialized_fill7functorINS7_10device_ptrIfEEfEEEEvT0_T1_
        .type           _ZN3cub18CUB_300001_SM_10006detail8for_each13static_kernelINS2_12policy_hub_t12policy_500_tEmN6thrust24THRUST_300001_SM_1000_NS8cuda_cub20__uninitialized_fill7functorINS7_10device_ptrIfEEfEEEEvT0_T1_,@function
        .size           _ZN3cub18CUB_300001_SM_10006detail8for_each13static_kernelINS2_12policy_hub_t12policy_500_tEmN6thrust24THRUST_300001_SM_1000_NS8cuda_cub20__uninitialized_fill7functorINS7_10device_ptrIfEEfEEEEvT0_T1_,(.L_x_249 - _ZN3cub18CUB_300001_SM_10006detail8for_each13static_kernelINS2_12policy_hub_t12policy_500_tEmN6thrust24THRUST_300001_SM_1000_NS8cuda_cub20__uninitialized_fill7functorINS7_10device_ptrIfEEfEEEEvT0_T1_)
        .other          _ZN3cub18CUB_300001_SM_10006detail8for_each13static_kernelINS2_12policy_hub_t12policy_500_tEmN6thrust24THRUST_300001_SM_1000_NS8cuda_cub20__uninitialized_fill7functorINS7_10device_ptrIfEEfEEEEvT0_T1_,@"STO_CUDA_ENTRY STV_DEFAULT"
_ZN3cub18CUB_300001_SM_10006detail8for_each13static_kernelINS2_12policy_hub_t12policy_500_tEmN6thrust24THRUST_300001_SM_1000_NS8cuda_cub20__uninitialized_fill7functorINS7_10device_ptrIfEEfEEEEvT0_T1_:
.text._ZN3cub18CUB_300001_SM_10006detail8for_each13static_kernelINS2_12policy_hub_t12policy_500_tEmN6thrust24THRUST_300001_SM_1000_NS8cuda_cub20__uninitialized_fill7functorINS7_10device_ptrIfEEfEEEEvT0_T1_:
        /* <DEDUP_REMOVED lines=8> */
[----:B------:R-:W-:-:S09]  /*0080*/  UISETP.GE.U32.AND.EX UP0, UPT, UR7, URZ, UPT, UP0 ;  /* 0x000000ff0700728c */ /* 0x000fd2000bf06100 */
[----:B--2---:R-:W-:Y:S05]  /*0090*/  BRA.U !UP0, `(.L_x_239) ;  /* 0x0000000108287547 */ /* 0x004fea000b800000 */
[----:B------:R-:W0:Y:S01]  /*00a0*/  S2R R0, SR_TID.X ;  /* 0x0000000000007919 */ /* 0x000e220000002100 */
[----:B------:R-:W1:Y:S01]  /*00b0*/  LDCU.64 UR6, c[0x0][0x388] ;  /* 0x00007100ff0677ac */ /* 0x000e620008000a00 */
[----:B------:R-:W2:Y:S01]  /*00c0*/  LDC R5, c[0x0][0x390] ;  /* 0x0000e400ff057b82 */ /* 0x000ea20000000800 */
[----:B0-----:R-:W-:-:S05]  /*00d0*/  IADD3 R0, P0, PT, R0, UR4, RZ ;  /* 0x0000000400007c10 */ /* 0x001fca000ff1e0ff */
[----:B------:R-:W-:Y:S01]  /*00e0*/  IMAD.X R3, RZ, RZ, UR5, P0 ;  /* 0x00000005ff037e24 */ /* 0x000fe200080e06ff */
[----:B-1----:R-:W-:-:S04]  /*00f0*/  LEA R2, P0, R0, UR6, 0x2 ;  /* 0x0000000600027c11 */ /* 0x002fc8000f8010ff */
[----:B------:R-:W-:-:S05]  /*0100*/  LEA.HI.X R3, R0, UR7, R3, 0x2, P0 ;  /* 0x0000000700037c11 */ /* 0x000fca00080f1403 */
[----:B--2---:R-:W-:Y:S04]  /*0110*/  STG.E desc[UR8][R2.64], R5 ;  /* 0x0000000502007986 */ /* 0x004fe8000c101908 */
[----:B------:R-:W-:Y:S01]  /*0120*/  STG.E desc[UR8][R2.64+0x400], R5 ;  /* 0x0004000502007986 */ /* 0x000fe2000c101908 */
[----:B------:R-:W-:Y:S05]  /*0130*/  EXIT ;  /* 0x000000000000794d */ /* 0x000fea0003800000 */
.L_x_239:
[----:B------:R-:W0:Y:S01]  /*0140*/  S2R R0, SR_TID.X ;  /* 0x0000000000007919 */ /* 0x000e220000002100 */
[----:B------:R-:W-:Y:S01]  /*0150*/  IMAD.U32 R2, RZ, RZ, UR7 ;  /* 0x00000007ff027e24 */ /* 0x000fe2000f8e00ff */
[----:B------:R-:W1:Y:S01]  /*0160*/  LDCU.64 UR10, c[0x0][0x388] ;  /* 0x00007100ff0a77ac */ /* 0x000e620008000a00 */
[----:B------:R-:W-:Y:S01]  /*0170*/  IMAD.U32 R4, RZ, RZ, UR7 ;  /* 0x00000007ff047e24 */ /* 0x000fe2000f8e00ff */
[----:B0-----:R-:W-:-:S04]  /*0180*/  ISETP.LT.U32.AND P0, PT, R0, UR6, PT ;  /* 0x0000000600007c0c */ /* 0x001fc8000bf01070 */
[----:B------:R-:W-:Y:S01]  /*0190*/  ISETP.GT.U32.AND.EX P0, PT, R2, RZ, PT, P0 ;  /* 0x000000ff0200720c */ /* 0x000fe20003f04100 */
[C---:B------:R-:W-:Y:S01]  /*01a0*/  VIADD R2, R0.reuse, 0x100 ;  /* 0x0000010000027836 */ /* 0x040fe20000000000 */
[----:B------:R-:W-:-:S04]  /*01b0*/  IADD3 R0, P2, PT, R0, UR4, RZ ;  /* 0x0000000400007c10 */ /* 0x000fc8000ff5e0ff */
[----:B------:R-:W-:Y:S01]  /*01c0*/  ISETP.LT.U32.AND P1, PT, R2, UR6, PT ;  /* 0x0000000602007c0c */ /* 0x000fe2000bf21070 */
[----:B------:R-:W-:Y:S01]  /*01d0*/  IMAD.X R3, RZ, RZ, UR5, P2 ;  /* 0x00000005ff037e24 */ /* 0x000fe200090e06ff */
[----:B-1----:R-:W-:Y:S02]  /*01e0*/  LEA R2, P2, R0, UR10, 0x2 ;  /* 0x0000000a00027c11 */ /* 0x002fe4000f8410ff */
[----:B------:R-:W-:Y:S02]  /*01f0*/  ISETP.GT.U32.AND.EX P1, PT, R4, RZ, PT, P1 ;  /* 0x000000ff0400720c */ /* 0x000fe40003f24110 */
[----:B------:R-:W-:Y:S01]  /*0200*/  LEA.HI.X R3, R0, UR11, R3, 0x2, P2 ;  /* 0x0000000b00037c11 */ /* 0x000fe200090f1403 */
[----:B------:R-:W0:Y:S04]  /*0210*/  @P0 LDC R5, c[0x0][0x390] ;  /* 0x0000e400ff050b82 */ /* 0x000e280000000800 */
[----:B0-----:R0:W-:Y:S06]  /*0220*/  @P0 STG.E desc[UR8][R2.64], R5 ;  /* 0x0000000502000986 */ /* 0x0011ec000c101908 */
[----:B------:R-:W-:Y:S05]  /*0230*/  @!P1 EXIT ;  /* 0x000000000000994d */ /* 0x000fea0003800000 */
[----:B0-----:R-:W0:Y:S02]  /*0240*/  LDC R5, c[0x0][0x390] ;  /* 0x0000e400ff057b82 */ /* 0x001e240000000800 */
[----:B0-----:R-:W-:Y:S01]  /*0250*/  STG.E desc[UR8][R2.64+0x400], R5 ;  /* 0x0004000502007986 */ /* 0x001fe2000c101908 */
[----:B------:R-:W-:Y:S05]  /*0260*/  EXIT ;  /* 0x000000000000794d */ /* 0x000fea0003800000 */
.L_x_240:
        /* <DEDUP_REMOVED lines=9> */
.L_x_249:


//--------------------- .text._ZN3cub18CUB_300001_SM_10006detail11EmptyKernelIvEEvv --------------------------
	.section	.text._ZN3cub18CUB_300001_SM_10006detail11EmptyKernelIvEEvv,"ax",@progbits
	.align	128
        .global         _ZN3cub18CUB_300001_SM_10006detail11EmptyKernelIvEEvv
        .type           _ZN3cub18CUB_300001_SM_10006detail11EmptyKernelIvEEvv,@function
        .size           _ZN3cub18CUB_300001_SM_10006detail11EmptyKernelIvEEvv,(.L_x_250 - _ZN3cub18CUB_300001_SM_10006detail11EmptyKernelIvEEvv)
        .other          _ZN3cub18CUB_300001_SM_10006detail11EmptyKernelIvEEvv,@"STO_CUDA_ENTRY STV_DEFAULT"
_ZN3cub18CUB_300001_SM_10006detail11EmptyKernelIvEEvv:
.text._ZN3cub18CUB_300001_SM_10006detail11EmptyKernelIvEEvv:
[----:B------:R-:W-:Y:S01]  /*0000*/  LDC R1, c[0x0][0x37c] ;  /* 0x0000df00ff017b82 */ /* 0x000fe20000000800 */
[----:B------:R-:W-:Y:S05]  /*0010*/  EXIT ;  /* 0x000000000000794d */ /* 0x000fea0003800000 */
.L_x_241:
        /* <DEDUP_REMOVED lines=14> */
.L_x_250:


//--------------------- .nv.shared._ZN3cub18CUB_300001_SM_10006detail6reduce28DeviceReduceSingleTileKernelINS2_10policy_hubIfyN4cuda3std3__44plusIfEEE10Policy1000EPfSC_iS9_ffNS7_10__identityEEEvT0_T1_T2_T3_T4_T6_ --------------------------
	.section	.nv.shared._ZN3cub18CUB_300001_SM_10006detail6reduce28DeviceReduceSingleTileKernelINS2_10policy_hubIfyN4cuda3std3__44plusIfEEE10Policy1000EPfSC_iS9_ffNS7_10__identityEEEvT0_T1_T2_T3_T4_T6_,"aw",@nobits
	.sectionflags	@""
	.align	4
.nv.shared._ZN3cub18CUB_300001_SM_10006detail6reduce28DeviceReduceSingleTileKernelINS2_10policy_hubIfyN4cuda3std3__44plusIfEEE10Policy1000EPfSC_iS9_ffNS7_10__identityEEEvT0_T1_T2_T3_T4_T6_:
	.zero		1068


//--------------------- .nv.shared.reserved.0     --------------------------
	.section	.nv.shared.reserved.0,"aw",@nobits
	.weak		__nv_reservedSMEM_offset_0_alias
	.size		__nv_reservedSMEM_offset_0_alias, 0, 64
	.other		__nv_reservedSMEM_offset_0_alias,@"STO_CUDA_RESERVED_SHARED STV_DEFAULT"
__nv_reservedSMEM_offset_0_alias:
	.zero		0
	.zero		64


//--------------------- .nv.global                --------------------------
	.section	.nv.global,"aw",@nobits
.nv.global:
	.type		_ZN34_INTERNAL_9e28a7b8_4_k_cu_38afa8ed6thrust24THRUST_300001_SM_1000_NS12placeholders2_8E,@object
	.size		_ZN34_INTERNAL_9e28a7b8_4_k_cu_38afa8ed6thrust24THRUST_300001_SM_1000_NS12placeholders2_8E,(_ZN34_INTERNAL_9e28a7b8_4_k_cu_38afa8ed4cuda3std3__436_GLOBAL__N__9e28a7b8_4_k_cu_38afa8ed6ignoreE - _ZN34_INTERNAL_9e28a7b8_4_k_cu_38afa8ed6thrust24THRUST_300001_SM_1000_NS12placeholders2_8E)
_ZN34_INTERNAL_9e28a7b8_4_k_cu_38afa8ed6thrust24THRUST_300001_SM_1000_NS12placeholders2_8E:
	.zero		1
	.type		_ZN34_INTERNAL_9e28a7b8_4_k_cu_38afa8ed4cuda3std3__436_GLOBAL__N__9e28a7b8_4_k_cu_38afa8ed6ignoreE,@object
	.size		_ZN34_INTERNAL_9e28a7b8_4_k_cu_38afa8ed4cuda3std3__436_GLOBAL__N__9e28a7b8_4_k_cu_38afa8ed6ignoreE,(_ZN34_INTERNAL_9e28a7b8_4_k_cu_38afa8ed4cuda3std6ranges3__45__cpo4dataE - _ZN34_INTERNAL_9e28a7b8_4_k_cu_38afa8ed4cuda3std3__436_GLOBAL__N__9e28a7b8_4_k_cu_38afa8ed6ignoreE)
_ZN34_INTERNAL_9e28a7b8_4_k_cu_38afa8ed4cuda3std3__436_GLOBAL__N__9e28a7b8_4_k_cu_38afa8ed6ignoreE:
	.zero		1
	.type		_ZN34_INTERNAL_9e28a7b8_4_k_cu_38afa8ed4cuda3std6ranges3__45__cpo4dataE,@object
	.size		_ZN34_INTERNAL_9e28a7b8_4_k_cu_38afa8ed4cuda3std6ranges3__45__cpo4dataE,(_ZN34_INTERNAL_9e28a7b8_4_k_cu_38afa8ed6thrust24THRUST_300001_SM_1000_NS6system3cpp3parE - _ZN34_INTERNAL_9e28a7b8_4_k_cu_38afa8ed4cuda3std6ranges3__45__cpo4dataE)
_ZN34_INTERNAL_9e28a7b8_4_k_cu_38afa8ed4cuda3std6ranges3__45__cpo4dataE:
	.zero		1
	.type		_ZN34_INTERNAL_9e28a7b8_4_k_cu_38afa8ed6thrust24THRUST_300001_SM_1000_NS6system3cpp3parE,@object
	.size		_ZN34_INTERNAL_9e28a7b8_4_k_cu_38afa8ed6thrust24THRUST_300001_SM_1000_NS6system3cpp3parE,(_ZN34_INTERNAL_9e28a7b8_4_k_cu_38afa8ed4cuda3std3__45__cpo5beginE - _ZN34_INTERNAL_9e28a7b8_4_k_cu_38afa8ed6thrust24THRUST_300001_SM_1000_NS6system3cpp3parE)
_ZN34_INTERNAL_9e28a7b8_4_k_cu_38afa8ed6thrust24THRUST_300001_SM_1000_NS6system3cpp3parE:
	.zero		1
	.type		_ZN34_INTERNAL_9e28a7b8_4_k_cu_38afa8ed4cuda3std3__45__cpo5beginE,@object
	.size		_ZN34_INTERNAL_9e28a7b8_4_k_cu_38afa8ed4cuda3std3__45__cpo5beginE,(_ZN34_INTERNAL_9e28a7b8_4_k_cu_38afa8ed4cuda3std6ranges3__45__cpo5beginE - _ZN34_INTERNAL_9e28a7b8_4_k_cu_38afa8ed4cuda3std3__45__cpo5beginE)
_ZN34_INTERNAL_9e28a7b8_4_k_cu_38afa8ed4cuda3std3__45__cpo5beginE:
	.zero		1
	.type		_ZN34_INTERNAL_9e28a7b8_4_k_cu_38afa8ed4cuda3std6ranges3__45__cpo5beginE,@object
	.size		_ZN34_INTERNAL_9e28a7b8_4_k_cu_38afa8ed4cuda3std6ranges3__45__cpo5beginE,(_ZN34_INTERNAL_9e28a7b8_4_k_cu_38afa8ed6thrust24THRUST_300001_SM_1000_NS6deviceE - _ZN34_INTERNAL_9e28a7b8_4_k_cu_38afa8ed4cuda3std6ranges3__45__cpo5beginE)
_ZN34_INTERNAL_9e28a7b8_4_k_cu_38afa8ed4cuda3std6ranges3__45__cpo5beginE:
	.zero		1
	.type		_ZN34_INTERNAL_9e28a7b8_4_k_cu_38afa8ed6thrust24THRUST_300001_SM_1000_NS6deviceE,@object
	.size		_ZN34_INTERNAL_9e28a7b8_4_k_cu_38afa8ed6thrust24THRUST_300001_SM_1000_NS6deviceE,(_ZN34_INTERNAL_9e28a7b8_4_k_cu_38afa8ed4cuda3std3__47nulloptE - _ZN34_INTERNAL_9e28a7b8_4_k_cu_38afa8ed6thrust24THRUST_300001_SM_1000_NS6deviceE)
_ZN34_INTERNAL_9e28a7b8_4_k_cu_38afa8ed6thrust24THRUST_300001_SM_1000_NS6deviceE:
	.zero		1
	.type		_ZN34_INTERNAL_9e28a7b8_4_k_cu_38afa8ed4cuda3std3__47nulloptE,@object
	.size		_ZN34_INTERNAL_9e28a7b8_4_k_cu_38afa8ed4cuda3std3__47nulloptE,(_ZN34_INTERNAL_9e28a7b8_4_k_cu_38afa8ed4cuda3std6ranges3__45__cpo8distanceE - _ZN34_INTERNAL_9e28a7b8_4_k_cu_38afa8ed4cuda3std3__47nulloptE)
_ZN34_INTERNAL_9e28a7b8_4_k_cu_38afa8ed4cuda3std3__47nulloptE:
	.zero		1
	.type		_ZN34_INTERNAL_9e28a7b8_4_k_cu_38afa8ed4cuda3std6ranges3__45__cpo8distanceE,@object
	.size		_ZN34_INTERNAL_9e28a7b8_4_k_cu_38afa8ed4cuda3std6ranges3__45__cpo8distanceE,(_ZN34_INTERNAL_9e28a7b8_4_k_cu_38afa8ed6thrust24THRUST_300001_SM_1000_NS12placeholders2_4E - _ZN34_INTERNAL_9e28a7b8_4_k_cu_38afa8ed4cuda3std6ranges3__45__cpo8distanceE)
_ZN34_INTERNAL_9e28a7b8_4_k_cu_38afa8ed4cuda3std6ranges3__45__cpo8distanceE:
	.zero		1
	.type		_ZN34_INTERNAL_9e28a7b8_4_k_cu_38afa8ed6thrust24THRUST_300001_SM_1000_NS12placeholders2_4E,@object
	.size		_ZN34_INTERNAL_9e28a7b8_4_k_cu_38afa8ed6thrust24THRUST_300001_SM_1000_NS12placeholders2_4E,(_ZN34_INTERNAL_9e28a7b8_4_k_cu_38afa8ed4cuda3std3__45__cpo6rbeginE - _ZN34_INTERNAL_9e28a7b8_4_k_cu_38afa8ed6thrust24THRUST_300001_SM_1000_NS12placeholders2_4E)
_ZN34_INTERNAL_9e28a7b8_4_k_cu_38afa8ed6thrust24THRUST_300001_SM_1000_NS12placeholders2_4E:
	.zero		1
	.type		_ZN34_INTERNAL_9e28a7b8_4_k_cu_38afa8ed4cuda3std3__45__cpo6rbeginE,@object
	.size		_ZN34_INTERNAL_9e28a7b8_4_k_cu_38afa8ed4cuda3std3__45__cpo6rbeginE,(_ZN34_INTERNAL_9e28a7b8_4_k_cu_38afa8ed4cuda3std6ranges3__45__cpo7advanceE - _ZN34_INTERNAL_9e28a7b8_4_k_cu_38afa8ed4cuda3std3__45__cpo6rbeginE)
_ZN34_INTERNAL_9e28a7b8_4_k_cu_38afa8ed4cuda3std3__45__cpo6rbeginE:
	.zero		1
	.type		_ZN34_INTERNAL_9e28a7b8_4_k_cu_38afa8ed4cuda3std6ranges3__45__cpo7advanceE,@object
	.size		_ZN34_INTERNAL_9e28a7b8_4_k_cu_38afa8ed4cuda3std6ranges3__45__cpo7advanceE,(_ZN34_INTERNAL_9e28a7b8_4_k_cu_38afa8ed6thrust24THRUST_300001_SM_1000_NS12placeholders3_10E - _ZN34_INTERNAL_9e28a7b8_4_k_cu_38afa8ed4cuda3std6ranges3__45__cpo7advanceE)
_ZN34_INTERNAL_9e28a7b8_4_k_cu_38afa8ed4cuda3std6ranges3__45__cpo7advanceE:
	.zero		1
	.type		_ZN34_INTERNAL_9e28a7b8_4_k_cu_38afa8ed6thrust24THRUST_300001_SM_1000_NS12placeholders3_10E,@object
	.size		_ZN34_INTERNAL_9e28a7b8_4_k_cu_38afa8ed6thrust24THRUST_300001_SM_1000_NS12placeholders3_10E,(_ZN34_INTERNAL_9e28a7b8_4_k_cu_38afa8ed4cuda3std3__48in_placeE - _ZN34_INTERNAL_9e28a7b8_4_k_cu_38afa8ed6thrust24THRUST_300001_SM_1000_NS12placeholders3_10E)
_ZN34_INTERNAL_9e28a7b8_4_k_cu_38afa8ed6thrust24THRUST_300001_SM_1000_NS12placeholders3_10E:
	.zero		1
	.type		_ZN34_INTERNAL_9e28a7b8_4_k_cu_38afa8ed4cuda3std3__48in_placeE,@object
	.size		_ZN34_INTERNAL_9e28a7b8_4_k_cu_38afa8ed4cuda3std3__48in_placeE,(_ZN34_INTERNAL_9e28a7b8_4_k_cu_38afa8ed4cuda3std6ranges3__45__cpo4sizeE - _ZN34_INTERNAL_9e28a7b8_4_k_cu_38afa8ed4cuda3std3__48in_placeE)
_ZN34_INTERNAL_9e28a7b8_4_k_cu_38afa8ed4cuda3std3__48in_placeE:
	.zero		1
	.type		_ZN34_INTERNAL_9e28a7b8_4_k_cu_38afa8ed4cuda3std6ranges3__45__cpo4sizeE,@object
	.size		_ZN34_INTERNAL_9e28a7b8_4_k_cu_38afa8ed4cuda3std6ranges3__45__cpo4sizeE,(_ZN34_INTERNAL_9e28a7b8_4_k_cu_38afa8ed6thrust24THRUST_300001_SM_1000_NS12placeholders2_2E - _ZN34_INTERNAL_9e28a7b8_4_k_cu_38afa8ed4cuda3std6ranges3__45__cpo4sizeE)
_ZN34_INTERNAL_9e28a7b8_4_k_cu_38afa8ed4cuda3std6ranges3__45__cpo4sizeE:
	.zero		1
	.type		_ZN34_INTERNAL_9e28a7b8_4_k_cu_38afa8ed6thrust24THRUST_300001_SM_1000_NS12placeholders2_2E,@object
	.size		_ZN34_INTERNAL_9e28a7b8_4_k_cu_38afa8ed6thrust24THRUST_300001_SM_1000_NS12placeholders2_2E,(_ZN34_INTERNAL_9e28a7b8_4_k_cu_38afa8ed4cuda3std3__45__cpo6cbeginE - _ZN34_INTERNAL_9e28a7b8_4_k_cu_38afa8ed6thrust24THRUST_300001_SM_1000_NS12placeholders2_2E)
_ZN34_INTERNAL_9e28a7b8_4_k_cu_38afa8ed6thrust24THRUST_300001_SM_1000_NS12placeholders2_2E:
	.zero		1
	.type		_ZN34_INTERNAL_9e28a7b8_4_k_cu_38afa8ed4cuda3std3__45__cpo6cbeginE,@object
	.size		_ZN34_INTERNAL_9e28a7b8_4_k_cu_38afa8ed4cuda3std3__45__cpo6cbeginE,(_ZN34_INTERNAL_9e28a7b8_4_k_cu_38afa8ed4cuda3std6ranges3__45__cpo6cbeginE - _ZN34_INTERNAL_9e28a7b8_4_k_cu_38afa8ed4cuda3std3__45__cpo6cbeginE)
_ZN34_INTERNAL_9e28a7b8_4_k_cu_38afa8ed4cuda3std3__45__cpo6cbeginE:
	.zero		1
	.type		_ZN34_INTERNAL_9e28a7b8_4_k_cu_38afa8ed4cuda3std6ranges3__45__cpo6cbeginE,@object
	.size		_ZN34_INTERNAL_9e28a7b8_4_k_cu_38afa8ed4cuda3std6ranges3__45__cpo6cbeginE,(_ZN34_INTERNAL_9e28a7b8_4_k_cu_38afa8ed6thrust24THRUST_300001_SM_1000_NS12placeholders2_6E - _ZN34_INTERNAL_9e28a7b8_4_k_cu_38afa8ed4cuda3std6ranges3__45__cpo6cbeginE)
_ZN34_INTERNAL_9e28a7b8_4_k_cu_38afa8ed4cuda3std6ranges3__45__cpo6cbeginE:
	.zero		1
	.type		_ZN34_INTERNAL_9e28a7b8_4_k_cu_38afa8ed6thrust24THRUST_300001_SM_1000_NS12placeholders2_6E,@object
	.size		_ZN34_INTERNAL_9e28a7b8_4_k_cu_38afa8ed6thrust24THRUST_300001_SM_1000_NS12placeholders2_6E,(_ZN34_INTERNAL_9e28a7b8_4_k_cu_38afa8ed4cuda3std3__45__cpo7crbeginE - _ZN34_INTERNAL_9e28a7b8_4_k_cu_38afa8ed6thrust24THRUST_300001_SM_1000_NS12placeholders2_6E)
_ZN34_INTERNAL_9e28a7b8_4_k_cu_38afa8ed6thrust24THRUST_300001_SM_1000_NS12placeholders2_6E:
	.zero		1
	.type		_ZN34_INTERNAL_9e28a7b8_4_k_cu_38afa8ed4cuda3std3__45__cpo7crbeginE,@object
	.size		_ZN34_INTERNAL_9e28a7b8_4_k_cu_38afa8ed4cuda3std3__45__cpo7crbeginE,(_ZN34_INTERNAL_9e28a7b8_4_k_cu_38afa8ed4cuda3std6ranges3__45__cpo4nextE - _ZN34_INTERNAL_9e28a7b8_4_k_cu_38afa8ed4cuda3std3__45__cpo7crbeginE)
_ZN34_INTERNAL_9e28a7b8_4_k_cu_38afa8ed4cuda3std3__45__cpo7crbeginE:
	.zero		1
	.type		_ZN34_INTERNAL_9e28a7b8_4_k_cu_38afa8ed4cuda3std6ranges3__45__cpo4nextE,@object
	.size		_ZN34_INTERNAL_9e28a7b8_4_k_cu_38afa8ed4cuda3std6ranges3__45__cpo4nextE,(_ZN34_INTERNAL_9e28a7b8_4_k_cu_38afa8ed4cuda3std6ranges3__45__cpo4swapE - _ZN34_INTERNAL_9e28a7b8_4_k_cu_38afa8ed4cuda3std6ranges3__45__cpo4nextE)
_ZN34_INTERNAL_9e28a7b8_4_k_cu_38afa8ed4cuda3std6ranges3__45__cpo4nextE:
	.zero		1
	.type		_ZN34_INTERNAL_9e28a7b8_4_k_cu_38afa8ed4cuda3std6ranges3__45__cpo4swapE,@object
	.size		_ZN34_INTERNAL_9e28a7b8_4_k_cu_38afa8ed4cuda3std6ranges3__45__cpo4swapE,(_ZN34_INTERNAL_9e28a7b8_4_k_cu_38afa8ed6thrust24THRUST_300001_SM_1000_NS8cuda_cub10par_nosyncE - _ZN34_INTERNAL_9e28a7b8_4_k_cu_38afa8ed4cuda3std6ranges3__45__cpo4swapE)
_ZN34_INTERNAL_9e28a7b8_4_k_cu_38afa8ed4cuda3std6ranges3__45__cpo4swapE:
	.zero		1
	.type		_ZN34_INTERNAL_9e28a7b8_4_k_cu_38afa8ed6thrust24THRUST_300001_SM_1000_NS8cuda_cub10par_nosyncE,@object
	.size		_ZN34_INTERNAL_9e28a7b8_4_k_cu_38afa8ed6thrust24THRUST_300001_SM_1000_NS8cuda_cub10par_nosyncE,(_ZN34_INTERNAL_9e28a7b8_4_k_cu_38afa8ed6thrust24THRUST_300001_SM_1000_NS3seqE - _ZN34_INTERNAL_9e28a7b8_4_k_cu_38afa8ed6thrust24THRUST_300001_SM_1000_NS8cuda_cub10par_nosyncE)
_ZN34_INTERNAL_9e28a7b8_4_k_cu_38afa8ed6thrust24THRUST_300001_SM_1000_NS8cuda_cub10par_nosyncE:
	.zero		1
	.type		_ZN34_INTERNAL_9e28a7b8_4_k_cu_38afa8ed6thrust24THRUST_300001_SM_1000_NS3seqE,@object
	.size		_ZN34_INTERNAL_9e28a7b8_4_k_cu_38afa8ed6thrust24THRUST_300001_SM_1000_NS3seqE,(_ZN34_INTERNAL_9e28a7b8_4_k_cu_38afa8ed4cuda3std3__420unreachable_sentinelE - _ZN34_INTERNAL_9e28a7b8_4_k_cu_38afa8ed6thrust24THRUST_300001_SM_1000_NS3seqE)
_ZN34_INTERNAL_9e28a7b8_4_k_cu_38afa8ed6thrust24THRUST_300001_SM_1000_NS3seqE:
	.zero		1
	.type		_ZN34_INTERNAL_9e28a7b8_4_k_cu_38afa8ed4cuda3std3__420unreachable_sentinelE,@object
	.size		_ZN34_INTERNAL_9e28a7b8_4_k_cu_38afa8ed4cuda3std3__420unreachable_sentinelE,(_ZN34_INTERNAL_9e28a7b8_4_k_cu_38afa8ed4cuda3std6ranges3__45__cpo5ssizeE - _ZN34_INTERNAL_9e28a7b8_4_k_cu_38afa8ed4cuda3std3__420unreachable_sentinelE)
_ZN34_INTERNAL_9e28a7b8_4_k_cu_38afa8ed4cuda3std3__420unreachable_sentinelE:
	.zero		1
	.type		_ZN34_INTERNAL_9e28a7b8_4_k_cu_38afa8ed4cuda3std6ranges3__45__cpo5ssizeE,@object
	.size		_ZN34_INTERNAL_9e28a7b8_4_k_cu_38afa8ed4cuda3std6ranges3__45__cpo5ssizeE,(_ZN34_INTERNAL_9e28a7b8_4_k_cu_38afa8ed6thrust24THRUST_300001_SM_1000_NS12placeholders2_3E - _ZN34_INTERNAL_9e28a7b8_4_k_cu_38afa8ed4cuda3std6ranges3__45__cpo5ssizeE)
_ZN34_INTERNAL_9e28a7b8_4_k_cu_38afa8ed4cuda3std6ranges3__45__cpo5ssizeE:
	.zero		1
	.type		_ZN34_INTERNAL_9e28a7b8_4_k_cu_38afa8ed6thrust24THRUST_300001_SM_1000_NS12placeholders2_3E,@object
	.size		_ZN34_INTERNAL_9e28a7b8_4_k_cu_38afa8ed6thrust24THRUST_300001_SM_1000_NS12placeholders2_3E,(_ZN34_INTERNAL_9e28a7b8_4_k_cu_38afa8ed4cuda3std3__45__cpo4cendE - _ZN34_INTERNAL_9e28a7b8_4_k_cu_38afa8ed6thrust24THRUST_300001_SM_1000_NS12placeholders2_3E)
_ZN34_INTERNAL_9e28a7b8_4_k_cu_38afa8ed6thrust24THRUST_300001_SM_1000_NS12placeholders2_3E:
	.zero		1
	.type		_ZN34_INTERNAL_9e28a7b8_4_k_cu_38afa8ed4cuda3std3__45__cpo4cendE,@object
	.size		_ZN34_INTERNAL_9e28a7b8_4_k_cu_38afa8ed4cuda3std3__45__cpo4cendE,(_ZN34_INTERNAL_9e28a7b8_4_k_cu_38afa8ed4cuda3std6ranges3__45__cpo4cendE - _ZN34_INTERNAL_9e28a7b8_4_k_cu_38afa8ed4cuda3std3__45__cpo4cendE)
_ZN34_INTERNAL_9e28a7b8_4_k_cu_38afa8ed4cuda3std3__45__cpo4cendE:
	.zero		1
	.type		_ZN34_INTERNAL_9e28a7b8_4_k_cu_38afa8ed4cuda3std6ranges3__45__cpo4cendE,@object
	.size		_ZN34_INTERNAL_9e28a7b8_4_k_cu_38afa8ed4cuda3std6ranges3__45__cpo4cendE,(_ZN34_INTERNAL_9e28a7b8_4_k_cu_38afa8ed6thrust24THRUST_300001_SM_1000_NS12placeholders2_7E - _ZN34_INTERNAL_9e28a7b8_4_k_cu_38afa8ed4cuda3std6ranges3__45__cpo4cendE)
_ZN34_INTERNAL_9e28a7b8_4_k_cu_38afa8ed4cuda3std6ranges3__45__cpo4cendE:
	.zero		1
	.type		_ZN34_INTERNAL_9e28a7b8_4_k_cu_38afa8ed6thrust24THRUST_300001_SM_1000_NS12placeholders2_7E,@object
	.size		_ZN34_INTERNAL_9e28a7b8_4_k_cu_38afa8ed6thrust24THRUST_300001_SM_1000_NS12placeholders2_7E,(_ZN34_INTERNAL_9e28a7b8_4_k_cu_38afa8ed4cuda3std3__45__cpo5crendE - _ZN34_INTERNAL_9e28a7b8_4_k_cu_38afa8ed6thrust24THRUST_300001_SM_1000_NS12placeholders2_7E)
_ZN34_INTERNAL_9e28a7b8_4_k_cu_38afa8ed6thrust24THRUST_300001_SM_1000_NS12placeholders2_7E:
	.zero		1
	.type		_ZN34_INTERNAL_9e28a7b8_4_k_cu_38afa8ed4cuda3std3__45__cpo5crendE,@object
	.size		_ZN34_INTERNAL_9e28a7b8_4_k_cu_38afa8ed4cuda3std3__45__cpo5crendE,(_ZN34_INTERNAL_9e28a7b8_4_k_cu_38afa8ed4cuda3std6ranges3__45__cpo4prevE - _ZN34_INTERNAL_9e28a7b8_4_k_cu_38afa8ed4cuda3std3__45__cpo5crendE)
_ZN34_INTERNAL_9e28a7b8_4_k_cu_38afa8ed4cuda3std3__45__cpo5crendE:
	.zero		1
	.type		_ZN34_INTERNAL_9e28a7b8_4_k_cu_38afa8ed4cuda3std6ranges3__45__cpo4prevE,@object
	.size		_ZN34_INTERNAL_9e28a7b8_4_k_cu_38afa8ed4cuda3std6ranges3__45__cpo4prevE,(_ZN34_INTERNAL_9e28a7b8_4_k_cu_38afa8ed4cuda3std6ranges3__45__cpo9iter_moveE - _ZN34_INTERNAL_9e28a7b8_4_k_cu_38afa8ed4cuda3std6ranges3__45__cpo4prevE)
_ZN34_INTERNAL_9e28a7b8_4_k_cu_38afa8ed4cuda3std6ranges3__45__cpo4prevE:
	.zero		1
	.type		_ZN34_INTERNAL_9e28a7b8_4_k_cu_38afa8ed4cuda3std6ranges3__45__cpo9iter_moveE,@object
	.size		_ZN34_INTERNAL_9e28a7b8_4_k_cu_38afa8ed4cuda3std6ranges3__45__cpo9iter_moveE,(_ZN34_INTERNAL_9e28a7b8_4_k_cu_38afa8ed6thrust24THRUST_300001_SM_1000_NS6system6detail10sequential3seqE - _ZN34_INTERNAL_9e28a7b8_4_k_cu_38afa8ed4cuda3std6ranges3__45__cpo9iter_moveE)
_ZN34_INTERNAL_9e28a7b8_4_k_cu_38afa8ed4cuda3std6ranges3__45__cpo9iter_moveE:
	.zero		1
	.type		_ZN34_INTERNAL_9e28a7b8_4_k_cu_38afa8ed6thrust24THRUST_300001_SM_1000_NS6system6detail10sequential3seqE,@object
	.size		_ZN34_INTERNAL_9e28a7b8_4_k_cu_38afa8ed6thrust24THRUST_300001_SM_1000_NS6system6detail10sequential3seqE,(_ZN34_INTERNAL_9e28a7b8_4_k_cu_38afa8ed6thrust24THRUST_300001_SM_1000_NS12placeholders2_9E - _ZN34_INTERNAL_9e28a7b8_4_k_cu_38afa8ed6thrust24THRUST_300001_SM_1000_NS6system6detail10sequential3seqE)
_ZN34_INTERNAL_9e28a7b8_4_k_cu_38afa8ed6thrust24THRUST_300001_SM_1000_NS6system6detail10sequential3seqE:
	.zero		1
	.type		_ZN34_INTERNAL_9e28a7b8_4_k_cu_38afa8ed6thrust24THRUST_300001_SM_1000_NS12placeholders2_9E,@object
	.size		_ZN34_INTERNAL_9e28a7b8_4_k_cu_38afa8ed6thrust24THRUST_300001_SM_1000_NS12placeholders2_9E,(_ZN34_INTERNAL_9e28a7b8_4_k_cu_38afa8ed4cuda3std3__419piecewise_constructE - _ZN34_INTERNAL_9e28a7b8_4_k_cu_38afa8ed6thrust24THRUST_300001_SM_1000_NS12placeholders2_9E)
_ZN34_INTERNAL_9e28a7b8_4_k_cu_38afa8ed6thrust24THRUST_300001_SM_1000_NS12placeholders2_9E:
	.zero		1
	.type		_ZN34_INTERNAL_9e28a7b8_4_k_cu_38afa8ed4cuda3std3__419piecewise_constructE,@object
	.size		_ZN34_INTERNAL_9e28a7b8_4_k_cu_38afa8ed4cuda3std3__419piecewise_constructE,(_ZN34_INTERNAL_9e28a7b8_4_k_cu_38afa8ed4cuda3std6ranges3__45__cpo5cdataE - _ZN34_INTERNAL_9e28a7b8_4_k_cu_38afa8ed4cuda3std3__419piecewise_constructE)
_ZN34_INTERNAL_9e28a7b8_4_k_cu_38afa8ed4cuda3std3__419piecewise_constructE:
	.zero		1
	.type		_ZN34_INTERNAL_9e28a7b8_4_k_cu_38afa8ed4cuda3std6ranges3__45__cpo5cdataE,@object
	.size		_ZN34_INTERNAL_9e28a7b8_4_k_cu_38afa8ed4cuda3std6ranges3__45__cpo5cdataE,(_ZN34_INTERNAL_9e28a7b8_4_k_cu_38afa8ed6thrust24THRUST_300001_SM_1000_NS12placeholders2_1E - _ZN34_INTERNAL_9e28a7b8_4_k_cu_38afa8ed4cuda3std6ranges3__45__cpo5cdataE)
_ZN34_INTERNAL_9e28a7b8_4_k_cu_38afa8ed4cuda3std6ranges3__45__cpo5cdataE:
	.zero		1
	.type		_ZN34_INTERNAL_9e28a7b8_4_k_cu_38afa8ed6thrust24THRUST_300001_SM_1000_NS12placeholders2_1E,@object
	.size		_ZN34_INTERNAL_9e28a7b8_4_k_cu_38afa8ed6thrust24THRUST_300001_SM_1000_NS12placeholders2_1E,(_ZN34_INTERNAL_9e28a7b8_4_k_cu_38afa8ed4cuda3std3__45__cpo3endE - _ZN34_INTERNAL_9e28a7b8_4_k_cu_38afa8ed6thrust24THRUST_300001_SM_1000_NS12placeholders2_1E)
_ZN34_INTERNAL_9e28a7b8_4_k_cu_38afa8ed6thrust24THRUST_300001_SM_1000_NS12placeholders2_1E:
	.zero		1
	.type		_ZN34_INTERNAL_9e28a7b8_4_k_cu_38afa8ed4cuda3std3__45__cpo3endE,@object
	.size		_ZN34_INTERNAL_9e28a7b8_4_k_cu_38afa8ed4cuda3std3__45__cpo3endE,(_ZN34_INTERNAL_9e28a7b8_4_k_cu_38afa8ed4cuda3std6ranges3__45__cpo3endE - _ZN34_INTERNAL_9e28a7b8_4_k_cu_38afa8ed4cuda3std3__45__cpo3endE)
_ZN34_INTERNAL_9e28a7b8_4_k_cu_38afa8ed4cuda3std3__45__cpo3endE:
	.zero		1
	.type		_ZN34_INTERNAL_9e28a7b8_4_k_cu_38afa8ed4cuda3std6ranges3__45__cpo3endE,@object
	.size		_ZN34_INTERNAL_9e28a7b8_4_k_cu_38afa8ed4cuda3std6ranges3__45__cpo3endE,(_ZN34_INTERNAL_9e28a7b8_4_k_cu_38afa8ed6thrust24THRUST_300001_SM_1000_NS12placeholders2_5E - _ZN34_INTERNAL_9e28a7b8_4_k_cu_38afa8ed4cuda3std6ranges3__45__cpo3endE)
_ZN34_INTERNAL_9e28a7b8_4_k_cu_38afa8ed4cuda3std6ranges3__45__cpo3endE:
	.zero		1
	.type		_ZN34_INTERNAL_9e28a7b8_4_k_cu_38afa8ed6thrust24THRUST_300001_SM_1000_NS12placeholders2_5E,@object
	.size		_ZN34_INTERNAL_9e28a7b8_4_k_cu_38afa8ed6thrust24THRUST_300001_SM_1000_NS12placeholders2_5E,(_ZN34_INTERNAL_9e28a7b8_4_k_cu_38afa8ed4cuda3std3__45__cpo4rendE - _ZN34_INTERNAL_9e28a7b8_4_k_cu_38afa8ed6thrust24THRUST_300001_SM_1000_NS12placeholders2_5E)
_ZN34_INTERNAL_9e28a7b8_4_k_cu_38afa8ed6thrust24THRUST_300001_SM_1000_NS12placeholders2_5E:
	.zero		1
	.type		_ZN34_INTERNAL_9e28a7b8_4_k_cu_38afa8ed4cuda3std3__45__cpo4rendE,@object
	.size		_ZN34_INTERNAL_9e28a7b8_4_k_cu_38afa8ed4cuda3std3__45__cpo4rendE,(_ZN34_INTERNAL_9e28a7b8_4_k_cu_38afa8ed4cuda3std6ranges3__45__cpo9iter_swapE - _ZN34_INTERNAL_9e28a7b8_4_k_cu_38afa8ed4cuda3std3__45__cpo4rendE)
_ZN34_INTERNAL_9e28a7b8_4_k_cu_38afa8ed4cuda3std3__45__cpo4rendE:
	.zero		1
	.type		_ZN34_INTERNAL_9e28a7b8_4_k_cu_38afa8ed4cuda3std6ranges3__45__cpo9iter_swapE,@object
	.size		_ZN34_INTERNAL_9e28a7b8_4_k_cu_38afa8ed4cuda3std6ranges3__45__cpo9iter_swapE,(_ZN34_INTERNAL_9e28a7b8_4_k_cu_38afa8ed4cuda3std3__48unexpectE - _ZN34_INTERNAL_9e28a7b8_4_k_cu_38afa8ed4cuda3std6ranges3__45__cpo9iter_swapE)
_ZN34_INTERNAL_9e28a7b8_4_k_cu_38afa8ed4cuda3std6ranges3__45__cpo9iter_swapE:
	.zero		1
	.type		_ZN34_INTERNAL_9e28a7b8_4_k_cu_38afa8ed4cuda3std3__48unexpectE,@object
	.size		_ZN34_INTERNAL_9e28a7b8_4_k_cu_38afa8ed4cuda3std3__48unexpectE,(_ZN34_INTERNAL_9e28a7b8_4_k_cu_38afa8ed6thrust24THRUST_300001_SM_1000_NS8cuda_cub3parE - _ZN34_INTERNAL_9e28a7b8_4_k_cu_38afa8ed4cuda3std3__48unexpectE)
_ZN34_INTERNAL_9e28a7b8_4_k_cu_38afa8ed4cuda3std3__48unexpectE:
	.zero		1
	.type		_ZN34_INTERNAL_9e28a7b8_4_k_cu_38afa8ed6thrust24THRUST_300001_SM_1000_NS8cuda_cub3parE,@object
	.size		_ZN34_INTERNAL_9e28a7b8_4_k_cu_38afa8ed6thrust24THRUST_300001_SM_1000_NS8cuda_cub3parE,(.L_29 - _ZN34_INTERNAL_9e28a7b8_4_k_cu_38afa8ed6thrust24THRUST_300001_SM_1000_NS8cuda_cub3parE)
_ZN34_INTERNAL_9e28a7b8_4_k_cu_38afa8ed6thrust24THRUST_300001_SM_1000_NS8cuda_cub3parE:
	.zero		1
.L_29:


//--------------------- .nv.shared._ZN3cub18CUB_300001_SM_10006detail6reduce18DeviceReduceKernelINS2_10policy_hubIfyN4cuda3std3__44plusIfEEE10Policy1000EN6thrust24THRUST_300001_SM_1000_NS6detail15normal_iteratorINSD_10device_ptrIfEEEEyS9_f6squareIfEEEvT0_PT3_T1_NS0_13GridEvenShareISO_EET2_T4_ --------------------------
	.section	.nv.shared._ZN3cub18CUB_300001_SM_10006detail6reduce18DeviceReduceKernelINS2_10policy_hubIfyN4cuda3std3__44plusIfEEE10Policy1000EN6thrust24THRUST_300001_SM_1000_NS6detail15normal_iteratorINSD_10device_ptrIfEEEEyS9_f6squareIfEEEvT0_PT3_T1_NS0_13GridEvenShareISO_EET2_T4_,"aw",@nobits
	.sectionflags	@""
	.align	4
.nv.shared._ZN3cub18CUB_300001_SM_10006detail6reduce18DeviceReduceKernelINS2_10policy_hubIfyN4cuda3std3__44plusIfEEE10Policy1000EN6thrust24THRUST_300001_SM_1000_NS6detail15normal_iteratorINSD_10device_ptrIfEEEEyS9_f6squareIfEEEvT0_PT3_T1_NS0_13GridEvenShareISO_EET2_T4_:
	.zero		1068


//--------------------- .nv.shared._ZN3cub18CUB_300001_SM_10006detail6reduce28DeviceReduceSingleTileKernelINS2_10policy_hubIfyN4cuda3std3__44plusIfEEE10Policy1000EN6thrust24THRUST_300001_SM_1000_NS6detail15normal_iteratorINSD_10device_ptrIfEEEEPfyS9_ff6squareIfEEEvT0_T1_T2_T3_T4_T6_ --------------------------
	.section	.nv.shared._ZN3cub18CUB_300001_SM_10006detail6reduce28DeviceReduceSingleTileKernelINS2_10policy_hubIfyN4cuda3std3__44plusIfEEE10Policy1000EN6thrust24THRUST_300001_SM_1000_NS6detail15normal_iteratorINSD_10device_ptrIfEEEEPfyS9_ff6squareIfEEEvT0_T1_T2_T3_T4_T6_,"aw",@nobits
	.sectionflags	@""
	.align	4
.nv.shared._ZN3cub18CUB_300001_SM_10006detail6reduce28DeviceReduceSingleTileKernelINS2_10policy_hubIfyN4cuda3std3__44plusIfEEE10Policy1000EN6thrust24THRUST_300001_SM_1000_NS6detail15normal_iteratorINSD_10device_ptrIfEEEEPfyS9_ff6squareIfEEEvT0_T1_T2_T3_T4_T6_:
	.zero		1068


//--------------------- .nv.shared._ZN3cub18CUB_300001_SM_10006detail6reduce28DeviceReduceSingleTileKernelINS2_10policy_hubIfjN4cuda3std3__44plusIfEEE10Policy1000EPfSC_iS9_ffNS7_10__identityEEEvT0_T1_T2_T3_T4_T6_ --------------------------
	.section	.nv.shared._ZN3cub18CUB_300001_SM_10006detail6reduce28DeviceReduceSingleTileKernelINS2_10policy_hubIfjN4cuda3std3__44plusIfEEE10Policy1000EPfSC_iS9_ffNS7_10__identityEEEvT0_T1_T2_T3_T4_T6_,"aw",@nobits
	.sectionflags	@""
	.align	4
.nv.shared._ZN3cub18CUB_300001_SM_10006detail6reduce28DeviceReduceSingleTileKernelINS2_10policy_hubIfjN4cuda3std3__44plusIfEEE10Policy1000EPfSC_iS9_ffNS7_10__identityEEEvT0_T1_T2_T3_T4_T6_:
	.zero		1108


//--------------------- .nv.shared._ZN3cub18CUB_300001_SM_10006detail6reduce18DeviceReduceKernelINS2_10policy_hubIfjN4cuda3std3__44plusIfEEE10Policy1000EN6thrust24THRUST_300001_SM_1000_NS6detail15normal_iteratorINSD_10device_ptrIfEEEEjS9_f6squareIfEEEvT0_PT3_T1_NS0_13GridEvenShareISO_EET2_T4_ --------------------------
	.section	.nv.shared._ZN3cub18CUB_300001_SM_10006detail6reduce18DeviceReduceKernelINS2_10policy_hubIfjN4cuda3std3__44plusIfEEE10Policy1000EN6thrust24THRUST_300001_SM_1000_NS6detail15normal_iteratorINSD_10device_ptrIfEEEEjS9_f6squareIfEEEvT0_PT3_T1_NS0_13GridEvenShareISO_EET2_T4_,"aw",@nobits
	.sectionflags	@""
	.align	4
.nv.shared._ZN3cub18CUB_300001_SM_10006detail6reduce18DeviceReduceKernelINS2_10policy_hubIfjN4cuda3std3__44plusIfEEE10Policy1000EN6thrust24THRUST_300001_SM_1000_NS6detail15normal_iteratorINSD_10device_ptrIfEEEEjS9_f6squareIfEEEvT0_PT3_T1_NS0_13GridEvenShareISO_EET2_T4_:
	.zero		1108


//--------------------- .nv.shared._ZN3cub18CUB_300001_SM_10006detail6reduce28DeviceReduceSingleTileKernelINS2_10policy_hubIfjN4cuda3std3__44plusIfEEE10Policy1000EN6thrust24THRUST_300001_SM_1000_NS6detail15normal_iteratorINSD_10device_ptrIfEEEEPfjS9_ff6squareIfEEEvT0_T1_T2_T3_T4_T6_ --------------------------
	.section	.nv.shared._ZN3cub18CUB_300001_SM_10006detail6reduce28DeviceReduceSingleTileKernelINS2_10policy_hubIfjN4cuda3std3__44plusIfEEE10Policy1000EN6thrust24THRUST_300001_SM_1000_NS6detail15normal_iteratorINSD_10device_ptrIfEEEEPfjS9_ff6squareIfEEEvT0_T1_T2_T3_T4_T6_,"aw",@nobits
	.sectionflags	@""
	.align	4
.nv.shared._ZN3cub18CUB_300001_SM_10006detail6reduce28DeviceReduceSingleTileKernelINS2_10policy_hubIfjN4cuda3std3__44plusIfEEE10Policy1000EN6thrust24THRUST_300001_SM_1000_NS6detail15normal_iteratorINSD_10device_ptrIfEEEEPfjS9_ff6squareIfEEEvT0_T1_T2_T3_T4_T6_:
	.zero		1108


//--------------------- .nv.constant0._ZN3cub18CUB_300001_SM_10006detail6reduce28DeviceReduceSingleTileKernelINS2_10policy_hubIfyN4cuda3std3__44plusIfEEE10Policy1000EPfSC_iS9_ffNS7_10__identityEEEvT0_T1_T2_T3_T4_T6_ --------------------------
	.section	.nv.constant0._ZN3cub18CUB_300001_SM_10006detail6reduce28DeviceReduceSingleTileKernelINS2_10policy_hubIfyN4cuda3std3__44plusIfEEE10Policy1000EPfSC_iS9_ffNS7_10__identityEEEvT0_T1_T2_T3_T4_T6_,"a",@progbits
	.sectionflags	@""
	.align	4
.nv.constant0._ZN3cub18CUB_300001_SM_10006detail6reduce28DeviceReduceSingleTileKernelINS2_10policy_hubIfyN4cuda3std3__44plusIfEEE10Policy1000EPfSC_iS9_ffNS7_10__identityEEEvT0_T1_T2_T3_T4_T6_:
	.zero		925


//--------------------- .nv.constant0._ZN3cub18CUB_300001_SM_10006detail6reduce18DeviceReduceKernelINS2_10policy_hubIfyN4cuda3std3__44plusIfEEE10Policy1000EN6thrust24THRUST_300001_SM_1000_NS6detail15normal_iteratorINSD_10device_ptrIfEEEEyS9_f6squareIfEEEvT0_PT3_T1_NS0_13GridEvenShareISO_EET2_T4_ --------------------------
	.section	.nv.constant0._ZN3cub18CUB_300001_SM_10006detail6reduce18DeviceReduceKernelINS2_10policy_hubIfyN4cuda3std3__44plusIfEEE10Policy1000EN6thrust24THRUST_300001_SM_1000_NS6detail15normal_iteratorINSD_10device_ptrIfEEEEyS9_f6squareIfEEEvT0_PT3_T1_NS0_13GridEvenShareISO_EET2_T4_,"a",@progbits
	.sectionflags	@""
	.align	4
.nv.constant0._ZN3cub18CUB_300001_SM_10006detail6reduce18DeviceReduceKernelINS2_10policy_hubIfyN4cuda3std3__44plusIfEEE10Policy1000EN6thrust24THRUST_300001_SM_1000_NS6detail15normal_iteratorINSD_10device_ptrIfEEEEyS9_f6squareIfEEEvT0_PT3_T1_NS0_13GridEvenShareISO_EET2_T4_:
	.zero		994


//--------------------- .nv.constant0._ZN3cub18CUB_300001_SM_10006detail6reduce28DeviceReduceSingleTileKernelINS2_10policy_hubIfyN4cuda3std3__44plusIfEEE10Policy1000EN6thrust24THRUST_300001_SM_1000_NS6detail15normal_iteratorINSD_10device_ptrIfEEEEPfyS9_ff6squareIfEEEvT0_T1_T2_T3_T4_T6_ --------------------------
	.section	.nv.constant0._ZN3cub18CUB_300001_SM_10006detail6reduce28DeviceReduceSingleTileKernelINS2_10policy_hubIfyN4cuda3std3__44plusIfEEE10Policy1000EN6thrust24THRUST_300001_SM_1000_NS6detail15normal_iteratorINSD_10device_ptrIfEEEEPfyS9_ff6squareIfEEEvT0_T1_T2_T3_T4_T6_,"a",@progbits
	.sectionflags	@""
	.align	4
.nv.constant0._ZN3cub18CUB_300001_SM_10006detail6reduce28DeviceReduceSingleTileKernelINS2_10policy_hubIfyN4cuda3std3__44plusIfEEE10Policy1000EN6thrust24THRUST_300001_SM_1000_NS6detail15normal_iteratorINSD_10device_ptrIfEEEEPfyS9_ff6squareIfEEEvT0_T1_T2_T3_T4_T6_:
	.zero		929


//--------------------- .nv.constant0._ZN3cub18CUB_300001_SM_10006detail6reduce28DeviceReduceSingleTileKernelINS2_10policy_hubIfjN4cuda3std3__44plusIfEEE10Policy1000EPfSC_iS9_ffNS7_10__identityEEEvT0_T1_T2_T3_T4_T6_ --------------------------
	.section	.nv.constant0._ZN3cub18CUB_300001_SM_10006detail6reduce28DeviceReduceSingleTileKernelINS2_10policy_hubIfjN4cuda3std3__44plusIfEEE10Policy1000EPfSC_iS9_ffNS7_10__identityEEEvT0_T1_T2_T3_T4_T6_,"a",@progbits
	.sectionflags	@""
	.align	4
.nv.constant0._ZN3cub18CUB_300001_SM_10006detail6reduce28DeviceReduceSingleTileKernelINS2_10policy_hubIfjN4cuda3std3__44plusIfEEE10Policy1000EPfSC_iS9_ffNS7_10__identityEEEvT0_T1_T2_T3_T4_T6_:
	.zero		925


//--------------------- .nv.constant0._ZN3cub18CUB_300001_SM_10006detail6reduce18DeviceReduceKernelINS2_10policy_hubIfjN4cuda3std3__44plusIfEEE10Policy1000EN6thrust24THRUST_300001_SM_1000_NS6detail15normal_iteratorINSD_10device_ptrIfEEEEjS9_f6squareIfEEEvT0_PT3_T1_NS0_13GridEvenShareISO_EET2_T4_ --------------------------
	.section	.nv.constant0._ZN3cub18CUB_300001_SM_10006detail6reduce18DeviceReduceKernelINS2_10policy_hubIfjN4cuda3std3__44plusIfEEE10Policy1000EN6thrust24THRUST_300001_SM_1000_NS6detail15normal_iteratorINSD_10device_ptrIfEEEEjS9_f6squareIfEEEvT0_PT3_T1_NS0_13GridEvenShareISO_EET2_T4_,"a",@progbits
	.sectionflags	@""
	.align	4
.nv.constant0._ZN3cub18CUB_300001_SM_10006detail6reduce18DeviceReduceKernelINS2_10policy_hubIfjN4cuda3std3__44plusIfEEE10Policy1000EN6thrust24THRUST_300001_SM_1000_NS6detail15normal_iteratorINSD_10device_ptrIfEEEEjS9_f6squareIfEEEvT0_PT3_T1_NS0_13GridEvenShareISO_EET2_T4_:
	.zero		958


//--------------------- .nv.constant0._ZN3cub18CUB_300001_SM_10006detail6reduce28DeviceReduceSingleTileKernelINS2_10policy_hubIfjN4cuda3std3__44plusIfEEE10Policy1000EN6thrust24THRUST_300001_SM_1000_NS6detail15normal_iteratorINSD_10device_ptrIfEEEEPfjS9_ff6squareIfEEEvT0_T1_T2_T3_T4_T6_ --------------------------
	.section	.nv.constant0._ZN3cub18CUB_300001_SM_10006detail6reduce28DeviceReduceSingleTileKernelINS2_10policy_hubIfjN4cuda3std3__44plusIfEEE10Policy1000EN6thrust24THRUST_300001_SM_1000_NS6detail15normal_iteratorINSD_10device_ptrIfEEEEPfjS9_ff6squareIfEEEvT0_T1_T2_T3_T4_T6_,"a",@progbits
	.sectionflags	@""
	.align	4
.nv.constant0._ZN3cub18CUB_300001_SM_10006detail6reduce28DeviceReduceSingleTileKernelINS2_10policy_hubIfjN4cuda3std3__44plusIfEEE10Policy1000EN6thrust24THRUST_300001_SM_1000_NS6detail15normal_iteratorINSD_10device_ptrIfEEEEPfjS9_ff6squareIfEEEvT0_T1_T2_T3_T4_T6_:
	.zero		925


//--------------------- .nv.constant0._ZN3cub18CUB_300001_SM_10006detail8for_each13static_kernelINS2_12policy_hub_t12policy_500_tElN6thrust24THRUST_300001_SM_1000_NS8cuda_cub10__tabulate7functorINS7_6detail15normal_iteratorINS7_10device_ptrIfEEEENS7_6system6detail7generic6detail22compute_sequence_valueIfvEElEEEEvT0_T1_ --------------------------
	.section	.nv.constant0._ZN3cub18CUB_300001_SM_10006detail8for_each13static_kernelINS2_12policy_hub_t12policy_500_tElN6thrust24THRUST_300001_SM_1000_NS8cuda_cub10__tabulate7functorINS7_6detail15normal_iteratorINS7_10device_ptrIfEEEENS7_6system6detail7generic6detail22compute_sequence_valueIfvEElEEEEvT0_T1_,"a",@progbits
	.sectionflags	@""
	.align	4
.nv.constant0._ZN3cub18CUB_300001_SM_10006detail8for_each13static_kernelINS2_12policy_hub_t12policy_500_tElN6thrust24THRUST_300001_SM_1000_NS8cuda_cub10__tabulate7functorINS7_6detail15normal_iteratorINS7_10device_ptrIfEEEENS7_6system6detail7generic6detail22compute_sequence_valueIfvEElEEEEvT0_T1_:
	.zero		920


//--------------------- .nv.constant0._ZN3cub18CUB_300001_SM_10006detail8for_each13static_kernelINS2_12policy_hub_t12policy_500_tEmN6thrust24THRUST_300001_SM_1000_NS8cuda_cub20__uninitialized_fill7functorINS7_10device_ptrIfEEfEEEEvT0_T1_ --------------------------
	.section	.nv.constant0._ZN3cub18CUB_300001_SM_10006detail8for_each13static_kernelINS2_12policy_hub_t12policy_500_tEmN6thrust24THRUST_300001_SM_1000_NS8cuda_cub20__uninitialized_fill7functorINS7_10device_ptrIfEEfEEEEvT0_T1_,"a",@progbits
	.sectionflags	@""
	.align	4
.nv.constant0._ZN3cub18CUB_300001_SM_10006detail8for_each13static_kernelINS2_12policy_hub_t12policy_500_tEmN6thrust24THRUST_300001_SM_1000_NS8cuda_cub20__uninitialized_fill7functorINS7_10device_ptrIfEEfEEEEvT0_T1_:
	.zero		920


//--------------------- .nv.constant0._ZN3cub18CUB_300001_SM_10006detail11EmptyKernelIvEEvv --------------------------
	.section	.nv.constant0._ZN3cub18CUB_300001_SM_10006detail11EmptyKernelIvEEvv,"a",@progbits
	.sectionflags	@""
	.align	4
.nv.constant0._ZN3cub18CUB_300001_SM_10006detail11EmptyKernelIvEEvv:
	.zero		896


//--------------------- SYMBOLS --------------------------

	.type		.nv.reservedSmem.offset0,@object
	.size		.nv.reservedSmem.offset0,0x4
	.type		.nv.reservedSmem.cap,@object
	.size		.nv.reservedSmem.cap,0x4
